	.target	sm_100a

	.elftype	@"ET_EXEC"


//--------------------- .note.nv.tkinfo           --------------------------
	.section	.note.nv.tkinfo,"",@"SHT_NOTE"
	.sectionflags	@"SHF_NOTE_NV_TKINFO"
	.tkinfo
        /*0018*/ 	.word	0x00000002
        /*0030*/ 	.string	""
        /*0030*/ 	.string	"ptxas"
        /*0030*/ 	.string	"Cuda compilation tools, release 13.0, V13.0.88"
        /*0030*/ 	.string	"Build cuda_13.0.r13.0/compiler.36424714_0"
        /*0030*/ 	.string	"-arch sm_100a -m 64 "



//--------------------- .note.nv.cuinfo           --------------------------
	.section	.note.nv.cuinfo,"",@"SHT_NOTE"
	.sectionflags	@"SHF_NOTE_NV_CUINFO"
        /*0018*/ 	.short	0x0002
        /*001a*/ 	.short	0x0064
        /*001c*/ 	.short	0x0082
	.zero		2


//--------------------- .nv.info                  --------------------------
	.section	.nv.info,"",@"SHT_CUDA_INFO"
	.align	4


	//----- nvinfo : EIATTR_REGCOUNT
	.align		4
        /*0000*/ 	.byte	0x04, 0x2f
        /*0002*/ 	.short	(.L_19 - .L_18)
	.align		4
.L_18:
        /*0004*/ 	.word	index@(_ZN7cutlass13device_kernelINS_4conv6kernel13ConvUniversalINS1_16ConvProblemShapeILNS1_8OperatorE1ELi2EEENS1_10collective14CollectiveConvINS1_47MainloopSm100TmaUmmaWarpSpecializedImplicitGemmILS5_1ELi4ELi2ELi1ELi2EN4cute5tupleIJNSA_1CILi1EEESD_SD_EEEEENSB_IJNSC_ILi64EEENSC_ILi128EEENSB_IJSG_EEEEEENS_10tfloat32_tESK_NSA_8TiledMMAINSA_8MMA_AtomIJNSA_17SM100_MMA_TF32_SSISK_SK_fLi64ELi128ELNSA_4UMMA5MajorE0ELSP_1ELNSO_7ScaleInE0ELSQ_0EEEEEENSA_6LayoutISE_NSB_IJNSC_ILi0EEESU_SU_EEEEENSB_IJNSA_10UnderscoreESX_SX_EEEEENS7_6detail27Sm100ImplicitGemmTileTraitsINSA_20SM90_TMA_LOAD_IM2COLENSA_14ComposedLayoutINSA_7SwizzleILi3ELi4ELi3EEENSA_18smem_ptr_flag_bitsILi32EEENST_INSB_IJNSC_ILi8EEENSC_ILi32EEEEEENSB_IJS19_SD_EEEEEEEvEENS11_INSA_13SM90_TMA_LOADENS13_INS14_ILi2ELi5ELi2EEES17_NST_INSB_IJS19_NSC_ILi4EEEEEENSB_IJSD_S19_EEEEEEEvEEEENS_8epilogue10collective18CollectiveEpilogueINS1O_23Sm100TmaWarpSpecializedILi4ELi2ELi16ELb1ELb0EEEJSJ_NSB_IJNST_ISG_SD_EENST_IS19_SD_EEEEESK_NSB_IJNSB_IJlllEEESD_SU_EEESK_S1X_NS1O_6fusion15FusionCallbacksIS1S_NS1Y_17LinearCombinationISK_fSK_fLNS_15FloatRoundStyleE2EEESJ_S1V_JEEENSA_5SM1004TMEM4LOAD26SM100_TMEM_LOAD_16dp128b8xES12_S1D_NSA_17SM75_U32x4_LDSM_NENSA_21SM90_TMA_STORE_IM2COLES1D_NSA_17SM90_U32x4_STSM_NENSA_39AutoVectorizingCopyWithAssumedAlignmentILi128EEEEEEvvEEEEvNT_6ParamsE)
        /*0008*/ 	.word	0x0000005a


	//----- nvinfo : EIATTR_FRAME_SIZE
	.align		4
.L_19:
        /*000c*/ 	.byte	0x04, 0x11
        /*000e*/ 	.short	(.L_21 - .L_20)
	.align		4
.L_20:
        /*0010*/ 	.word	index@($__internal_2_$__cuda_sm10x_tcgen05_guardrail_trap_unallocated_columns_being_dealloced)
        /*0014*/ 	.word	0x00000008


	//----- nvinfo : EIATTR_FRAME_SIZE
	.align		4
.L_21:
        /*0018*/ 	.byte	0x04, 0x11
        /*001a*/ 	.short	(.L_23 - .L_22)
	.align		4
.L_22:
        /*001c*/ 	.word	index@($__internal_1_$__cuda_sm10x_tcgen05_guardrail_trap_phase_invalid_during_alloc)
        /*0020*/ 	.word	0x00000008


	//----- nvinfo : EIATTR_FRAME_SIZE
	.align		4
.L_23:
        /*0024*/ 	.byte	0x04, 0x11
        /*0026*/ 	.short	(.L_25 - .L_24)
	.align		4
.L_24:
        /*0028*/ 	.word	index@($__internal_0_$__cuda_sm10x_tcgen05_guardrail_trap_col_being_dealloced_not_returned_by_alloc)
        /*002c*/ 	.word	0x00000008


	//----- nvinfo : EIATTR_FRAME_SIZE
	.align		4
.L_25:
        /*0030*/ 	.byte	0x04, 0x11
        /*0032*/ 	.short	(.L_27 - .L_26)
	.align		4
.L_26:
        /*0034*/ 	.word	index@(_ZN7cutlass13device_kernelINS_4conv6kernel13ConvUniversalINS1_16ConvProblemShapeILNS1_8OperatorE1ELi2EEENS1_10collective14CollectiveConvINS1_47MainloopSm100TmaUmmaWarpSpecializedImplicitGemmILS5_1ELi4ELi2ELi1ELi2EN4cute5tupleIJNSA_1CILi1EEESD_SD_EEEEENSB_IJNSC_ILi64EEENSC_ILi128EEENSB_IJSG_EEEEEENS_10tfloat32_tESK_NSA_8TiledMMAINSA_8MMA_AtomIJNSA_17SM100_MMA_TF32_SSISK_SK_fLi64ELi128ELNSA_4UMMA5MajorE0ELSP_1ELNSO_7ScaleInE0ELSQ_0EEEEEENSA_6LayoutISE_NSB_IJNSC_ILi0EEESU_SU_EEEEENSB_IJNSA_10UnderscoreESX_SX_EEEEENS7_6detail27Sm100ImplicitGemmTileTraitsINSA_20SM90_TMA_LOAD_IM2COLENSA_14ComposedLayoutINSA_7SwizzleILi3ELi4ELi3EEENSA_18smem_ptr_flag_bitsILi32EEENST_INSB_IJNSC_ILi8EEENSC_ILi32EEEEEENSB_IJS19_SD_EEEEEEEvEENS11_INSA_13SM90_TMA_LOADENS13_INS14_ILi2ELi5ELi2EEES17_NST_INSB_IJS19_NSC_ILi4EEEEEENSB_IJSD_S19_EEEEEEEvEEEENS_8epilogue10collective18CollectiveEpilogueINS1O_23Sm100TmaWarpSpecializedILi4ELi2ELi16ELb1ELb0EEEJSJ_NSB_IJNST_ISG_SD_EENST_IS19_SD_EEEEESK_NSB_IJNSB_IJlllEEESD_SU_EEESK_S1X_NS1O_6fusion15FusionCallbacksIS1S_NS1Y_17LinearCombinationISK_fSK_fLNS_15FloatRoundStyleE2EEESJ_S1V_JEEENSA_5SM1004TMEM4LOAD26SM100_TMEM_LOAD_16dp128b8xES12_S1D_NSA_17SM75_U32x4_LDSM_NENSA_21SM90_TMA_STORE_IM2COLES1D_NSA_17SM90_U32x4_STSM_NENSA_39AutoVectorizingCopyWithAssumedAlignmentILi128EEEEEEvvEEEEvNT_6ParamsE)
        /*0038*/ 	.word	0x00000008


	//----- nvinfo : EIATTR_MIN_STACK_SIZE
	.align		4
.L_27:
        /*003c*/ 	.byte	0x04, 0x12
        /*003e*/ 	.short	(.L_29 - .L_28)
	.align		4
.L_28:
        /*0040*/ 	.word	index@(_ZN7cutlass13device_kernelINS_4conv6kernel13ConvUniversalINS1_16ConvProblemShapeILNS1_8OperatorE1ELi2EEENS1_10collective14CollectiveConvINS1_47MainloopSm100TmaUmmaWarpSpecializedImplicitGemmILS5_1ELi4ELi2ELi1ELi2EN4cute5tupleIJNSA_1CILi1EEESD_SD_EEEEENSB_IJNSC_ILi64EEENSC_ILi128EEENSB_IJSG_EEEEEENS_10tfloat32_tESK_NSA_8TiledMMAINSA_8MMA_AtomIJNSA_17SM100_MMA_TF32_SSISK_SK_fLi64ELi128ELNSA_4UMMA5MajorE0ELSP_1ELNSO_7ScaleInE0ELSQ_0EEEEEENSA_6LayoutISE_NSB_IJNSC_ILi0EEESU_SU_EEEEENSB_IJNSA_10UnderscoreESX_SX_EEEEENS7_6detail27Sm100ImplicitGemmTileTraitsINSA_20SM90_TMA_LOAD_IM2COLENSA_14ComposedLayoutINSA_7SwizzleILi3ELi4ELi3EEENSA_18smem_ptr_flag_bitsILi32EEENST_INSB_IJNSC_ILi8EEENSC_ILi32EEEEEENSB_IJS19_SD_EEEEEEEvEENS11_INSA_13SM90_TMA_LOADENS13_INS14_ILi2ELi5ELi2EEES17_NST_INSB_IJS19_NSC_ILi4EEEEEENSB_IJSD_S19_EEEEEEEvEEEENS_8epilogue10collective18CollectiveEpilogueINS1O_23Sm100TmaWarpSpecializedILi4ELi2ELi16ELb1ELb0EEEJSJ_NSB_IJNST_ISG_SD_EENST_IS19_SD_EEEEESK_NSB_IJNSB_IJlllEEESD_SU_EEESK_S1X_NS1O_6fusion15FusionCallbacksIS1S_NS1Y_17LinearCombinationISK_fSK_fLNS_15FloatRoundStyleE2EEESJ_S1V_JEEENSA_5SM1004TMEM4LOAD26SM100_TMEM_LOAD_16dp128b8xES12_S1D_NSA_17SM75_U32x4_LDSM_NENSA_21SM90_TMA_STORE_IM2COLES1D_NSA_17SM90_U32x4_STSM_NENSA_39AutoVectorizingCopyWithAssumedAlignmentILi128EEEEEEvvEEEEvNT_6ParamsE)
        /*0044*/ 	.word	0x00000008
.L_29:


//--------------------- .nv.compat                --------------------------
	.section	.nv.compat,"",@"SHT_CUDA_COMPAT_INFO"
	.align	4
        /*0000*/ 	.byte	0x02, 0x09, 0x01, 0x00, 0x02, 0x02, 0x02, 0x00, 0x02, 0x05, 0x05, 0x00, 0x03, 0x07, 0x01, 0x01
        /*0010*/ 	.byte	0x02, 0x03, 0x01, 0x00, 0x02, 0x06, 0x01, 0x00, 0x04, 0x0b, 0x08, 0x00, 0x09, 0x00, 0x00, 0x00
        /*0020*/ 	.byte	0x00, 0x00, 0x00, 0x00


//--------------------- .nv.info._ZN7cutlass13device_kernelINS_4conv6kernel13ConvUniversalINS1_16ConvProblemShapeILNS1_8OperatorE1ELi2EEENS1_10collective14CollectiveConvINS1_47MainloopSm100TmaUmmaWarpSpecializedImplicitGemmILS5_1ELi4ELi2ELi1ELi2EN4cute5tupleIJNSA_1CILi1EEESD_SD_EEEEENSB_IJNSC_ILi64EEENSC_ILi128EEENSB_IJSG_EEEEEENS_10tfloat32_tESK_NSA_8TiledMMAINSA_8MMA_AtomIJNSA_17SM100_MMA_TF32_SSISK_SK_fLi64ELi128ELNSA_4UMMA5MajorE0ELSP_1ELNSO_7ScaleInE0ELSQ_0EEEEEENSA_6LayoutISE_NSB_IJNSC_ILi0EEESU_SU_EEEEENSB_IJNSA_10UnderscoreESX_SX_EEEEENS7_6detail27Sm100ImplicitGemmTileTraitsINSA_20SM90_TMA_LOAD_IM2COLENSA_14ComposedLayoutINSA_7SwizzleILi3ELi4ELi3EEENSA_18smem_ptr_flag_bitsILi32EEENST_INSB_IJNSC_ILi8EEENSC_ILi32EEEEEENSB_IJS19_SD_EEEEEEEvEENS11_INSA_13SM90_TMA_LOADENS13_INS14_ILi2ELi5ELi2EEES17_NST_INSB_IJS19_NSC_ILi4EEEEEENSB_IJSD_S19_EEEEEEEvEEEENS_8epilogue10collective18CollectiveEpilogueINS1O_23Sm100TmaWarpSpecializedILi4ELi2ELi16ELb1ELb0EEEJSJ_NSB_IJNST_ISG_SD_EENST_IS19_SD_EEEEESK_NSB_IJNSB_IJlllEEESD_SU_EEESK_S1X_NS1O_6fusion15FusionCallbacksIS1S_NS1Y_17LinearCombinationISK_fSK_fLNS_15FloatRoundStyleE2EEESJ_S1V_JEEENSA_5SM1004TMEM4LOAD26SM100_TMEM_LOAD_16dp128b8xES12_S1D_NSA_17SM75_U32x4_LDSM_NENSA_21SM90_TMA_STORE_IM2COLES1D_NSA_17SM90_U32x4_STSM_NENSA_39AutoVectorizingCopyWithAssumedAlignmentILi128EEEEEEvvEEEEvNT_6ParamsE --------------------------
	.section	.nv.info._ZN7cutlass13device_kernelINS_4conv6kernel13ConvUniversalINS1_16ConvProblemShapeILNS1_8OperatorE1ELi2EEENS1_10collective14CollectiveConvINS1_47MainloopSm100TmaUmmaWarpSpecializedImplicitGemmILS5_1ELi4ELi2ELi1ELi2EN4cute5tupleIJNSA_1CILi1EEESD_SD_EEEEENSB_IJNSC_ILi64EEENSC_ILi128EEENSB_IJSG_EEEEEENS_10tfloat32_tESK_NSA_8TiledMMAINSA_8MMA_AtomIJNSA_17SM100_MMA_TF32_SSISK_SK_fLi64ELi128ELNSA_4UMMA5MajorE0ELSP_1ELNSO_7ScaleInE0ELSQ_0EEEEEENSA_6LayoutISE_NSB_IJNSC_ILi0EEESU_SU_EEEEENSB_IJNSA_10UnderscoreESX_SX_EEEEENS7_6detail27Sm100ImplicitGemmTileTraitsINSA_20SM90_TMA_LOAD_IM2COLENSA_14ComposedLayoutINSA_7SwizzleILi3ELi4ELi3EEENSA_18smem_ptr_flag_bitsILi32EEENST_INSB_IJNSC_ILi8EEENSC_ILi32EEEEEENSB_IJS19_SD_EEEEEEEvEENS11_INSA_13SM90_TMA_LOADENS13_INS14_ILi2ELi5ELi2EEES17_NST_INSB_IJS19_NSC_ILi4EEEEEENSB_IJSD_S19_EEEEEEEvEEEENS_8epilogue10collective18CollectiveEpilogueINS1O_23Sm100TmaWarpSpecializedILi4ELi2ELi16ELb1ELb0EEEJSJ_NSB_IJNST_ISG_SD_EENST_IS19_SD_EEEEESK_NSB_IJNSB_IJlllEEESD_SU_EEESK_S1X_NS1O_6fusion15FusionCallbacksIS1S_NS1Y_17LinearCombinationISK_fSK_fLNS_15FloatRoundStyleE2EEESJ_S1V_JEEENSA_5SM1004TMEM4LOAD26SM100_TMEM_LOAD_16dp128b8xES12_S1D_NSA_17SM75_U32x4_LDSM_NENSA_21SM90_TMA_STORE_IM2COLES1D_NSA_17SM90_U32x4_STSM_NENSA_39AutoVectorizingCopyWithAssumedAlignmentILi128EEEEEEvvEEEEvNT_6ParamsE,"",@"SHT_CUDA_INFO"
	.sectionflags	@""
	.align	4


	//----- nvinfo : EIATTR_CUDA_API_VERSION
	.align		4
        /*0000*/ 	.byte	0x04, 0x37
        /*0002*/ 	.short	(.L_31 - .L_30)
.L_30:
        /*0004*/ 	.word	0x00000082


	//----- nvinfo : EIATTR_KPARAM_INFO
	.align		4
.L_31:
        /*0008*/ 	.byte	0x04, 0x17
        /*000a*/ 	.short	(.L_33 - .L_32)
.L_32:
        /*000c*/ 	.word	0x00000000
        /*0010*/ 	.short	0x0000
        /*0012*/ 	.short	0x0000
        /*0014*/ 	.byte	0x00, 0xf0, 0x01, 0x20


	//----- nvinfo : EIATTR_AT_ENTRY_FRAGMENTS
	.align		4
.L_33:
        /*0018*/ 	.byte	0x04, 0x4f
        /*001a*/ 	.short	(.L_35 - .L_34)


	//   ....[0]....
.L_34:
        /*001c*/ 	.word	0x00000006


	//----- nvinfo : EIATTR_RESERVED_SMEM_USED
	.align		4
.L_35:
        /*0020*/ 	.byte	0x01, 0x41
	.zero		2


	//----- nvinfo : EIATTR_SPARSE_MMA_MASK
	.align		4
        /*0024*/ 	.byte	0x03, 0x50
        /*0026*/ 	.short	0x0000


	//----- nvinfo : EIATTR_TCGEN05_1CTA_USED
	.align		4
        /*0028*/ 	.byte	0x01, 0x51
	.zero		2


	//----- nvinfo : EIATTR_MAXREG_COUNT
	.align		4
        /*002c*/ 	.byte	0x03, 0x1b
        /*002e*/ 	.short	0x00ff


	//----- nvinfo : EIATTR_NUM_BARRIERS
	.align		4
        /*0030*/ 	.byte	0x02, 0x4c
        /*0032*/ 	.byte	0x07
	.zero		1


	//----- nvinfo : EIATTR_EXTERNS
	.align		4
        /*0034*/ 	.byte	0x04, 0x0f
        /*0036*/ 	.short	(.L_37 - .L_36)


	//   ....[0]....
	.align		4
.L_36:
        /*0038*/ 	.word	index@(__assertfail)


	//----- nvinfo : EIATTR_MERCURY_ISA_VERSION
	.align		4
.L_37:
        /*003c*/ 	.byte	0x03, 0x5f
        /*003e*/ 	.short	0x0101


	//----- nvinfo : EIATTR_INT_WARP_WIDE_INSTR_OFFSETS
	.align		4
        /*0040*/ 	.byte	0x04, 0x31
        /*0042*/ 	.short	(.L_39 - .L_38)


	//   ....[0]....
.L_38:
        /*0044*/ 	.word	0x00005f10


	//   ....[1]....
        /*0048*/ 	.word	0x00005f30


	//   ....[2]....
        /*004c*/ 	.word	0x00005f60


	//   ....[3]....
        /*0050*/ 	.word	0x00006c30


	//   ....[4]....
        /*0054*/ 	.word	0x00006cb0


	//   ....[5]....
        /*0058*/ 	.word	0x00006d70


	//   ....[6]....
        /*005c*/ 	.word	0x00006e30


	//   ....[7]....
        /*0060*/ 	.word	0x00006ef0


	//   ....[8]....
        /*0064*/ 	.word	0x00006fd0


	//   ....[9]....
        /*0068*/ 	.word	0x00007090


	//   ....[10]....
        /*006c*/ 	.word	0x00007180


	//----- nvinfo : EIATTR_COOP_GROUP_MASK_REGIDS
	.align		4
.L_39:
        /*0070*/ 	.byte	0x04, 0x29
        /*0072*/ 	.short	(.L_41 - .L_40)


	//   ....[0]....
.L_40:
        /*0074*/ 	.word	0xffffffff


	//   ....[1]....
        /*0078*/ 	.word	0xffffffff


	//   ....[2]....
        /*007c*/ 	.word	0xffffffff


	//   ....[3]....
        /*0080*/ 	.word	0xffffffff


	//   ....[4]....
        /*0084*/ 	.word	0xffffffff


	//   ....[5]....
        /*0088*/ 	.word	0xffffffff


	//   ....[6]....
        /*008c*/ 	.word	0xffffffff


	//   ....[7]....
        /*0090*/ 	.word	0xffffffff


	//   ....[8]....
        /*0094*/ 	.word	0xffffffff


	//   ....[9]....
        /*0098*/ 	.word	0xffffffff


	//   ....[10]....
        /*009c*/ 	.word	0xffffffff


	//   ....[11]....
        /*00a0*/ 	.word	0xffffffff


	//----- nvinfo : EIATTR_COOP_GROUP_INSTR_OFFSETS
	.align		4
.L_41:
        /*00a4*/ 	.byte	0x04, 0x28
        /*00a6*/ 	.short	(.L_43 - .L_42)


	//   ....[0]....
.L_42:
        /*00a8*/ 	.word	0x00000090


	//   ....[1]....
        /*00ac*/ 	.word	0x000004f0


	//   ....[2]....
        /*00b0*/ 	.word	0x00000660


	//   ....[3]....
        /*00b4*/ 	.word	0x00000800


	//   ....[4]....
        /*00b8*/ 	.word	0x00000900


	//   ....[5]....
        /*00bc*/ 	.word	0x00000a50


	//   ....[6]....
        /*00c0*/ 	.word	0x00004370


	//   ....[7]....
        /*00c4*/ 	.word	0x00005060


	//   ....[8]....
        /*00c8*/ 	.word	0x00005270


	//   ....[9]....
        /*00cc*/ 	.word	0x000052a0


	//   ....[10]....
        /*00d0*/ 	.word	0x00005df0


	//   ....[11]....
        /*00d4*/ 	.word	0x00006030


	//----- nvinfo : EIATTR_VRC_CTA_INIT_COUNT
	.align		4
.L_43:
        /*00d8*/ 	.byte	0x02, 0x4a
        /*00da*/ 	.byte	0x80
	.zero		1


	//----- nvinfo : EIATTR_SYSCALL_OFFSETS
	.align		4
        /*00dc*/ 	.byte	0x04, 0x46
        /*00de*/ 	.short	(.L_45 - .L_44)


	//   ....[0]....
.L_44:
        /*00e0*/ 	.word	0x00007e30


	//   ....[1]....
        /*00e4*/ 	.word	0x00007f20


	//   ....[2]....
        /*00e8*/ 	.word	0x000088e0


	//   ....[3]....
        /*00ec*/ 	.word	0x000092c0


	//   ....[4]....
        /*00f0*/ 	.word	0x00009c40


	//   ....[5]....
        /*00f4*/ 	.word	0x0000a5b0


	//----- nvinfo : EIATTR_MBARRIER_INSTR_OFFSETS
	.align		4
.L_45:
        /*00f8*/ 	.byte	0x04, 0x39
        /*00fa*/ 	.short	(.L_47 - .L_46)


	//   ....[0]....
.L_46:
        /*00fc*/ 	.word	0x000005d0
        /*0100*/ 	.word	0x000000ff
        /*0104*/ 	.word	0x00000000
        /*0108*/ 	.short	0x0100
        /*010a*/ 	.byte	0x04
	.zero		1


	//   ....[1]....
        /*010c*/ 	.word	0x000005e0
        /*0110*/ 	.word	0x000000ff
        /*0114*/ 	.word	0x00000020
        /*0118*/ 	.short	0x0100
        /*011a*/ 	.byte	0x04
	.zero		1


	//   ....[2]....
        /*011c*/ 	.word	0x000005f0
        /*0120*/ 	.word	0x000000ff
        /*0124*/ 	.word	0x00000008
        /*0128*/ 	.short	0x0100
        /*012a*/ 	.byte	0x04
	.zero		1


	//   ....[3]....
        /*012c*/ 	.word	0x00000600
        /*0130*/ 	.word	0x000000ff
        /*0134*/ 	.word	0x00000028
        /*0138*/ 	.short	0x0100
        /*013a*/ 	.byte	0x04
	.zero		1


	//   ....[4]....
        /*013c*/ 	.word	0x00000610
        /*0140*/ 	.word	0x000000ff
        /*0144*/ 	.word	0x00000010
        /*0148*/ 	.short	0x0100
        /*014a*/ 	.byte	0x04
	.zero		1


	//   ....[5]....
        /*014c*/ 	.word	0x00000620
        /*0150*/ 	.word	0x000000ff
        /*0154*/ 	.word	0x00000030
        /*0158*/ 	.short	0x0100
        /*015a*/ 	.byte	0x04
	.zero		1


	//   ....[6]....
        /*015c*/ 	.word	0x00000630
        /*0160*/ 	.word	0x000000ff
        /*0164*/ 	.word	0x00000018
        /*0168*/ 	.short	0x0100
        /*016a*/ 	.byte	0x04
	.zero		1


	//   ....[7]....
        /*016c*/ 	.word	0x00000640
        /*0170*/ 	.word	0x000000ff
        /*0174*/ 	.word	0x00000038
        /*0178*/ 	.short	0x0100
        /*017a*/ 	.byte	0x04
	.zero		1


	//   ....[8]....
        /*017c*/ 	.word	0x00000770
        /*0180*/ 	.word	0x000000ff
        /*0184*/ 	.word	0x00000040
        /*0188*/ 	.short	0x0100
        /*018a*/ 	.byte	0x04
	.zero		1


	//   ....[9]....
        /*018c*/ 	.word	0x00000780
        /*0190*/ 	.word	0x000000ff
        /*0194*/ 	.word	0x00000060
        /*0198*/ 	.short	0x0100
        /*019a*/ 	.byte	0x04
	.zero		1


	//   ....[10]....
        /*019c*/ 	.word	0x00000790
        /*01a0*/ 	.word	0x000000ff
        /*01a4*/ 	.word	0x00000048
        /*01a8*/ 	.short	0x0100
        /*01aa*/ 	.byte	0x04
	.zero		1


	//   ....[11]....
        /*01ac*/ 	.word	0x000007a0
        /*01b0*/ 	.word	0x000000ff
        /*01b4*/ 	.word	0x00000068
        /*01b8*/ 	.short	0x0100
        /*01ba*/ 	.byte	0x04
	.zero		1


	//   ....[12]....
        /*01bc*/ 	.word	0x000007b0
        /*01c0*/ 	.word	0x000000ff
        /*01c4*/ 	.word	0x00000050
        /*01c8*/ 	.short	0x0100
        /*01ca*/ 	.byte	0x04
	.zero		1


	//   ....[13]....
        /*01cc*/ 	.word	0x000007c0
        /*01d0*/ 	.word	0x000000ff
        /*01d4*/ 	.word	0x00000070
        /*01d8*/ 	.short	0x0100
        /*01da*/ 	.byte	0x04
	.zero		1


	//   ....[14]....
        /*01dc*/ 	.word	0x000007d0
        /*01e0*/ 	.word	0x000000ff
        /*01e4*/ 	.word	0x00000058
        /*01e8*/ 	.short	0x0100
        /*01ea*/ 	.byte	0x04
	.zero		1


	//   ....[15]....
        /*01ec*/ 	.word	0x000007e0
        /*01f0*/ 	.word	0x000000ff
        /*01f4*/ 	.word	0x00000078
        /*01f8*/ 	.short	0x0100
        /*01fa*/ 	.byte	0x04
	.zero		1


	//   ....[16]....
        /*01fc*/ 	.word	0x000008d0
        /*0200*/ 	.word	0x000000ff
        /*0204*/ 	.word	0x00000080
        /*0208*/ 	.short	0x0100
        /*020a*/ 	.byte	0x06
	.zero		1


	//   ....[17]....
        /*020c*/ 	.word	0x000008e0
        /*0210*/ 	.word	0x000000ff
        /*0214*/ 	.word	0x00000088
        /*0218*/ 	.short	0x0100
        /*021a*/ 	.byte	0x06
	.zero		1


	//   ....[18]....
        /*021c*/ 	.word	0x00000a20
        /*0220*/ 	.word	0x000000ff
        /*0224*/ 	.word	0x00000090
        /*0228*/ 	.short	0x0100
        /*022a*/ 	.byte	0x06
	.zero		1


	//   ....[19]....
        /*022c*/ 	.word	0x00000a30
        /*0230*/ 	.word	0x000000ff
        /*0234*/ 	.word	0x00000098
        /*0238*/ 	.short	0x0100
        /*023a*/ 	.byte	0x06
	.zero		1


	//   ....[20]....
        /*023c*/ 	.word	0x00000b80
        /*0240*/ 	.word	0x000000ff
        /*0244*/ 	.word	0x000000a0
        /*0248*/ 	.short	0x0100
        /*024a*/ 	.byte	0x04
	.zero		1


	//   ....[21]....
        /*024c*/ 	.word	0x00000b90
        /*0250*/ 	.word	0x000000ff
        /*0254*/ 	.word	0x000000b0
        /*0258*/ 	.short	0x0100
        /*025a*/ 	.byte	0x04
	.zero		1


	//   ....[22]....
        /*025c*/ 	.word	0x00000ba0
        /*0260*/ 	.word	0x000000ff
        /*0264*/ 	.word	0x000000a8
        /*0268*/ 	.short	0x0100
        /*026a*/ 	.byte	0x04
	.zero		1


	//   ....[23]....
        /*026c*/ 	.word	0x00000bb0
        /*0270*/ 	.word	0x000000ff
        /*0274*/ 	.word	0x000000b8
        /*0278*/ 	.short	0x0100
        /*027a*/ 	.byte	0x04
	.zero		1


	//   ....[24]....
        /*027c*/ 	.word	0x00001560
        /*0280*/ 	.word	0x000000ff
        /*0284*/ 	.word	0x00000020
        /*0288*/ 	.short	0x010a
        /*028a*/ 	.byte	0x04
	.zero		1


	//   ....[25]....
        /*028c*/ 	.word	0x00001fa0
        /*0290*/ 	.word	0x000000ff
        /*0294*/ 	.word	0x00000020
        /*0298*/ 	.short	0x010a
        /*029a*/ 	.byte	0x06
	.zero		1


	//   ....[26]....
        /*029c*/ 	.word	0x00002310
        /*02a0*/ 	.word	0x000000ff
        /*02a4*/ 	.word	0x00000020
        /*02a8*/ 	.short	0x010a
        /*02aa*/ 	.byte	0x0d
	.zero		1


	//   ....[27]....
        /*02ac*/ 	.word	0x00002c50
        /*02b0*/ 	.word	0x000000ff
        /*02b4*/ 	.word	0x00000088
        /*02b8*/ 	.short	0x0101
        /*02ba*/ 	.byte	0x2e
	.zero		1


	//   ....[28]....
        /*02bc*/ 	.word	0x00002c80
        /*02c0*/ 	.word	0x000000ff
        /*02c4*/ 	.word	0x00000020
        /*02c8*/ 	.short	0x010a
        /*02ca*/ 	.byte	0x04
	.zero		1


	//   ....[29]....
        /*02cc*/ 	.word	0x00003680
        /*02d0*/ 	.word	0x000000ff
        /*02d4*/ 	.word	0x00000020
        /*02d8*/ 	.short	0x010a
        /*02da*/ 	.byte	0x06
	.zero		1


	//   ....[30]....
        /*02dc*/ 	.word	0x00003940
        /*02e0*/ 	.word	0x000000ff
        /*02e4*/ 	.word	0x00000020
        /*02e8*/ 	.short	0x010a
        /*02ea*/ 	.byte	0x0d
	.zero		1


	//   ....[31]....
        /*02ec*/ 	.word	0x00004380
        /*02f0*/ 	.word	0x000000ff
        /*02f4*/ 	.word	0x00000090
        /*02f8*/ 	.short	0x010a
        /*02fa*/ 	.byte	0x2e
	.zero		1


	//   ....[32]....
        /*02fc*/ 	.word	0x00004450
        /*0300*/ 	.word	0x000000ff
        /*0304*/ 	.word	0x00000000
        /*0308*/ 	.short	0x0101
        /*030a*/ 	.byte	0x04
	.zero		1


	//   ....[33]....
        /*030c*/ 	.word	0x00004ad0
        /*0310*/ 	.word	0x000000ff
        /*0314*/ 	.word	0x00000000
        /*0318*/ 	.short	0x010a
        /*031a*/ 	.byte	0x04
	.zero		1


	//   ....[34]....
        /*031c*/ 	.word	0x00004b70
        /*0320*/ 	.word	0x000000ff
        /*0324*/ 	.word	0x00000000
        /*0328*/ 	.short	0x010a
        /*032a*/ 	.byte	0x05
	.zero		1


	//   ....[35]....
        /*032c*/ 	.word	0x00004c10
        /*0330*/ 	.word	0x000000ff
        /*0334*/ 	.word	0x00000000
        /*0338*/ 	.short	0x010a
        /*033a*/ 	.byte	0x05
	.zero		1


	//   ....[36]....
        /*033c*/ 	.word	0x00004cc0
        /*0340*/ 	.word	0x00000000
        /*0344*/ 	.word	0x00000000
        /*0348*/ 	.short	0x010a
        /*034a*/ 	.byte	0xff
	.zero		1


	//   ....[37]....
        /*034c*/ 	.word	0x00004e10
        /*0350*/ 	.word	0x000000ff
        /*0354*/ 	.word	0x00000098
        /*0358*/ 	.short	0x010a
        /*035a*/ 	.byte	0x04
	.zero		1


	//   ....[38]....
        /*035c*/ 	.word	0x00004eb0
        /*0360*/ 	.word	0x000000ff
        /*0364*/ 	.word	0x00000090
        /*0368*/ 	.short	0x010a
        /*036a*/ 	.byte	0x04
	.zero		1


	//   ....[39]....
        /*036c*/ 	.word	0x00004f50
        /*0370*/ 	.word	0x000000ff
        /*0374*/ 	.word	0x00000000
        /*0378*/ 	.short	0x0101
        /*037a*/ 	.byte	0x05
	.zero		1


	//   ....[40]....
        /*037c*/ 	.word	0x00004f90
        /*0380*/ 	.word	0x000000ff
        /*0384*/ 	.word	0x00000098
        /*0388*/ 	.short	0x0106
        /*038a*/ 	.byte	0x04
	.zero		1


	//   ....[41]....
        /*038c*/ 	.word	0x00004fd0
        /*0390*/ 	.word	0x00000000
        /*0394*/ 	.word	0x00000098
        /*0398*/ 	.short	0x010a
        /*039a*/ 	.byte	0xff
	.zero		1


	//   ....[42]....
        /*039c*/ 	.word	0x000055b0
        /*03a0*/ 	.word	0x000000ff
        /*03a4*/ 	.word	0x00000090
        /*03a8*/ 	.short	0x010a
        /*03aa*/ 	.byte	0x17
	.zero		1


	//   ....[43]....
        /*03ac*/ 	.word	0x00005660
        /*03b0*/ 	.word	0x000000ff
        /*03b4*/ 	.word	0x00000000
        /*03b8*/ 	.short	0x0101
        /*03ba*/ 	.byte	0x2c
	.zero		1


	//   ....[44]....
        /*03bc*/ 	.word	0x00005670
        /*03c0*/ 	.word	0x000000ff
        /*03c4*/ 	.word	0x000000b0
        /*03c8*/ 	.short	0x010a
        /*03ca*/ 	.byte	0x1b
	.zero		1


	//   ....[45]....
        /*03cc*/ 	.word	0x00005720
        /*03d0*/ 	.word	0x000000ff
        /*03d4*/ 	.word	0x00000000
        /*03d8*/ 	.short	0x010a
        /*03da*/ 	.byte	0x04
	.zero		1


	//   ....[46]....
        /*03dc*/ 	.word	0x00005770
        /*03e0*/ 	.word	0x000000ff
        /*03e4*/ 	.word	0x00000000
        /*03e8*/ 	.short	0x010a
        /*03ea*/ 	.byte	0x15
	.zero		1


	//   ....[47]....
        /*03ec*/ 	.word	0x000058b0
        /*03f0*/ 	.word	0x000000ff
        /*03f4*/ 	.word	0x00000000
        /*03f8*/ 	.short	0x010a
        /*03fa*/ 	.byte	0x05
	.zero		1


	//   ....[48]....
        /*03fc*/ 	.word	0x00005d40
        /*0400*/ 	.word	0x000000ff
        /*0404*/ 	.word	0x00000000
        /*0408*/ 	.short	0x010a
        /*040a*/ 	.byte	0x04
	.zero		1


	//   ....[49]....
        /*040c*/ 	.word	0x00005dd0
        /*0410*/ 	.word	0x000000ff
        /*0414*/ 	.word	0x00000000
        /*0418*/ 	.short	0x010a
        /*041a*/ 	.byte	0x04
	.zero		1


	//   ....[50]....
        /*041c*/ 	.word	0x00006380
        /*0420*/ 	.word	0x000000ff
        /*0424*/ 	.word	0x00000090
        /*0428*/ 	.short	0x010a
        /*042a*/ 	.byte	0x1f
	.zero		1


	//   ....[51]....
        /*042c*/ 	.word	0x00006420
        /*0430*/ 	.word	0x000000ff
        /*0434*/ 	.word	0x00000000
        /*0438*/ 	.short	0x0101
        /*043a*/ 	.byte	0x39
	.zero		1


	//   ....[52]....
        /*043c*/ 	.word	0x00006970
        /*0440*/ 	.word	0x000000ff
        /*0444*/ 	.word	0x00000088
        /*0448*/ 	.short	0x010a
        /*044a*/ 	.byte	0x1f
	.zero		1


	//   ....[53]....
        /*044c*/ 	.word	0x00006b10
        /*0450*/ 	.word	0x000000ff
        /*0454*/ 	.word	0x00000060
        /*0458*/ 	.short	0x010a
        /*045a*/ 	.byte	0x1f
	.zero		1


	//   ....[54]....
        /*045c*/ 	.word	0x00006d30
        /*0460*/ 	.word	0x000000ff
        /*0464*/ 	.word	0x00000040
        /*0468*/ 	.short	0x010b
        /*046a*/ 	.byte	0x1f
	.zero		1


	//   ....[55]....
        /*046c*/ 	.word	0x00006d40
        /*0470*/ 	.word	0x000000ff
        /*0474*/ 	.word	0x00000000
        /*0478*/ 	.short	0x0101
        /*047a*/ 	.byte	0x3d
	.zero		1


	//   ....[56]....
        /*047c*/ 	.word	0x00006d50
        /*0480*/ 	.word	0x000000ff
        /*0484*/ 	.word	0x00000068
        /*0488*/ 	.short	0x010a
        /*048a*/ 	.byte	0x1f
	.zero		1


	//   ....[57]....
        /*048c*/ 	.word	0x00006eb0
        /*0490*/ 	.word	0x000000ff
        /*0494*/ 	.word	0x00000048
        /*0498*/ 	.short	0x010b
        /*049a*/ 	.byte	0x1f
	.zero		1


	//   ....[58]....
        /*049c*/ 	.word	0x00006ec0
        /*04a0*/ 	.word	0x000000ff
        /*04a4*/ 	.word	0x00000000
        /*04a8*/ 	.short	0x0101
        /*04aa*/ 	.byte	0x3c
	.zero		1


	//   ....[59]....
        /*04ac*/ 	.word	0x00006ed0
        /*04b0*/ 	.word	0x000000ff
        /*04b4*/ 	.word	0x00000070
        /*04b8*/ 	.short	0x010a
        /*04ba*/ 	.byte	0x1f
	.zero		1


	//   ....[60]....
        /*04bc*/ 	.word	0x00007050
        /*04c0*/ 	.word	0x000000ff
        /*04c4*/ 	.word	0x00000050
        /*04c8*/ 	.short	0x010b
        /*04ca*/ 	.byte	0x1f
	.zero		1


	//   ....[61]....
        /*04cc*/ 	.word	0x00007060
        /*04d0*/ 	.word	0x000000ff
        /*04d4*/ 	.word	0x00000000
        /*04d8*/ 	.short	0x0101
        /*04da*/ 	.byte	0x3b
	.zero		1


	//   ....[62]....
        /*04dc*/ 	.word	0x00007070
        /*04e0*/ 	.word	0x000000ff
        /*04e4*/ 	.word	0x00000078
        /*04e8*/ 	.short	0x010a
        /*04ea*/ 	.byte	0x1f
	.zero		1


	//   ....[63]....
        /*04ec*/ 	.word	0x00007220
        /*04f0*/ 	.word	0x000000ff
        /*04f4*/ 	.word	0x00000058
        /*04f8*/ 	.short	0x010b
        /*04fa*/ 	.byte	0x1f
	.zero		1


	//   ....[64]....
        /*04fc*/ 	.word	0x00007230
        /*0500*/ 	.word	0x000000ff
        /*0504*/ 	.word	0x00000000
        /*0508*/ 	.short	0x0101
        /*050a*/ 	.byte	0x3a
	.zero		1


	//   ....[65]....
        /*050c*/ 	.word	0x00007260
        /*0510*/ 	.word	0x000000ff
        /*0514*/ 	.word	0x00000060
        /*0518*/ 	.short	0x010a
        /*051a*/ 	.byte	0x1f
	.zero		1


	//   ....[66]....
        /*051c*/ 	.word	0x00007280
        /*0520*/ 	.word	0x000000ff
        /*0524*/ 	.word	0x00000068
        /*0528*/ 	.short	0x010a
        /*052a*/ 	.byte	0x1f
	.zero		1


	//   ....[67]....
        /*052c*/ 	.word	0x000072a0
        /*0530*/ 	.word	0x000000ff
        /*0534*/ 	.word	0x00000070
        /*0538*/ 	.short	0x010a
        /*053a*/ 	.byte	0x1f
	.zero		1


	//   ....[68]....
        /*053c*/ 	.word	0x000072e0
        /*0540*/ 	.word	0x00000000
        /*0544*/ 	.word	0x00000078
        /*0548*/ 	.short	0x010a
        /*054a*/ 	.byte	0xff
	.zero		1


	//   ....[69]....
        /*054c*/ 	.word	0x000076d0
        /*0550*/ 	.word	0x000000ff
        /*0554*/ 	.word	0x00000090
        /*0558*/ 	.short	0x010a
        /*055a*/ 	.byte	0x30
	.zero		1


	//   ....[70]....
        /*055c*/ 	.word	0x000077a0
        /*0560*/ 	.word	0x000000ff
        /*0564*/ 	.word	0x00000000
        /*0568*/ 	.short	0x0101
        /*056a*/ 	.byte	0x04
	.zero		1


	//   ....[71]....
        /*056c*/ 	.word	0x00008410
        /*0570*/ 	.word	0x000000ff
        /*0574*/ 	.word	0x00000040
        /*0578*/ 	.short	0x010a
        /*057a*/ 	.byte	0x30
	.zero		1


	//   ....[72]....
        /*057c*/ 	.word	0x00008570
        /*0580*/ 	.word	0x00000051
        /*0584*/ 	.word	0x000000a0
        /*0588*/ 	.short	0x010a
        /*058a*/ 	.byte	0xff
	.zero		1


	//   ....[73]....
        /*058c*/ 	.word	0x000086c0
        /*0590*/ 	.word	0x000000ff
        /*0594*/ 	.word	0x00000040
        /*0598*/ 	.short	0x010a
        /*059a*/ 	.byte	0x30
	.zero		1


	//   ....[74]....
        /*059c*/ 	.word	0x000087c0
        /*05a0*/ 	.word	0x00000051
        /*05a4*/ 	.word	0x000000a0
        /*05a8*/ 	.short	0x010a
        /*05aa*/ 	.byte	0xff
	.zero		1


	//   ....[75]....
        /*05ac*/ 	.word	0x00008fe0
        /*05b0*/ 	.word	0x00000000
        /*05b4*/ 	.word	0x00000000
        /*05b8*/ 	.short	0x0101
        /*05ba*/ 	.byte	0xff
	.zero		1


	//   ....[76]....
        /*05bc*/ 	.word	0x00008ff0
        /*05c0*/ 	.word	0x00000002
        /*05c4*/ 	.word	0x00000040
        /*05c8*/ 	.short	0x010a
        /*05ca*/ 	.byte	0xff
	.zero		1


	//   ....[77]....
        /*05cc*/ 	.word	0x000090c0
        /*05d0*/ 	.word	0x00000002
        /*05d4*/ 	.word	0x00000040
        /*05d8*/ 	.short	0x010a
        /*05da*/ 	.byte	0xff
	.zero		1


	//   ....[78]....
        /*05dc*/ 	.word	0x00009960
        /*05e0*/ 	.word	0x00000000
        /*05e4*/ 	.word	0x00000000
        /*05e8*/ 	.short	0x0101
        /*05ea*/ 	.byte	0xff
	.zero		1


	//   ....[79]....
        /*05ec*/ 	.word	0x00009980
        /*05f0*/ 	.word	0x00000002
        /*05f4*/ 	.word	0x00000040
        /*05f8*/ 	.short	0x010a
        /*05fa*/ 	.byte	0xff
	.zero		1


	//   ....[80]....
        /*05fc*/ 	.word	0x00009a40
        /*0600*/ 	.word	0x00000002
        /*0604*/ 	.word	0x00000040
        /*0608*/ 	.short	0x010a
        /*060a*/ 	.byte	0xff
	.zero		1


	//   ....[81]....
        /*060c*/ 	.word	0x0000a2d0
        /*0610*/ 	.word	0x0000000e
        /*0614*/ 	.word	0x00000000
        /*0618*/ 	.short	0x0101
        /*061a*/ 	.byte	0xff
	.zero		1


	//   ....[82]....
        /*061c*/ 	.word	0x0000a2f0
        /*0620*/ 	.word	0x00000002
        /*0624*/ 	.word	0x00000040
        /*0628*/ 	.short	0x010a
        /*062a*/ 	.byte	0xff
	.zero		1


	//   ....[83]....
        /*062c*/ 	.word	0x0000a3b0
        /*0630*/ 	.word	0x00000002
        /*0634*/ 	.word	0x00000040
        /*0638*/ 	.short	0x010a
        /*063a*/ 	.byte	0xff
	.zero		1


	//   ....[84]....
        /*063c*/ 	.word	0x0000a990
        /*0640*/ 	.word	0x000000ff
        /*0644*/ 	.word	0x00000000
        /*0648*/ 	.short	0x0101
        /*064a*/ 	.byte	0x04
	.zero		1


	//   ....[85]....
        /*064c*/ 	.word	0x0000acb0
        /*0650*/ 	.word	0x00000000
        /*0654*/ 	.word	0x00000000
        /*0658*/ 	.short	0x0101
        /*065a*/ 	.byte	0xff
	.zero		1


	//   ....[86]....
        /*065c*/ 	.word	0x0000af20
        /*0660*/ 	.word	0x000000ff
        /*0664*/ 	.word	0x00000000
        /*0668*/ 	.short	0x0101
        /*066a*/ 	.byte	0x04
	.zero		1


	//   ....[87]....
        /*066c*/ 	.word	0x0000af70
        /*0670*/ 	.word	0x00000010
        /*0674*/ 	.word	0x00000020
        /*0678*/ 	.short	0x010a
        /*067a*/ 	.byte	0xff
	.zero		1


	//   ....[88]....
        /*067c*/ 	.word	0x0000aff0
        /*0680*/ 	.word	0x0000001a
        /*0684*/ 	.word	0x00000020
        /*0688*/ 	.short	0x010a
        /*068a*/ 	.byte	0xff
	.zero		1


	//   ....[89]....
        /*068c*/ 	.word	0x0000b050
        /*0690*/ 	.word	0x00000000
        /*0694*/ 	.word	0x00000090
        /*0698*/ 	.short	0x010a
        /*069a*/ 	.byte	0xff
	.zero		1


	//   ....[90]....
        /*069c*/ 	.word	0x0000b0b0
        /*06a0*/ 	.word	0x00000000
        /*06a4*/ 	.word	0x00000000
        /*06a8*/ 	.short	0x010a
        /*06aa*/ 	.byte	0xff
	.zero		1


	//   ....[91]....
        /*06ac*/ 	.word	0x0000b110
        /*06b0*/ 	.word	0x00000000
        /*06b4*/ 	.word	0x00000000
        /*06b8*/ 	.short	0x010a
        /*06ba*/ 	.byte	0xff
	.zero		1


	//   ....[92]....
        /*06bc*/ 	.word	0x0000b170
        /*06c0*/ 	.word	0x00000000
        /*06c4*/ 	.word	0x00000000
        /*06c8*/ 	.short	0x010a
        /*06ca*/ 	.byte	0xff
	.zero		1


	//   ....[93]....
        /*06cc*/ 	.word	0x0000b1d0
        /*06d0*/ 	.word	0x00000004
        /*06d4*/ 	.word	0x00000098
        /*06d8*/ 	.short	0x010a
        /*06da*/ 	.byte	0xff
	.zero		1


	//   ....[94]....
        /*06dc*/ 	.word	0x0000b230
        /*06e0*/ 	.word	0x00000004
        /*06e4*/ 	.word	0x00000090
        /*06e8*/ 	.short	0x010a
        /*06ea*/ 	.byte	0xff
	.zero		1


	//   ....[95]....
        /*06ec*/ 	.word	0x0000b290
        /*06f0*/ 	.word	0x00000000
        /*06f4*/ 	.word	0x00000090
        /*06f8*/ 	.short	0x010a
        /*06fa*/ 	.byte	0xff
	.zero		1


	//   ....[96]....
        /*06fc*/ 	.word	0x0000b2f0
        /*0700*/ 	.word	0x00000004
        /*0704*/ 	.word	0x000000b0
        /*0708*/ 	.short	0x010a
        /*070a*/ 	.byte	0xff
	.zero		1


	//   ....[97]....
        /*070c*/ 	.word	0x0000b350
        /*0710*/ 	.word	0x00000000
        /*0714*/ 	.word	0x00000000
        /*0718*/ 	.short	0x010a
        /*071a*/ 	.byte	0xff
	.zero		1


	//   ....[98]....
        /*071c*/ 	.word	0x0000b3b0
        /*0720*/ 	.word	0x00000000
        /*0724*/ 	.word	0x00000000
        /*0728*/ 	.short	0x010a
        /*072a*/ 	.byte	0xff
	.zero		1


	//   ....[99]....
        /*072c*/ 	.word	0x0000b410
        /*0730*/ 	.word	0x00000000
        /*0734*/ 	.word	0x00000000
        /*0738*/ 	.short	0x010a
        /*073a*/ 	.byte	0xff
	.zero		1


	//   ....[100]....
        /*073c*/ 	.word	0x0000b470
        /*0740*/ 	.word	0x00000002
        /*0744*/ 	.word	0x00000090
        /*0748*/ 	.short	0x010a
        /*074a*/ 	.byte	0xff
	.zero		1


	//   ....[101]....
        /*074c*/ 	.word	0x0000b4d0
        /*0750*/ 	.word	0x00000002
        /*0754*/ 	.word	0x00000088
        /*0758*/ 	.short	0x010a
        /*075a*/ 	.byte	0xff
	.zero		1


	//   ....[102]....
        /*075c*/ 	.word	0x0000b530
        /*0760*/ 	.word	0x00000002
        /*0764*/ 	.word	0x00000060
        /*0768*/ 	.short	0x010a
        /*076a*/ 	.byte	0xff
	.zero		1


	//   ....[103]....
        /*076c*/ 	.word	0x0000b590
        /*0770*/ 	.word	0x00000002
        /*0774*/ 	.word	0x00000068
        /*0778*/ 	.short	0x010a
        /*077a*/ 	.byte	0xff
	.zero		1


	//   ....[104]....
        /*077c*/ 	.word	0x0000b5f0
        /*0780*/ 	.word	0x00000002
        /*0784*/ 	.word	0x00000070
        /*0788*/ 	.short	0x010a
        /*078a*/ 	.byte	0xff
	.zero		1


	//   ....[105]....
        /*078c*/ 	.word	0x0000b650
        /*0790*/ 	.word	0x00000002
        /*0794*/ 	.word	0x00000078
        /*0798*/ 	.short	0x010a
        /*079a*/ 	.byte	0xff
	.zero		1


	//   ....[106]....
        /*079c*/ 	.word	0x0000b6b0
        /*07a0*/ 	.word	0x00000000
        /*07a4*/ 	.word	0x00000060
        /*07a8*/ 	.short	0x010a
        /*07aa*/ 	.byte	0xff
	.zero		1


	//   ....[107]....
        /*07ac*/ 	.word	0x0000b710
        /*07b0*/ 	.word	0x00000000
        /*07b4*/ 	.word	0x00000068
        /*07b8*/ 	.short	0x010a
        /*07ba*/ 	.byte	0xff
	.zero		1


	//   ....[108]....
        /*07bc*/ 	.word	0x0000b770
        /*07c0*/ 	.word	0x00000000
        /*07c4*/ 	.word	0x00000070
        /*07c8*/ 	.short	0x010a
        /*07ca*/ 	.byte	0xff
	.zero		1


	//   ....[109]....
        /*07cc*/ 	.word	0x0000b7d0
        /*07d0*/ 	.word	0x00000000
        /*07d4*/ 	.word	0x00000090
        /*07d8*/ 	.short	0x010a
        /*07da*/ 	.byte	0xff
	.zero		1


	//   ....[110]....
        /*07dc*/ 	.word	0x0000b830
        /*07e0*/ 	.word	0x00000002
        /*07e4*/ 	.word	0x00000040
        /*07e8*/ 	.short	0x010a
        /*07ea*/ 	.byte	0xff
	.zero		1


	//   ....[111]....
        /*07ec*/ 	.word	0x0000b880
        /*07f0*/ 	.word	0x00000051
        /*07f4*/ 	.word	0x000000a0
        /*07f8*/ 	.short	0x010a
        /*07fa*/ 	.byte	0xff
	.zero		1


	//   ....[112]....
        /*07fc*/ 	.word	0x0000b8d0
        /*0800*/ 	.word	0x00000002
        /*0804*/ 	.word	0x00000040
        /*0808*/ 	.short	0x010a
        /*080a*/ 	.byte	0xff
	.zero		1


	//   ....[113]....
        /*080c*/ 	.word	0x0000b920
        /*0810*/ 	.word	0x00000002
        /*0814*/ 	.word	0x00000040
        /*0818*/ 	.short	0x010a
        /*081a*/ 	.byte	0xff
	.zero		1


	//   ....[114]....
        /*081c*/ 	.word	0x0000b970
        /*0820*/ 	.word	0x00000002
        /*0824*/ 	.word	0x00000040
        /*0828*/ 	.short	0x010a
        /*082a*/ 	.byte	0xff
	.zero		1


	//----- nvinfo : EIATTR_NUM_MBARRIERS
	.align		4
.L_47:
        /*082c*/ 	.byte	0x03, 0x38
        /*082e*/ 	.short	0x0018


	//----- nvinfo : EIATTR_EXIT_INSTR_OFFSETS
	.align		4
        /*0830*/ 	.byte	0x04, 0x1c
        /*0832*/ 	.short	(.L_49 - .L_48)


	//   ....[0]....
.L_48:
        /*0834*/ 	.word	0x00004cf0


	//   ....[1]....
        /*0838*/ 	.word	0x00004fa0


	//   ....[2]....
        /*083c*/ 	.word	0x00005000


	//   ....[3]....
        /*0840*/ 	.word	0x00006040


	//   ....[4]....
        /*0844*/ 	.word	0x00007310


	//   ....[5]....
        /*0848*/ 	.word	0x00007350


	//   ....[6]....
        /*084c*/ 	.word	0x0000ae00


	//   ....[7]....
        /*0850*/ 	.word	0x0000ae80


	//   ....[8]....
        /*0854*/ 	.word	0x0000aeb0


	//   ....[9]....
        /*0858*/ 	.word	0x0000af30


	//----- nvinfo : EIATTR_MAX_THREADS
	.align		4
.L_49:
        /*085c*/ 	.byte	0x04, 0x05
        /*085e*/ 	.short	(.L_51 - .L_50)
.L_50:
        /*0860*/ 	.word	0x00000100
        /*0864*/ 	.word	0x00000001
        /*0868*/ 	.word	0x00000001


	//----- nvinfo : EIATTR_CRS_STACK_SIZE
	.align		4
.L_51:
        /*086c*/ 	.byte	0x04, 0x1e
        /*086e*/ 	.short	(.L_53 - .L_52)
.L_52:
        /*0870*/ 	.word	0x00000000


	//----- nvinfo : EIATTR_CBANK_PARAM_SIZE
	.align		4
.L_53:
        /*0874*/ 	.byte	0x03, 0x19
        /*0876*/ 	.short	0x0800


	//----- nvinfo : EIATTR_PARAM_CBANK
	.align		4
        /*0878*/ 	.byte	0x04, 0x0a
        /*087a*/ 	.short	(.L_55 - .L_54)
	.align		4
.L_54:
        /*087c*/ 	.word	index@(.nv.constant0._ZN7cutlass13device_kernelINS_4conv6kernel13ConvUniversalINS1_16ConvProblemShapeILNS1_8OperatorE1ELi2EEENS1_10collective14CollectiveConvINS1_47MainloopSm100TmaUmmaWarpSpecializedImplicitGemmILS5_1ELi4ELi2ELi1ELi2EN4cute5tupleIJNSA_1CILi1EEESD_SD_EEEEENSB_IJNSC_ILi64EEENSC_ILi128EEENSB_IJSG_EEEEEENS_10tfloat32_tESK_NSA_8TiledMMAINSA_8MMA_AtomIJNSA_17SM100_MMA_TF32_SSISK_SK_fLi64ELi128ELNSA_4UMMA5MajorE0ELSP_1ELNSO_7ScaleInE0ELSQ_0EEEEEENSA_6LayoutISE_NSB_IJNSC_ILi0EEESU_SU_EEEEENSB_IJNSA_10UnderscoreESX_SX_EEEEENS7_6detail27Sm100ImplicitGemmTileTraitsINSA_20SM90_TMA_LOAD_IM2COLENSA_14ComposedLayoutINSA_7SwizzleILi3ELi4ELi3EEENSA_18smem_ptr_flag_bitsILi32EEENST_INSB_IJNSC_ILi8EEENSC_ILi32EEEEEENSB_IJS19_SD_EEEEEEEvEENS11_INSA_13SM90_TMA_LOADENS13_INS14_ILi2ELi5ELi2EEES17_NST_INSB_IJS19_NSC_ILi4EEEEEENSB_IJSD_S19_EEEEEEEvEEEENS_8epilogue10collective18CollectiveEpilogueINS1O_23Sm100TmaWarpSpecializedILi4ELi2ELi16ELb1ELb0EEEJSJ_NSB_IJNST_ISG_SD_EENST_IS19_SD_EEEEESK_NSB_IJNSB_IJlllEEESD_SU_EEESK_S1X_NS1O_6fusion15FusionCallbacksIS1S_NS1Y_17LinearCombinationISK_fSK_fLNS_15FloatRoundStyleE2EEESJ_S1V_JEEENSA_5SM1004TMEM4LOAD26SM100_TMEM_LOAD_16dp128b8xES12_S1D_NSA_17SM75_U32x4_LDSM_NENSA_21SM90_TMA_STORE_IM2COLES1D_NSA_17SM90_U32x4_STSM_NENSA_39AutoVectorizingCopyWithAssumedAlignmentILi128EEEEEEvvEEEEvNT_6ParamsE)
        /*0880*/ 	.short	0x0380
        /*0882*/ 	.short	0x0800


	//----- nvinfo : EIATTR_SW_WAR
	.align		4
.L_55:
        /*0884*/ 	.byte	0x04, 0x36
        /*0886*/ 	.short	(.L_57 - .L_56)
.L_56:
        /*0888*/ 	.word	0x00000008
.L_57:


//--------------------- .nv.callgraph             --------------------------
	.section	.nv.callgraph,"",@"SHT_CUDA_CALLGRAPH"
	.align	4
	.sectionentsize	8
	.align		4
        /*0000*/ 	.word	0x00000000
	.align		4
        /*0004*/ 	.word	0xffffffff
	.align		4
        /*0008*/ 	.word	index@(_ZN7cutlass13device_kernelINS_4conv6kernel13ConvUniversalINS1_16ConvProblemShapeILNS1_8OperatorE1ELi2EEENS1_10collective14CollectiveConvINS1_47MainloopSm100TmaUmmaWarpSpecializedImplicitGemmILS5_1ELi4ELi2ELi1ELi2EN4cute5tupleIJNSA_1CILi1EEESD_SD_EEEEENSB_IJNSC_ILi64EEENSC_ILi128EEENSB_IJSG_EEEEEENS_10tfloat32_tESK_NSA_8TiledMMAINSA_8MMA_AtomIJNSA_17SM100_MMA_TF32_SSISK_SK_fLi64ELi128ELNSA_4UMMA5MajorE0ELSP_1ELNSO_7ScaleInE0ELSQ_0EEEEEENSA_6LayoutISE_NSB_IJNSC_ILi0EEESU_SU_EEEEENSB_IJNSA_10UnderscoreESX_SX_EEEEENS7_6detail27Sm100ImplicitGemmTileTraitsINSA_20SM90_TMA_LOAD_IM2COLENSA_14ComposedLayoutINSA_7SwizzleILi3ELi4ELi3EEENSA_18smem_ptr_flag_bitsILi32EEENST_INSB_IJNSC_ILi8EEENSC_ILi32EEEEEENSB_IJS19_SD_EEEEEEEvEENS11_INSA_13SM90_TMA_LOADENS13_INS14_ILi2ELi5ELi2EEES17_NST_INSB_IJS19_NSC_ILi4EEEEEENSB_IJSD_S19_EEEEEEEvEEEENS_8epilogue10collective18CollectiveEpilogueINS1O_23Sm100TmaWarpSpecializedILi4ELi2ELi16ELb1ELb0EEEJSJ_NSB_IJNST_ISG_SD_EENST_IS19_SD_EEEEESK_NSB_IJNSB_IJlllEEESD_SU_EEESK_S1X_NS1O_6fusion15FusionCallbacksIS1S_NS1Y_17LinearCombinationISK_fSK_fLNS_15FloatRoundStyleE2EEESJ_S1V_JEEENSA_5SM1004TMEM4LOAD26SM100_TMEM_LOAD_16dp128b8xES12_S1D_NSA_17SM75_U32x4_LDSM_NENSA_21SM90_TMA_STORE_IM2COLES1D_NSA_17SM90_U32x4_STSM_NENSA_39AutoVectorizingCopyWithAssumedAlignmentILi128EEEEEEvvEEEEvNT_6ParamsE)
	.align		4
        /*000c*/ 	.word	index@(__assertfail)
	.align		4
        /*0010*/ 	.word	0x00000000
	.align		4
        /*0014*/ 	.word	0xfffffffe
	.align		4
        /*0018*/ 	.word	0x00000000
	.align		4
        /*001c*/ 	.word	0xfffffffd
	.align		4
        /*0020*/ 	.word	0x00000000
	.align		4
        /*0024*/ 	.word	0xfffffffc


//--------------------- .nv.constant4             --------------------------
	.section	.nv.constant4,"a",@progbits
	.align	8
	.align		8
.nv.constant4:
        /*0000*/ 	.dword	__assertfail
	.align		8
        /*0008*/ 	.dword	__unnamed_1
	.align		8
        /*0010*/ 	.dword	__unnamed_2
	.align		8
        /*0018*/ 	.dword	_ZN39_INTERNAL_21f6a62c_4_k_cu_ebb2cf8b_30414cuda3std3__45__cpo5beginE
	.align		8
        /*0020*/ 	.dword	_ZN39_INTERNAL_21f6a62c_4_k_cu_ebb2cf8b_30414cuda3std3__45__cpo3endE
	.align		8
        /*0028*/ 	.dword	_ZN39_INTERNAL_21f6a62c_4_k_cu_ebb2cf8b_30414cuda3std3__45__cpo6cbeginE
	.align		8
        /*0030*/ 	.dword	_ZN39_INTERNAL_21f6a62c_4_k_cu_ebb2cf8b_30414cuda3std3__45__cpo4cendE
	.align		8
        /*0038*/ 	.dword	_ZN39_INTERNAL_21f6a62c_4_k_cu_ebb2cf8b_30414cuda3std3__441_GLOBAL__N__21f6a62c_4_k_cu_ebb2cf8b_30416ignoreE
	.align		8
        /*0040*/ 	.dword	_ZN39_INTERNAL_21f6a62c_4_k_cu_ebb2cf8b_30414cuda3std3__419piecewise_constructE
	.align		8
        /*0048*/ 	.dword	_ZN39_INTERNAL_21f6a62c_4_k_cu_ebb2cf8b_30414cuda3std3__48in_placeE
	.align		8
        /*0050*/ 	.dword	_ZN39_INTERNAL_21f6a62c_4_k_cu_ebb2cf8b_30414cuda3std6ranges3__45__cpo4swapE
	.align		8
        /*0058*/ 	.dword	_ZN39_INTERNAL_21f6a62c_4_k_cu_ebb2cf8b_30414cuda3std6ranges3__45__cpo9iter_moveE
	.align		8
        /*0060*/ 	.dword	_ZN39_INTERNAL_21f6a62c_4_k_cu_ebb2cf8b_30414cute7productE
	.align		8
        /*0068*/ 	.dword	_ZN39_INTERNAL_21f6a62c_4_k_cu_ebb2cf8b_30414cute1_E
	.align		8
        /*0070*/ 	.dword	$str$27
	.align		8
        /*0078*/ 	.dword	$str$28
	.align		8
        /*0080*/ 	.dword	$str$29
	.align		8
        /*0088*/ 	.dword	$str$30


//--------------------- .text._ZN7cutlass13device_kernelINS_4conv6kernel13ConvUniversalINS1_16ConvProblemShapeILNS1_8OperatorE1ELi2EEENS1_10collective14CollectiveConvINS1_47MainloopSm100TmaUmmaWarpSpecializedImplicitGemmILS5_1ELi4ELi2ELi1ELi2EN4cute5tupleIJNSA_1CILi1EEESD_SD_EEEEENSB_IJNSC_ILi64EEENSC_ILi128EEENSB_IJSG_EEEEEENS_10tfloat32_tESK_NSA_8TiledMMAINSA_8MMA_AtomIJNSA_17SM100_MMA_TF32_SSISK_SK_fLi64ELi128ELNSA_4UMMA5MajorE0ELSP_1ELNSO_7ScaleInE0ELSQ_0EEEEEENSA_6LayoutISE_NSB_IJNSC_ILi0EEESU_SU_EEEEENSB_IJNSA_10UnderscoreESX_SX_EEEEENS7_6detail27Sm100ImplicitGemmTileTraitsINSA_20SM90_TMA_LOAD_IM2COLENSA_14ComposedLayoutINSA_7SwizzleILi3ELi4ELi3EEENSA_18smem_ptr_flag_bitsILi32EEENST_INSB_IJNSC_ILi8EEENSC_ILi32EEEEEENSB_IJS19_SD_EEEEEEEvEENS11_INSA_13SM90_TMA_LOADENS13_INS14_ILi2ELi5ELi2EEES17_NST_INSB_IJS19_NSC_ILi4EEEEEENSB_IJSD_S19_EEEEEEEvEEEENS_8epilogue10collective18CollectiveEpilogueINS1O_23Sm100TmaWarpSpecializedILi4ELi2ELi16ELb1ELb0EEEJSJ_NSB_IJNST_ISG_SD_EENST_IS19_SD_EEEEESK_NSB_IJNSB_IJlllEEESD_SU_EEESK_S1X_NS1O_6fusion15FusionCallbacksIS1S_NS1Y_17LinearCombinationISK_fSK_fLNS_15FloatRoundStyleE2EEESJ_S1V_JEEENSA_5SM1004TMEM4LOAD26SM100_TMEM_LOAD_16dp128b8xES12_S1D_NSA_17SM75_U32x4_LDSM_NENSA_21SM90_TMA_STORE_IM2COLES1D_NSA_17SM90_U32x4_STSM_NENSA_39AutoVectorizingCopyWithAssumedAlignmentILi128EEEEEEvvEEEEvNT_6ParamsE --------------------------
	.section	.text._ZN7cutlass13device_kernelINS_4conv6kernel13ConvUniversalINS1_16ConvProblemShapeILNS1_8OperatorE1ELi2EEENS1_10collective14CollectiveConvINS1_47MainloopSm100TmaUmmaWarpSpecializedImplicitGemmILS5_1ELi4ELi2ELi1ELi2EN4cute5tupleIJNSA_1CILi1EEESD_SD_EEEEENSB_IJNSC_ILi64EEENSC_ILi128EEENSB_IJSG_EEEEEENS_10tfloat32_tESK_NSA_8TiledMMAINSA_8MMA_AtomIJNSA_17SM100_MMA_TF32_SSISK_SK_fLi64ELi128ELNSA_4UMMA5MajorE0ELSP_1ELNSO_7ScaleInE0ELSQ_0EEEEEENSA_6LayoutISE_NSB_IJNSC_ILi0EEESU_SU_EEEEENSB_IJNSA_10UnderscoreESX_SX_EEEEENS7_6detail27Sm100ImplicitGemmTileTraitsINSA_20SM90_TMA_LOAD_IM2COLENSA_14ComposedLayoutINSA_7SwizzleILi3ELi4ELi3EEENSA_18smem_ptr_flag_bitsILi32EEENST_INSB_IJNSC_ILi8EEENSC_ILi32EEEEEENSB_IJS19_SD_EEEEEEEvEENS11_INSA_13SM90_TMA_LOADENS13_INS14_ILi2ELi5ELi2EEES17_NST_INSB_IJS19_NSC_ILi4EEEEEENSB_IJSD_S19_EEEEEEEvEEEENS_8epilogue10collective18CollectiveEpilogueINS1O_23Sm100TmaWarpSpecializedILi4ELi2ELi16ELb1ELb0EEEJSJ_NSB_IJNST_ISG_SD_EENST_IS19_SD_EEEEESK_NSB_IJNSB_IJlllEEESD_SU_EEESK_S1X_NS1O_6fusion15FusionCallbacksIS1S_NS1Y_17LinearCombinationISK_fSK_fLNS_15FloatRoundStyleE2EEESJ_S1V_JEEENSA_5SM1004TMEM4LOAD26SM100_TMEM_LOAD_16dp128b8xES12_S1D_NSA_17SM75_U32x4_LDSM_NENSA_21SM90_TMA_STORE_IM2COLES1D_NSA_17SM90_U32x4_STSM_NENSA_39AutoVectorizingCopyWithAssumedAlignmentILi128EEEEEEvvEEEEvNT_6ParamsE,"ax",@progbits
	.align	128
.text._ZN7cutlass13device_kernelINS_4conv6kernel13ConvUniversalINS1_16ConvProblemShapeILNS1_8OperatorE1ELi2EEENS1_10collective14CollectiveConvINS1_47MainloopSm100TmaUmmaWarpSpecializedImplicitGemmILS5_1ELi4ELi2ELi1ELi2EN4cute5tupleIJNSA_1CILi1EEESD_SD_EEEEENSB_IJNSC_ILi64EEENSC_ILi128EEENSB_IJSG_EEEEEENS_10tfloat32_tESK_NSA_8TiledMMAINSA_8MMA_AtomIJNSA_17SM100_MMA_TF32_SSISK_SK_fLi64ELi128ELNSA_4UMMA5MajorE0ELSP_1ELNSO_7ScaleInE0ELSQ_0EEEEEENSA_6LayoutISE_NSB_IJNSC_ILi0EEESU_SU_EEEEENSB_IJNSA_10UnderscoreESX_SX_EEEEENS7_6detail27Sm100ImplicitGemmTileTraitsINSA_20SM90_TMA_LOAD_IM2COLENSA_14ComposedLayoutINSA_7SwizzleILi3ELi4ELi3EEENSA_18smem_ptr_flag_bitsILi32EEENST_INSB_IJNSC_ILi8EEENSC_ILi32EEEEEENSB_IJS19_SD_EEEEEEEvEENS11_INSA_13SM90_TMA_LOADENS13_INS14_ILi2ELi5ELi2EEES17_NST_INSB_IJS19_NSC_ILi4EEEEEENSB_IJSD_S19_EEEEEEEvEEEENS_8epilogue10collective18CollectiveEpilogueINS1O_23Sm100TmaWarpSpecializedILi4ELi2ELi16ELb1ELb0EEEJSJ_NSB_IJNST_ISG_SD_EENST_IS19_SD_EEEEESK_NSB_IJNSB_IJlllEEESD_SU_EEESK_S1X_NS1O_6fusion15FusionCallbacksIS1S_NS1Y_17LinearCombinationISK_fSK_fLNS_15FloatRoundStyleE2EEESJ_S1V_JEEENSA_5SM1004TMEM4LOAD26SM100_TMEM_LOAD_16dp128b8xES12_S1D_NSA_17SM75_U32x4_LDSM_NENSA_21SM90_TMA_STORE_IM2COLES1D_NSA_17SM90_U32x4_STSM_NENSA_39AutoVectorizingCopyWithAssumedAlignmentILi128EEEEEEvvEEEEvNT_6ParamsE:
        .type           _ZN7cutlass13device_kernelINS_4conv6kernel13ConvUniversalINS1_16ConvProblemShapeILNS1_8OperatorE1ELi2EEENS1_10collective14CollectiveConvINS1_47MainloopSm100TmaUmmaWarpSpecializedImplicitGemmILS5_1ELi4ELi2ELi1ELi2EN4cute5tupleIJNSA_1CILi1EEESD_SD_EEEEENSB_IJNSC_ILi64EEENSC_ILi128EEENSB_IJSG_EEEEEENS_10tfloat32_tESK_NSA_8TiledMMAINSA_8MMA_AtomIJNSA_17SM100_MMA_TF32_SSISK_SK_fLi64ELi128ELNSA_4UMMA5MajorE0ELSP_1ELNSO_7ScaleInE0ELSQ_0EEEEEENSA_6LayoutISE_NSB_IJNSC_ILi0EEESU_SU_EEEEENSB_IJNSA_10UnderscoreESX_SX_EEEEENS7_6detail27Sm100ImplicitGemmTileTraitsINSA_20SM90_TMA_LOAD_IM2COLENSA_14ComposedLayoutINSA_7SwizzleILi3ELi4ELi3EEENSA_18smem_ptr_flag_bitsILi32EEENST_INSB_IJNSC_ILi8EEENSC_ILi32EEEEEENSB_IJS19_SD_EEEEEEEvEENS11_INSA_13SM90_TMA_LOADENS13_INS14_ILi2ELi5ELi2EEES17_NST_INSB_IJS19_NSC_ILi4EEEEEENSB_IJSD_S19_EEEEEEEvEEEENS_8epilogue10collective18CollectiveEpilogueINS1O_23Sm100TmaWarpSpecializedILi4ELi2ELi16ELb1ELb0EEEJSJ_NSB_IJNST_ISG_SD_EENST_IS19_SD_EEEEESK_NSB_IJNSB_IJlllEEESD_SU_EEESK_S1X_NS1O_6fusion15FusionCallbacksIS1S_NS1Y_17LinearCombinationISK_fSK_fLNS_15FloatRoundStyleE2EEESJ_S1V_JEEENSA_5SM1004TMEM4LOAD26SM100_TMEM_LOAD_16dp128b8xES12_S1D_NSA_17SM75_U32x4_LDSM_NENSA_21SM90_TMA_STORE_IM2COLES1D_NSA_17SM90_U32x4_STSM_NENSA_39AutoVectorizingCopyWithAssumedAlignmentILi128EEEEEEvvEEEEvNT_6ParamsE,@function
        .size           _ZN7cutlass13device_kernelINS_4conv6kernel13ConvUniversalINS1_16ConvProblemShapeILNS1_8OperatorE1ELi2EEENS1_10collective14CollectiveConvINS1_47MainloopSm100TmaUmmaWarpSpecializedImplicitGemmILS5_1ELi4ELi2ELi1ELi2EN4cute5tupleIJNSA_1CILi1EEESD_SD_EEEEENSB_IJNSC_ILi64EEENSC_ILi128EEENSB_IJSG_EEEEEENS_10tfloat32_tESK_NSA_8TiledMMAINSA_8MMA_AtomIJNSA_17SM100_MMA_TF32_SSISK_SK_fLi64ELi128ELNSA_4UMMA5MajorE0ELSP_1ELNSO_7ScaleInE0ELSQ_0EEEEEENSA_6LayoutISE_NSB_IJNSC_ILi0EEESU_SU_EEEEENSB_IJNSA_10UnderscoreESX_SX_EEEEENS7_6detail27Sm100ImplicitGemmTileTraitsINSA_20SM90_TMA_LOAD_IM2COLENSA_14ComposedLayoutINSA_7SwizzleILi3ELi4ELi3EEENSA_18smem_ptr_flag_bitsILi32EEENST_INSB_IJNSC_ILi8EEENSC_ILi32EEEEEENSB_IJS19_SD_EEEEEEEvEENS11_INSA_13SM90_TMA_LOADENS13_INS14_ILi2ELi5ELi2EEES17_NST_INSB_IJS19_NSC_ILi4EEEEEENSB_IJSD_S19_EEEEEEEvEEEENS_8epilogue10collective18CollectiveEpilogueINS1O_23Sm100TmaWarpSpecializedILi4ELi2ELi16ELb1ELb0EEEJSJ_NSB_IJNST_ISG_SD_EENST_IS19_SD_EEEEESK_NSB_IJNSB_IJlllEEESD_SU_EEESK_S1X_NS1O_6fusion15FusionCallbacksIS1S_NS1Y_17LinearCombinationISK_fSK_fLNS_15FloatRoundStyleE2EEESJ_S1V_JEEENSA_5SM1004TMEM4LOAD26SM100_TMEM_LOAD_16dp128b8xES12_S1D_NSA_17SM75_U32x4_LDSM_NENSA_21SM90_TMA_STORE_IM2COLES1D_NSA_17SM90_U32x4_STSM_NENSA_39AutoVectorizingCopyWithAssumedAlignmentILi128EEEEEEvvEEEEvNT_6ParamsE,(.L_x_166 - _ZN7cutlass13device_kernelINS_4conv6kernel13ConvUniversalINS1_16ConvProblemShapeILNS1_8OperatorE1ELi2EEENS1_10collective14CollectiveConvINS1_47MainloopSm100TmaUmmaWarpSpecializedImplicitGemmILS5_1ELi4ELi2ELi1ELi2EN4cute5tupleIJNSA_1CILi1EEESD_SD_EEEEENSB_IJNSC_ILi64EEENSC_ILi128EEENSB_IJSG_EEEEEENS_10tfloat32_tESK_NSA_8TiledMMAINSA_8MMA_AtomIJNSA_17SM100_MMA_TF32_SSISK_SK_fLi64ELi128ELNSA_4UMMA5MajorE0ELSP_1ELNSO_7ScaleInE0ELSQ_0EEEEEENSA_6LayoutISE_NSB_IJNSC_ILi0EEESU_SU_EEEEENSB_IJNSA_10UnderscoreESX_SX_EEEEENS7_6detail27Sm100ImplicitGemmTileTraitsINSA_20SM90_TMA_LOAD_IM2COLENSA_14ComposedLayoutINSA_7SwizzleILi3ELi4ELi3EEENSA_18smem_ptr_flag_bitsILi32EEENST_INSB_IJNSC_ILi8EEENSC_ILi32EEEEEENSB_IJS19_SD_EEEEEEEvEENS11_INSA_13SM90_TMA_LOADENS13_INS14_ILi2ELi5ELi2EEES17_NST_INSB_IJS19_NSC_ILi4EEEEEENSB_IJSD_S19_EEEEEEEvEEEENS_8epilogue10collective18CollectiveEpilogueINS1O_23Sm100TmaWarpSpecializedILi4ELi2ELi16ELb1ELb0EEEJSJ_NSB_IJNST_ISG_SD_EENST_IS19_SD_EEEEESK_NSB_IJNSB_IJlllEEESD_SU_EEESK_S1X_NS1O_6fusion15FusionCallbacksIS1S_NS1Y_17LinearCombinationISK_fSK_fLNS_15FloatRoundStyleE2EEESJ_S1V_JEEENSA_5SM1004TMEM4LOAD26SM100_TMEM_LOAD_16dp128b8xES12_S1D_NSA_17SM75_U32x4_LDSM_NENSA_21SM90_TMA_STORE_IM2COLES1D_NSA_17SM90_U32x4_STSM_NENSA_39AutoVectorizingCopyWithAssumedAlignmentILi128EEEEEEvvEEEEvNT_6ParamsE)
        .other          _ZN7cutlass13device_kernelINS_4conv6kernel13ConvUniversalINS1_16ConvProblemShapeILNS1_8OperatorE1ELi2EEENS1_10collective14CollectiveConvINS1_47MainloopSm100TmaUmmaWarpSpecializedImplicitGemmILS5_1ELi4ELi2ELi1ELi2EN4cute5tupleIJNSA_1CILi1EEESD_SD_EEEEENSB_IJNSC_ILi64EEENSC_ILi128EEENSB_IJSG_EEEEEENS_10tfloat32_tESK_NSA_8TiledMMAINSA_8MMA_AtomIJNSA_17SM100_MMA_TF32_SSISK_SK_fLi64ELi128ELNSA_4UMMA5MajorE0ELSP_1ELNSO_7ScaleInE0ELSQ_0EEEEEENSA_6LayoutISE_NSB_IJNSC_ILi0EEESU_SU_EEEEENSB_IJNSA_10UnderscoreESX_SX_EEEEENS7_6detail27Sm100ImplicitGemmTileTraitsINSA_20SM90_TMA_LOAD_IM2COLENSA_14ComposedLayoutINSA_7SwizzleILi3ELi4ELi3EEENSA_18smem_ptr_flag_bitsILi32EEENST_INSB_IJNSC_ILi8EEENSC_ILi32EEEEEENSB_IJS19_SD_EEEEEEEvEENS11_INSA_13SM90_TMA_LOADENS13_INS14_ILi2ELi5ELi2EEES17_NST_INSB_IJS19_NSC_ILi4EEEEEENSB_IJSD_S19_EEEEEEEvEEEENS_8epilogue10collective18CollectiveEpilogueINS1O_23Sm100TmaWarpSpecializedILi4ELi2ELi16ELb1ELb0EEEJSJ_NSB_IJNST_ISG_SD_EENST_IS19_SD_EEEEESK_NSB_IJNSB_IJlllEEESD_SU_EEESK_S1X_NS1O_6fusion15FusionCallbacksIS1S_NS1Y_17LinearCombinationISK_fSK_fLNS_15FloatRoundStyleE2EEESJ_S1V_JEEENSA_5SM1004TMEM4LOAD26SM100_TMEM_LOAD_16dp128b8xES12_S1D_NSA_17SM75_U32x4_LDSM_NENSA_21SM90_TMA_STORE_IM2COLES1D_NSA_17SM90_U32x4_STSM_NENSA_39AutoVectorizingCopyWithAssumedAlignmentILi128EEEEEEvvEEEEvNT_6ParamsE,@"STO_CUDA_ENTRY STV_DEFAULT"
_ZN7cutlass13device_kernelINS_4conv6kernel13ConvUniversalINS1_16ConvProblemShapeILNS1_8OperatorE1ELi2EEENS1_10collective14CollectiveConvINS1_47MainloopSm100TmaUmmaWarpSpecializedImplicitGemmILS5_1ELi4ELi2ELi1ELi2EN4cute5tupleIJNSA_1CILi1EEESD_SD_EEEEENSB_IJNSC_ILi64EEENSC_ILi128EEENSB_IJSG_EEEEEENS_10tfloat32_tESK_NSA_8TiledMMAINSA_8MMA_AtomIJNSA_17SM100_MMA_TF32_SSISK_SK_fLi64ELi128ELNSA_4UMMA5MajorE0ELSP_1ELNSO_7ScaleInE0ELSQ_0EEEEEENSA_6LayoutISE_NSB_IJNSC_ILi0EEESU_SU_EEEEENSB_IJNSA_10UnderscoreESX_SX_EEEEENS7_6detail27Sm100ImplicitGemmTileTraitsINSA_20SM90_TMA_LOAD_IM2COLENSA_14ComposedLayoutINSA_7SwizzleILi3ELi4ELi3EEENSA_18smem_ptr_flag_bitsILi32EEENST_INSB_IJNSC_ILi8EEENSC_ILi32EEEEEENSB_IJS19_SD_EEEEEEEvEENS11_INSA_13SM90_TMA_LOADENS13_INS14_ILi2ELi5ELi2EEES17_NST_INSB_IJS19_NSC_ILi4EEEEEENSB_IJSD_S19_EEEEEEEvEEEENS_8epilogue10collective18CollectiveEpilogueINS1O_23Sm100TmaWarpSpecializedILi4ELi2ELi16ELb1ELb0EEEJSJ_NSB_IJNST_ISG_SD_EENST_IS19_SD_EEEEESK_NSB_IJNSB_IJlllEEESD_SU_EEESK_S1X_NS1O_6fusion15FusionCallbacksIS1S_NS1Y_17LinearCombinationISK_fSK_fLNS_15FloatRoundStyleE2EEESJ_S1V_JEEENSA_5SM1004TMEM4LOAD26SM100_TMEM_LOAD_16dp128b8xES12_S1D_NSA_17SM75_U32x4_LDSM_NENSA_21SM90_TMA_STORE_IM2COLES1D_NSA_17SM90_U32x4_STSM_NENSA_39AutoVectorizingCopyWithAssumedAlignmentILi128EEEEEEvvEEEEvNT_6ParamsE:
[----:B------:R-:W1:Y:S01]  /*0000*/  LDC R1, c[0x0][0x37c] ;  /* 0x0000df00ff017b82 */ /* 0x000e620000000800 */
[----:B------:R-:W2:Y:S01]  /*0010*/  S2R R58, SR_TID.X ;  /* 0x00000000003a7919 */ /* 0x000ea20000002100 */
[----:B------:R-:W3:Y:S01]  /*0020*/  LDCU.64 UR8, c[0x0][0x890] ;  /* 0x00011200ff0877ac */ /* 0x000ee20008000a00 */
[----:B-1----:R-:W-:Y:S01]  /*0030*/  VIADD R1, R1, 0xfffffff8 ;  /* 0xfffffff801017836 */ /* 0x002fe20000000000 */
[----:B------:R-:W-:Y:S02]  /*0040*/  PRMT R59, RZ, 0x7610, R59 ;  /* 0x00007610ff3b7816 */ /* 0x000fe4000000003b */
[----:B------:R-:W-:Y:S01]  /*0050*/  ELECT P3, URZ, PT ;  /* 0x0000000000ff782f */ /* 0x000fe20003860000 */
[----:B---3--:R-:W-:-:S04]  /*0060*/  UISETP.NE.U32.AND UP0, UPT, UR8, URZ, UPT ;  /* 0x000000ff0800728c */ /* 0x008fc8000bf05070 */
[----:B------:R-:W-:Y:S01]  /*0070*/  UISETP.NE.AND.EX UP0, UPT, UR9, URZ, UPT, UP0 ;  /* 0x000000ff0900728c */ /* 0x000fe2000bf05300 */
[----:B--2---:R-:W-:-:S05]  /*0080*/  SHF.R.U32.HI R60, RZ, 0x5, R58 ;  /* 0x00000005ff3c7819 */ /* 0x004fca000001163a */
[----:B------:R-:W1:Y:S02]  /*0090*/  SHFL.IDX PT, R0, R60, RZ, 0x1f ;  /* 0x00001fff3c007589 */ /* 0x000e6400000e0000 */
[----:B-1----:R-:W-:Y:S01]  /*00a0*/  R2UR UR18, R0 ;  /* 0x00000000001272ca */ /* 0x002fe200000e0000 */
[----:B------:R-:W-:-:S14]  /*00b0*/  BRA.U UP0, `(.L_x_0) ;  /* 0x0000000100307547 */ /* 0x000fdc000b800000 */
[----:B------:R-:W1:Y:S02]  /*00c0*/  LDCU.64 UR4, c[0x0][0x888] ;  /* 0x00011100ff0477ac */ /* 0x000e640008000a00 */
[----:B-1----:R-:W-:-:S04]  /*00d0*/  UISETP.NE.U32.AND UP0, UPT, UR4, URZ, UPT ;  /* 0x000000ff0400728c */ /* 0x002fc8000bf05070 */
[----:B------:R-:W-:-:S09]  /*00e0*/  UISETP.NE.AND.EX UP0, UPT, UR5, URZ, UPT, UP0 ;  /* 0x000000ff0500728c */ /* 0x000fd2000bf05300 */
[----:B------:R-:W-:Y:S05]  /*00f0*/  BRA.U !UP0, `(.L_x_1) ;  /* 0x0000000108147547 */ /* 0x000fea000b800000 */
[----:B------:R-:W1:Y:S01]  /*0100*/  LDC.64 R2, c[0x0][0x888] ;  /* 0x00022200ff027b82 */ /* 0x000e620000000a00 */
[----:B------:R-:W1:Y:S02]  /*0110*/  LDCU.64 UR4, c[0x0][0x358] ;  /* 0x00006b00ff0477ac */ /* 0x000e640008000a00 */
[----:B-1----:R1:W5:Y:S01]  /*0120*/  LDG.E R27, desc[UR4][R2.64] ;  /* 0x00000004021b7981 */ /* 0x002362000c1e1900 */
[----:B------:R-:W-:Y:S01]  /*0130*/  HFMA2 R59, -RZ, RZ, 0, 5.9604644775390625e-08 ;  /* 0x00000001ff3b7431 */ /* 0x000fe200000001ff */
[----:B------:R-:W-:Y:S05]  /*0140*/  BRA `(.L_x_0) ;  /* 0x00000000000c7947 */ /* 0x000fea0003800000 */
.L_x_1:
[----:B------:R-:W1:Y:S01]  /*0150*/  LDCU UR4, c[0x0][0x880] ;  /* 0x00011000ff0477ac */ /* 0x000e620008000800 */
[----:B------:R-:W-:Y:S01]  /*0160*/  HFMA2 R59, -RZ, RZ, 0, 5.9604644775390625e-08 ;  /* 0x00000001ff3b7431 */ /* 0x000fe200000001ff */
[----:B-1----:R-:W-:-:S07]  /*0170*/  MOV R27, UR4 ;  /* 0x00000004001b7c02 */ /* 0x002fce0008000f00 */
.L_x_0:
[----:B------:R-:W2:Y:S02]  /*0180*/  LDCU.64 UR4, c[0x0][0x8b0] ;  /* 0x00011600ff0477ac */ /* 0x000ea40008000a00 */
[----:B--2---:R-:W-:-:S04]  /*0190*/  UISETP.NE.U32.AND UP0, UPT, UR4, URZ, UPT ;  /* 0x000000ff0400728c */ /* 0x004fc8000bf05070 */
[----:B------:R-:W-:-:S09]  /*01a0*/  UISETP.NE.AND.EX UP0, UPT, UR5, URZ, UPT, UP0 ;  /* 0x000000ff0500728c */ /* 0x000fd2000bf05300 */
[----:B------:R-:W-:Y:S05]  /*01b0*/  BRA.U UP0, `(.L_x_2) ;  /* 0x0000000100287547 */ /* 0x000fea000b800000 */
[----:B------:R-:W2:Y:S02]  /*01c0*/  LDCU.64 UR4, c[0x0][0x8a8] ;  /* 0x00011500ff0477ac */ /* 0x000ea40008000a00 */
[----:B--2---:R-:W-:-:S04]  /*01d0*/  UISETP.NE.U32.AND UP0, UPT, UR4, URZ, UPT ;  /* 0x000000ff0400728c */ /* 0x004fc8000bf05070 */
[----:B------:R-:W-:-:S09]  /*01e0*/  UISETP.NE.AND.EX UP0, UPT, UR5, URZ, UPT, UP0 ;  /* 0x000000ff0500728c */ /* 0x000fd2000bf05300 */
[----:B------:R-:W-:Y:S05]  /*01f0*/  BRA.U !UP0, `(.L_x_3) ;  /* 0x0000000108107547 */ /* 0x000fea000b800000 */
[----:B------:R-:W2:Y:S01]  /*0200*/  LDC.64 R24, c[0x0][0x8a8] ;  /* 0x00022a00ff187b82 */ /* 0x000ea20000000a00 */
[----:B------:R-:W2:Y:S02]  /*0210*/  LDCU.64 UR4, c[0x0][0x358] ;  /* 0x00006b00ff0477ac */ /* 0x000ea40008000a00 */
[----:B--2---:R2:W5:Y:S01]  /*0220*/  LDG.E R24, desc[UR4][R24.64] ;  /* 0x0000000418187981 */ /* 0x004562000c1e1900 */
[----:B------:R-:W-:Y:S05]  /*0230*/  BRA `(.L_x_2) ;  /* 0x0000000000087947 */ /* 0x000fea0003800000 */
.L_x_3:
[----:B------:R-:W2:Y:S02]  /*0240*/  LDCU UR4, c[0x0][0x8a0] ;  /* 0x00011400ff0477ac */ /* 0x000ea40008000800 */
[----:B--2---:R-:W-:Y:S02]  /*0250*/  MOV R24, UR4 ;  /* 0x0000000400187c02 */ /* 0x004fe40008000f00 */
.L_x_2:
[----:B------:R-:W-:Y:S01]  /*0260*/  IMAD.U32 R0, RZ, RZ, UR18 ;  /* 0x00000012ff007e24 */ /* 0x000fe2000f8e00ff */
[----:B------:R-:W-:Y:S04]  /*0270*/  BSSY.RECONVERGENT B0, `(.L_x_4) ;  /* 0x000000c000007945 */ /* 0x000fe80003800200 */
[C---:B------:R-:W-:Y:S02]  /*0280*/  ISETP.NE.OR P1, PT, R0.reuse, 0x1, !P3 ;  /* 0x000000010000780c */ /* 0x040fe40005f25670 */
[----:B------:R-:W-:-:S11]  /*0290*/  ISETP.NE.OR P0, PT, R0, 0x3, !P3 ;  /* 0x000000030000780c */ /* 0x000fd60005f05670 */
[----:B------:R-:W-:Y:S05]  /*02a0*/  @P1 BRA `(.L_x_5) ;  /* 0x0000000000201947 */ /* 0x000fea0003800000 */
[----:B------:R-:W3:Y:S02]  /*02b0*/  LDCU.64 UR4, c[0x0][0x348] ;  /* 0x00006900ff0477ac */ /* 0x000ee40008000a00 */
[----:B---3--:R-:W-:Y:S02]  /*02c0*/  UIADD3 UR6, UP1, UPT, UR4, 0x80, URZ ;  /* 0x0000008004067890 */ /* 0x008fe4000ff3e0ff */
[----:B------:R-:W-:Y:S02]  /*02d0*/  UIADD3 UR4, UP0, UPT, UR4, 0x180, URZ ;  /* 0x0000018004047890 */ /* 0x000fe4000ff1e0ff */
[----:B------:R-:W-:Y:S02]  /*02e0*/  UIADD3.X UR7, UPT, UPT, URZ, UR5, URZ, UP1, !UPT ;  /* 0x00000005ff077290 */ /* 0x000fe40008ffe4ff */
[----:B------:R-:W-:-:S07]  /*02f0*/  UIADD3.X UR5, UPT, UPT, URZ, UR5, URZ, UP0, !UPT ;  /* 0x00000005ff057290 */ /* 0x000fce00087fe4ff */
[----:B------:R3:W-:Y:S02]  /*0300*/  UTMACCTL.PF [UR6] ;  /* 0x00000000060079b9 */ /* 0x0007e40008040000 */
[----:B------:R3:W-:Y:S02]  /*0310*/  UTMACCTL.PF [UR4] ;  /* 0x00000000040079b9 */ /* 0x0007e40008040000 */
[----:B---3--:R-:W-:Y:S01]  /*0320*/  NOP ;  /* 0x0000000000007918 */ /* 0x008fe20000000000 */
.L_x_5:
[----:B------:R-:W-:Y:S05]  /*0330*/  BSYNC.RECONVERGENT B0 ;  /* 0x0000000000007941 */ /* 0x000fea0003800200 */
.L_x_4:
[----:B------:R-:W-:Y:S04]  /*0340*/  BSSY.RECONVERGENT B0, `(.L_x_6) ;  /* 0x000000a000007945 */ /* 0x000fe80003800200 */
        /* <DEDUP_REMOVED lines=9> */
.L_x_7:
[----:B------:R-:W-:Y:S05]  /*03e0*/  BSYNC.RECONVERGENT B0 ;  /* 0x0000000000007941 */ /* 0x000fea0003800200 */
.L_x_6:
[----:B------:R-:W3:Y:S01]  /*03f0*/  LDCU.64 UR4, c[0x0][0x888] ;  /* 0x00011100ff0477ac */ /* 0x000ee20008000a00 */
[----:B------:R-:W-:Y:S02]  /*0400*/  UISETP.EQ.U32.AND UP2, UPT, UR8, URZ, UPT ;  /* 0x000000ff0800728c */ /* 0x000fe4000bf42070 */
[----:B------:R-:W-:Y:S02]  /*0410*/  UPLOP3.LUT UP3, UPT, UPT, UPT, UPT, 0x80, 0x8 ;  /* 0x000000000008789c */ /* 0x000fe40003f6f070 */
[----:B---3--:R-:W-:-:S04]  /*0420*/  UISETP.NE.U32.AND UP0, UPT, UR4, URZ, UPT ;  /* 0x000000ff0400728c */ /* 0x008fc8000bf05070 */
[----:B------:R-:W-:-:S04]  /*0430*/  UISETP.NE.AND.EX UP1, UPT, UR5, URZ, UPT, UP0 ;  /* 0x000000ff0500728c */ /* 0x000fc8000bf25300 */
[----:B------:R-:W-:-:S04]  /*0440*/  UISETP.EQ.OR.EX UP4, UPT, UR9, URZ, !UP1, UP2 ;  /* 0x000000ff0900728c */ /* 0x000fc8000cf82720 */
[----:B------:R-:W-:-:S05]  /*0450*/  UP2UR UR63, UPR, URZ, 0x10 ;  /* 0x00000010ff3f7883 */ /* 0x000fca0008000000 */
[----:B------:R-:W-:Y:S07]  /*0460*/  BRA.U !UP4, `(.L_x_8) ;  /* 0x000000010c207547 */ /* 0x000fee000b800000 */
[----:B------:R-:W-:Y:S01]  /*0470*/  UISETP.NE.U32.AND UP2, UPT, UR8, URZ, UPT ;  /* 0x000000ff0800728c */ /* 0x000fe2000bf45070 */
[----:B-----5:R-:W-:Y:S01]  /*0480*/  FSETP.NEU.AND P0, PT, R27, RZ, PT ;  /* 0x000000ff1b00720b */ /* 0x020fe20003f0d000 */
[----:B------:R-:W-:Y:S02]  /*0490*/  USEL UR4, URZ, 0xffffffff, UP1 ;  /* 0xffffffffff047887 */ /* 0x000fe40008800000 */
[----:B------:R-:W-:-:S10]  /*04a0*/  UISETP.NE.AND.EX UP2, UPT, UR9, URZ, UPT, UP2 ;  /* 0x000000ff0900728c */ /* 0x000fd4000bf45320 */
[----:B------:R-:W-:Y:S01]  /*04b0*/  VOTEU.ANY UP0, P0 ;  /* 0x0000000000ff7886 */ /* 0x000fe20000000100 */
[----:B------:R-:W-:-:S04]  /*04c0*/  @!UP2 USEL UR4, URZ, 0xffffffff, UP0 ;  /* 0xffffffffff04a887 */ /* 0x000fc80008000000 */
[----:B------:R-:W-:-:S04]  /*04d0*/  ULOP3.LUT UR4, UR4, 0x1, URZ, 0xc0, !UPT ;  /* 0x0000000104047892 */ /* 0x000fc8000f8ec0ff */
[----:B------:R-:W-:-:S11]  /*04e0*/  UISETP.NE.U32.AND UP3, UPT, UR4, 0x1, UPT ;  /* 0x000000010400788c */ /* 0x000fd6000bf65070 */
.L_x_8:
[----:B-1----:R-:W1:Y:S01]  /*04f0*/  SHFL.IDX PT, R2, R60, RZ, 0x1f ;  /* 0x00001fff3c027589 */ /* 0x002e6200000e0000 */
[----:B------:R-:W-:-:S04]  /*0500*/  UISETP.NE.AND UP0, UPT, UR18, 0x2, UPT ;  /* 0x000000021200788c */ /* 0x000fc8000bf05270 */
[----:B------:R-:W-:Y:S01]  /*0510*/  USEL UR64, URZ, 0x1, UP0 ;  /* 0x00000001ff407887 */ /* 0x000fe20008000000 */
[----:B-1----:R-:W-:-:S13]  /*0520*/  ISETP.NE.AND P0, PT, R2, RZ, PT ;  /* 0x000000ff0200720c */ /* 0x002fda0003f05270 */
[----:B------:R-:W-:Y:S05]  /*0530*/  @P0 BRA `(.L_x_9) ;  /* 0x0000000000480947 */ /* 0x000fea0003800000 */
[----:B------:R-:W1:Y:S01]  /*0540*/  S2UR UR4, SR_CgaCtaId ;  /* 0x00000000000479c3 */ /* 0x000e620000008800 */
[----:B------:R-:W-:Y:S01]  /*0550*/  UMOV UR5, 0x400 ;  /* 0x0000040000057882 */ /* 0x000fe20000000000 */
[----:B------:R-:W-:Y:S01]  /*0560*/  UMOV UR6, 0x1 ;  /* 0x0000000100067882 */ /* 0x000fe20000000000 */
[----:B------:R-:W-:Y:S01]  /*0570*/  ELECT P0, URZ, PT ;  /* 0x0000000000ff782f */ /* 0x000fe20003800000 */
[----:B------:R-:W-:-:S04]  /*0580*/  UIADD3 UR6, UPT, UPT, -UR6, 0x100000, URZ ;  /* 0x0010000006067890 */ /* 0x000fc8000fffe1ff */
[----:B------:R-:W-:Y:S02]  /*0590*/  USHF.L.U32 UR7, UR6, 0xb, URZ ;  /* 0x0000000b06077899 */ /* 0x000fe400080006ff */
[----:B------:R-:W-:Y:S02]  /*05a0*/  USHF.L.U32 UR6, UR6, 0x1, URZ ;  /* 0x0000000106067899 */ /* 0x000fe400080006ff */
[----:B-1----:R-:W-:Y:S01]  /*05b0*/  ULEA UR4, UR4, UR5, 0x18 ;  /* 0x0000000504047291 */ /* 0x002fe2000f8ec0ff */
[----:B------:R-:W1:Y:S11]  /*05c0*/  FENCE.VIEW.ASYNC.S ;  /* 0x00000000000073c6 */ /* 0x000e760000000000 */
[----:B-1----:R1:W3:Y:S01]  /*05d0*/  SYNCS.EXCH.64 URZ, [UR4], UR6 ;  /* 0x0000000604ff75b2 */ /* 0x0022e20008000100 */
[----:B------:R1:W4:Y:S01]  /*05e0*/  SYNCS.EXCH.64 URZ, [UR4+0x20], UR6 ;  /* 0x0000200604ff75b2 */ /* 0x0003220008000100 */
[----:B------:R1:W1:Y:S01]  /*05f0*/  SYNCS.EXCH.64 URZ, [UR4+0x8], UR6 ;  /* 0x0000080604ff75b2 */ /* 0x0002620008000100 */
[----:B------:R1:W1:Y:S01]  /*0600*/  SYNCS.EXCH.64 URZ, [UR4+0x28], UR6 ;  /* 0x0000280604ff75b2 */ /* 0x0002620008000100 */
[----:B------:R1:W1:Y:S01]  /*0610*/  SYNCS.EXCH.64 URZ, [UR4+0x10], UR6 ;  /* 0x0000100604ff75b2 */ /* 0x0002620008000100 */
[----:B------:R1:W1:Y:S01]  /*0620*/  SYNCS.EXCH.64 URZ, [UR4+0x30], UR6 ;  /* 0x0000300604ff75b2 */ /* 0x0002620008000100 */
[----:B------:R1:W1:Y:S01]  /*0630*/  SYNCS.EXCH.64 URZ, [UR4+0x18], UR6 ;  /* 0x0000180604ff75b2 */ /* 0x0002620008000100 */
[----:B------:R1:W1:Y:S01]  /*0640*/  SYNCS.EXCH.64 URZ, [UR4+0x38], UR6 ;  /* 0x0000380604ff75b2 */ /* 0x0002620008000100 */
[----:B------:R-:W-:Y:S01]  /*0650*/  NOP ;  /* 0x0000000000007918 */ /* 0x000fe20000000000 */
.L_x_9:
[----:B------:R-:W2:Y:S01]  /*0660*/  SHFL.IDX PT, R2, R60, RZ, 0x1f ;  /* 0x00001fff3c027589 */ /* 0x000ea200000e0000 */
[----:B------:R-:W-:Y:S01]  /*0670*/  NOP ;  /* 0x0000000000007918 */ /* 0x000fe20000000000 */
[----:B--2---:R-:W-:-:S13]  /*0680*/  ISETP.NE.AND P0, PT, R2, 0x1, PT ;  /* 0x000000010200780c */ /* 0x004fda0003f05270 */
[----:B------:R-:W-:Y:S05]  /*0690*/  @P0 BRA `(.L_x_10) ;  /* 0x0000000000580947 */ /* 0x000fea0003800000 */
[----:B-1----:R-:W1:Y:S01]  /*06a0*/  S2UR UR4, SR_CgaCtaId ;  /* 0x00000000000479c3 */ /* 0x002e620000008800 */
[----:B------:R-:W-:Y:S01]  /*06b0*/  UMOV UR5, 0x400 ;  /* 0x0000040000057882 */ /* 0x000fe20000000000 */
[----:B------:R-:W-:Y:S01]  /*06c0*/  UMOV UR8, 0x20 ;  /* 0x0000002000087882 */ /* 0x000fe20000000000 */
[----:B------:R-:W-:Y:S01]  /*06d0*/  UMOV UR6, 0x80 ;  /* 0x0000008000067882 */ /* 0x000fe20000000000 */
[----:B------:R-:W-:-:S04]  /*06e0*/  UIADD3 UR8, UPT, UPT, -UR8, 0x100000, URZ ;  /* 0x0010000008087890 */ /* 0x000fc8000fffe1ff */
[----:B------:R-:W-:Y:S02]  /*06f0*/  USHF.L.U32 UR9, UR8, 0xb, URZ ;  /* 0x0000000b08097899 */ /* 0x000fe400080006ff */
[----:B------:R-:W-:Y:S02]  /*0700*/  USHF.L.U32 UR8, UR8, 0x1, URZ ;  /* 0x0000000108087899 */ /* 0x000fe400080006ff */
[----:B------:R-:W-:-:S04]  /*0710*/  UIADD3 UR6, UPT, UPT, -UR6, 0x100000, URZ ;  /* 0x0010000006067890 */ /* 0x000fc8000fffe1ff */
[----:B------:R-:W-:Y:S02]  /*0720*/  USHF.L.U32 UR7, UR6, 0xb, URZ ;  /* 0x0000000b06077899 */ /* 0x000fe400080006ff */
[----:B------:R-:W-:Y:S01]  /*0730*/  USHF.L.U32 UR6, UR6, 0x1, URZ ;  /* 0x0000000106067899 */ /* 0x000fe200080006ff */
[----:B------:R-:W-:Y:S01]  /*0740*/  ELECT P0, URZ, PT ;  /* 0x0000000000ff782f */ /* 0x000fe20003800000 */
[----:B-1----:R-:W-:Y:S01]  /*0750*/  ULEA UR4, UR4, UR5, 0x18 ;  /* 0x0000000504047291 */ /* 0x002fe2000f8ec0ff */
[----:B------:R-:W1:Y:S11]  /*0760*/  FENCE.VIEW.ASYNC.S ;  /* 0x00000000000073c6 */ /* 0x000e760000000000 */
[----:B-1----:R2:W1:Y:S01]  /*0770*/  SYNCS.EXCH.64 URZ, [UR4+0x40], UR8 ;  /* 0x0000400804ff75b2 */ /* 0x0024620008000100 */
[----:B------:R2:W1:Y:S01]  /*0780*/  SYNCS.EXCH.64 URZ, [UR4+0x60], UR6 ;  /* 0x0000600604ff75b2 */ /* 0x0004620008000100 */
[----:B------:R2:W1:Y:S01]  /*0790*/  SYNCS.EXCH.64 URZ, [UR4+0x48], UR8 ;  /* 0x0000480804ff75b2 */ /* 0x0004620008000100 */
[----:B------:R2:W1:Y:S01]  /*07a0*/  SYNCS.EXCH.64 URZ, [UR4+0x68], UR6 ;  /* 0x0000680604ff75b2 */ /* 0x0004620008000100 */
[----:B------:R2:W1:Y:S01]  /*07b0*/  SYNCS.EXCH.64 URZ, [UR4+0x50], UR8 ;  /* 0x0000500804ff75b2 */ /* 0x0004620008000100 */
[----:B------:R2:W1:Y:S01]  /*07c0*/  SYNCS.EXCH.64 URZ, [UR4+0x70], UR6 ;  /* 0x0000700604ff75b2 */ /* 0x0004620008000100 */
[----:B------:R2:W1:Y:S01]  /*07d0*/  SYNCS.EXCH.64 URZ, [UR4+0x58], UR8 ;  /* 0x0000580804ff75b2 */ /* 0x0004620008000100 */
[----:B------:R2:W1:Y:S02]  /*07e0*/  SYNCS.EXCH.64 URZ, [UR4+0x78], UR6 ;  /* 0x0000780604ff75b2 */ /* 0x0004640008000100 */
[----:B--2---:R-:W-:Y:S01]  /*07f0*/  NOP ;  /* 0x0000000000007918 */ /* 0x004fe20000000000 */
.L_x_10:
[----:B------:R-:W2:Y:S01]  /*0800*/  SHFL.IDX PT, R2, R60, RZ, 0x1f ;  /* 0x00001fff3c027589 */ /* 0x000ea200000e0000 */
[----:B------:R-:W-:Y:S01]  /*0810*/  NOP ;  /* 0x0000000000007918 */ /* 0x000fe20000000000 */
[----:B--2---:R-:W-:-:S13]  /*0820*/  ISETP.NE.AND P0, PT, R2, 0x3, PT ;  /* 0x000000030200780c */ /* 0x004fda0003f05270 */
[----:B------:R-:W-:Y:S05]  /*0830*/  @P0 BRA `(.L_x_11) ;  /* 0x0000000000300947 */ /* 0x000fea0003800000 */
[----:B-1----:R-:W1:Y:S01]  /*0840*/  S2UR UR6, SR_CgaCtaId ;  /* 0x00000000000679c3 */ /* 0x002e620000008800 */
[----:B------:R-:W-:Y:S01]  /*0850*/  UMOV UR4, 0x400 ;  /* 0x0000040000047882 */ /* 0x000fe20000000000 */
[----:B------:R-:W-:Y:S01]  /*0860*/  UMOV UR5, 0x20 ;  /* 0x0000002000057882 */ /* 0x000fe20000000000 */
[----:B------:R-:W-:Y:S01]  /*0870*/  ELECT P0, URZ, PT ;  /* 0x0000000000ff782f */ /* 0x000fe20003800000 */
[----:B-1----:R-:W-:Y:S02]  /*0880*/  ULEA UR6, UR6, UR4, 0x18 ;  /* 0x0000000406067291 */ /* 0x002fe4000f8ec0ff */
[----:B------:R-:W-:-:S04]  /*0890*/  UIADD3 UR4, UPT, UPT, -UR5, 0x100000, URZ ;  /* 0x0010000005047890 */ /* 0x000fc8000fffe1ff */
[----:B------:R-:W-:Y:S02]  /*08a0*/  USHF.L.U32 UR5, UR4, 0xb, URZ ;  /* 0x0000000b04057899 */ /* 0x000fe400080006ff */
[----:B------:R-:W-:Y:S01]  /*08b0*/  USHF.L.U32 UR4, UR4, 0x1, URZ ;  /* 0x0000000104047899 */ /* 0x000fe200080006ff */
[----:B------:R-:W1:Y:S11]  /*08c0*/  FENCE.VIEW.ASYNC.S ;  /* 0x00000000000073c6 */ /* 0x000e760000000000 */
[----:B-1----:R2:W1:Y:S01]  /*08d0*/  SYNCS.EXCH.64 URZ, [UR6+0x80], UR4 ;  /* 0x0000800406ff75b2 */ /* 0x0024620008000100 */
[----:B------:R2:W1:Y:S02]  /*08e0*/  SYNCS.EXCH.64 URZ, [UR6+0x88], UR4 ;  /* 0x0000880406ff75b2 */ /* 0x0004640008000100 */
[----:B--2---:R-:W-:Y:S01]  /*08f0*/  NOP ;  /* 0x0000000000007918 */ /* 0x004fe20000000000 */
.L_x_11:
[----:B------:R-:W2:Y:S01]  /*0900*/  SHFL.IDX PT, R2, R60, RZ, 0x1f ;  /* 0x00001fff3c027589 */ /* 0x000ea200000e0000 */
[----:B------:R-:W-:Y:S01]  /*0910*/  NOP ;  /* 0x0000000000007918 */ /* 0x000fe20000000000 */
[----:B--2---:R-:W-:-:S13]  /*0920*/  ISETP.NE.AND P0, PT, R2, 0x4, PT ;  /* 0x000000040200780c */ /* 0x004fda0003f05270 */
[----:B------:R-:W-:Y:S05]  /*0930*/  @P0 BRA `(.L_x_12) ;  /* 0x0000000000440947 */ /* 0x000fea0003800000 */
[----:B-1----:R-:W1:Y:S01]  /*0940*/  S2UR UR6, SR_CgaCtaId ;  /* 0x00000000000679c3 */ /* 0x002e620000008800 */
[----:B------:R-:W-:Y:S01]  /*0950*/  UMOV UR4, 0x100 ;  /* 0x0000010000047882 */ /* 0x000fe20000000000 */
[----:B------:R-:W-:Y:S01]  /*0960*/  UMOV UR5, 0x400 ;  /* 0x0000040000057882 */ /* 0x000fe20000000000 */
[----:B------:R-:W-:Y:S01]  /*0970*/  USEL UR4, UR4, 0xe0, UP3 ;  /* 0x000000e004047887 */ /* 0x000fe20009800000 */
[----:B------:R-:W-:Y:S01]  /*0980*/  UMOV UR8, 0x1 ;  /* 0x0000000100087882 */ /* 0x000fe20000000000 */
[----:B------:R-:W-:Y:S01]  /*0990*/  ELECT P0, URZ, PT ;  /* 0x0000000000ff782f */ /* 0x000fe20003800000 */
[----:B------:R-:W-:-:S04]  /*09a0*/  UIADD3 UR8, UPT, UPT, -UR8, 0x100000, URZ ;  /* 0x0010000008087890 */ /* 0x000fc8000fffe1ff */
[----:B------:R-:W-:Y:S02]  /*09b0*/  USHF.L.U32 UR9, UR8, 0xb, URZ ;  /* 0x0000000b08097899 */ /* 0x000fe400080006ff */
[----:B------:R-:W-:Y:S02]  /*09c0*/  USHF.L.U32 UR8, UR8, 0x1, URZ ;  /* 0x0000000108087899 */ /* 0x000fe400080006ff */
[----:B-1----:R-:W-:Y:S02]  /*09d0*/  ULEA UR6, UR6, UR5, 0x18 ;  /* 0x0000000506067291 */ /* 0x002fe4000f8ec0ff */
[----:B------:R-:W-:-:S04]  /*09e0*/  UIADD3 UR4, UPT, UPT, -UR4, 0x100000, URZ ;  /* 0x0010000004047890 */ /* 0x000fc8000fffe1ff */
[----:B------:R-:W-:Y:S02]  /*09f0*/  USHF.L.U32 UR5, UR4, 0xb, URZ ;  /* 0x0000000b04057899 */ /* 0x000fe400080006ff */
[----:B------:R-:W-:Y:S01]  /*0a00*/  USHF.L.U32 UR4, UR4, 0x1, URZ ;  /* 0x0000000104047899 */ /* 0x000fe200080006ff */
[----:B------:R-:W1:Y:S03]  /*0a10*/  FENCE.VIEW.ASYNC.S ;  /* 0x00000000000073c6 */ /* 0x000e660000000000 */
[----:B-1----:R2:W1:Y:S08]  /*0a20*/  SYNCS.EXCH.64 URZ, [UR6+0x90], UR8 ;  /* 0x0000900806ff75b2 */ /* 0x0024700008000100 */
[----:B------:R2:W1:Y:S02]  /*0a30*/  SYNCS.EXCH.64 URZ, [UR6+0x98], UR4 ;  /* 0x0000980406ff75b2 */ /* 0x0004640008000100 */
[----:B--2---:R-:W-:Y:S01]  /*0a40*/  NOP ;  /* 0x0000000000007918 */ /* 0x004fe20000000000 */
.L_x_12:
[----:B------:R-:W2:Y:S01]  /*0a50*/  SHFL.IDX PT, R2, R60, RZ, 0x1f ;  /* 0x00001fff3c027589 */ /* 0x000ea200000e0000 */
[----:B------:R-:W1:Y:S01]  /*0a60*/  S2UR UR50, SR_CTAID.X ;  /* 0x00000000003279c3 */ /* 0x000e620000002500 */
[----:B------:R-:W-:-:S07]  /*0a70*/  NOP ;  /* 0x0000000000007918 */ /* 0x000fce0000000000 */
[----:B------:R-:W1:Y:S01]  /*0a80*/  S2UR UR21, SR_CTAID.Y ;  /* 0x00000000001579c3 */ /* 0x000e620000002600 */
[----:B--2---:R-:W-:-:S13]  /*0a90*/  ISETP.NE.AND P0, PT, R2, 0x5, PT ;  /* 0x000000050200780c */ /* 0x004fda0003f05270 */
[----:B-1----:R-:W-:Y:S05]  /*0aa0*/  @P0 BRA `(.L_x_13) ;  /* 0x0000000000480947 */ /* 0x002fea0003800000 */
[----:B------:R-:W1:Y:S01]  /*0ab0*/  S2UR UR4, SR_CgaCtaId ;  /* 0x00000000000479c3 */ /* 0x000e620000008800 */
        /* <DEDUP_REMOVED lines=12> */
[----:B-1----:R1:W2:Y:S01]  /*0b80*/  SYNCS.EXCH.64 URZ, [UR4+0xa0], UR8 ;  /* 0x0000a00804ff75b2 */ /* 0x0022a20008000100 */
[----:B------:R1:W1:Y:S01]  /*0b90*/  SYNCS.EXCH.64 URZ, [UR4+0xb0], UR6 ;  /* 0x0000b00604ff75b2 */ /* 0x0002620008000100 */
[----:B------:R1:W1:Y:S01]  /*0ba0*/  SYNCS.EXCH.64 URZ, [UR4+0xa8], UR8 ;  /* 0x0000a80804ff75b2 */ /* 0x0002620008000100 */
[----:B------:R1:W1:Y:S01]  /*0bb0*/  SYNCS.EXCH.64 URZ, [UR4+0xb8], UR6 ;  /* 0x0000b80604ff75b2 */ /* 0x0002620008000100 */
[----:B------:R-:W-:Y:S01]  /*0bc0*/  NOP ;  /* 0x0000000000007918 */ /* 0x000fe20000000000 */
.L_x_13:
[----:B------:R-:W-:-:S05]  /*0bd0*/  CS2R.32 R53, SR_CgaSize ;  /* 0x0000000000357805 */ /* 0x000fca0000008a00 */
[----:B------:R-:W-:-:S05]  /*0be0*/  IMAD R53, R53, -0xa0, RZ ;  /* 0xffffff6035357824 */ /* 0x000fca00078e02ff */
[----:B------:R-:W-:-:S14]  /*0bf0*/  R2UR UR5, R53 ;  /* 0x00000000350572ca */ /* 0x000fdc00000e0000 */
[----:B------:R-:W3:Y:S01]  /*0c00*/  LDCU UR5, c[0x0][UR5+0x2b0] ;  /* 0x00005600050577ac */ /* 0x000ee20008000800 */
[----:B------:R-:W-:Y:S02]  /*0c10*/  I2FP.F32.U32 R53, UR50 ;  /* 0x0000003200357c45 */ /* 0x000fe40008201000 */
[----:B------:R-:W-:-:S05]  /*0c20*/  CS2R.32 R3, SR_CgaSize ;  /* 0x0000000000037805 */ /* 0x000fca0000008a00 */
[----:B------:R-:W-:-:S06]  /*0c30*/  IMAD R3, R3, -0xa0, RZ ;  /* 0xffffff6003037824 */ /* 0x000fcc00078e02ff */
[----:B------:R-:W4:Y:S01]  /*0c40*/  LDC R3, c[0x0][R3+0x2a0] ;  /* 0x0000a80003037b82 */ /* 0x000f220000000800 */
[----:B------:R-:W-:Y:S02]  /*0c50*/  I2FP.F32.U32 R52, UR21 ;  /* 0x0000001500347c45 */ /* 0x000fe40008201000 */
[----:B------:R-:W-:-:S05]  /*0c60*/  CS2R.32 R2, SR_CgaSize ;  /* 0x0000000000027805 */ /* 0x000fca0000008a00 */
[----:B------:R-:W-:-:S05]  /*0c70*/  IMAD R2, R2, -0xa0, RZ ;  /* 0xffffff6002027824 */ /* 0x000fca00078e02ff */
[----:B-1----:R-:W-:-:S14]  /*0c80*/  R2UR UR4, R2 ;  /* 0x00000000020472ca */ /* 0x002fdc00000e0000 */
[----:B------:R-:W1:Y:S01]  /*0c90*/  LDCU UR4, c[0x0][UR4+0x2b4] ;  /* 0x00005680040477ac */ /* 0x000e620008000800 */
[----:B------:R-:W-:Y:S01]  /*0ca0*/  NOP ;  /* 0x0000000000007918 */ /* 0x000fe20000000000 */
[----:B------:R-:W2:Y:S01]  /*0cb0*/  LDCU UR19, c[0x0][0xb24] ;  /* 0x00016480ff1377ac */ /* 0x000ea20008000800 */
[----:B------:R-:W-:-:S05]  /*0cc0*/  CS2R.32 R2, SR_CgaSize ;  /* 0x0000000000027805 */ /* 0x000fca0000008a00 */
[----:B------:R-:W-:-:S06]  /*0cd0*/  IMAD R2, R2, -0xa0, RZ ;  /* 0xffffff6002027824 */ /* 0x000fcc00078e02ff */
[----:B------:R-:W4:Y:S01]  /*0ce0*/  LDC R2, c[0x0][R2+0x2a4] ;  /* 0x0000a90002027b82 */ /* 0x000f220000000800 */
[----:B---3--:R-:W-:-:S07]  /*0cf0*/  FMUL R53, R53, UR5 ;  /* 0x0000000535357c20 */ /* 0x008fce0008400000 */
[----:B------:R-:W3:Y:S01]  /*0d00*/  S2UR UR51, SR_CTAID.Z ;  /* 0x00000000003379c3 */ /* 0x000ee20000002700 */
[----:B-1----:R-:W-:Y:S01]  /*0d10*/  FMUL R52, R52, UR4 ;  /* 0x0000000434347c20 */ /* 0x002fe20008400000 */
[----:B------:R-:W1:Y:S01]  /*0d20*/  F2I.U32.TRUNC.NTZ R53, R53 ;  /* 0x0000003500357305 */ /* 0x000e62000020f000 */
[----:B--2---:R-:W-:-:S07]  /*0d30*/  UISETP.GE.AND UP0, UPT, UR19, 0x1, UPT ;  /* 0x000000011300788c */ /* 0x004fce000bf06270 */
[----:B------:R-:W2:Y:S01]  /*0d40*/  F2I.U32.TRUNC.NTZ R52, R52 ;  /* 0x0000003400347305 */ /* 0x000ea2000020f000 */
[----:B-1----:R-:W-:-:S05]  /*0d50*/  IADD3 R53, PT, PT, -R53, RZ, RZ ;  /* 0x000000ff35357210 */ /* 0x002fca0007ffe1ff */
[----:B----4-:R-:W-:Y:S01]  /*0d60*/  IMAD R53, R3, R53, UR50 ;  /* 0x0000003203357e24 */ /* 0x010fe2000f8e0235 */
[----:B--2---:R-:W-:-:S05]  /*0d70*/  IADD3 R52, PT, PT, -R52, RZ, RZ ;  /* 0x000000ff34347210 */ /* 0x004fca0007ffe1ff */
[----:B------:R-:W-:Y:S01]  /*0d80*/  IMAD R52, R2, R52, UR21 ;  /* 0x0000001502347e24 */ /* 0x000fe2000f8e0234 */
[----:B------:R-:W-:Y:S06]  /*0d90*/  BAR.SYNC.DEFER_BLOCKING 0x0 ;  /* 0x0000000000007b1d */ /* 0x000fec0000010000 */
[----:B---3--:R-:W-:Y:S05]  /*0da0*/  BRA.U !UP0, `(.L_x_14) ;  /* 0x0000000108d47547 */ /* 0x008fea000b800000 */
[----:B------:R-:W1:Y:S01]  /*0db0*/  LDCU.128 UR24, c[0x0][0xb10] ;  /* 0x00016200ff1877ac */ /* 0x000e620008000c00 */
[----:B------:R-:W2:Y:S01]  /*0dc0*/  LDCU UR6, c[0x0][0x370] ;  /* 0x00006e00ff0677ac */ /* 0x000ea20008000800 */
[----:B------:R-:W3:Y:S01]  /*0dd0*/  LDCU UR4, c[0x0][0x374] ;  /* 0x00006e80ff0477ac */ /* 0x000ee20008000800 */
[----:B------:R-:W4:Y:S01]  /*0de0*/  LDCU UR20, c[0x0][0xb0c] ;  /* 0x00016180ff1477ac */ /* 0x000f220008000800 */
[----:B------:R-:W4:Y:S01]  /*0df0*/  LDCU UR5, c[0x0][0xb20] ;  /* 0x00016400ff0577ac */ /* 0x000f220008000800 */
[----:B------:R-:W4:Y:S01]  /*0e00*/  LDCU.64 UR16, c[0x0][0xb28] ;  /* 0x00016500ff1077ac */ /* 0x000f220008000a00 */
[----:B-1----:R-:W-:Y:S02]  /*0e10*/  UISETP.NE.AND UP0, UPT, UR26, 0x1, UPT ;  /* 0x000000011a00788c */ /* 0x002fe4000bf05270 */
[----:B---3--:R-:W-:Y:S02]  /*0e20*/  UIMAD.WIDE.U32 UR8, UR4, UR27, URZ ;  /* 0x0000001b040872a5 */ /* 0x008fe4000f8e00ff */
[----:B--2---:R-:W-:-:S02]  /*0e30*/  UIMAD.WIDE.U32 UR10, UR6, UR24, URZ ;  /* 0x00000018060a72a5 */ /* 0x004fc4000f8e00ff */
[----:B----4-:R-:W-:Y:S02]  /*0e40*/  UISETP.NE.AND UP2, UPT, UR20, 0x1, UPT ;  /* 0x000000011400788c */ /* 0x010fe4000bf45270 */
[----:B------:R-:W-:Y:S01]  /*0e50*/  UISETP.NE.AND UP4, UPT, UR19, 0x1, UPT ;  /* 0x000000011300788c */ /* 0x000fe2000bf85270 */
[----:B------:R-:W-:Y:S02]  /*0e60*/  UMOV UR8, UR9 ;  /* 0x0000000900087c82 */ /* 0x000fe40008000000 */
[----:B------:R-:W-:Y:S01]  /*0e70*/  UMOV UR10, UR11 ;  /* 0x0000000b000a7c82 */ /* 0x000fe20008000000 */
[----:B------:R-:W-:Y:S02]  /*0e80*/  @UP0 USHF.R.U32.HI UR4, URZ, UR5, UR8 ;  /* 0x00000005ff040299 */ /* 0x000fe40008011608 */
[----:B------:R-:W-:Y:S02]  /*0e90*/  UIMAD.WIDE.U32 UR12, UR21, UR27, URZ ;  /* 0x0000001b150c72a5 */ /* 0x000fe4000f8e00ff */
[----:B------:R-:W-:-:S02]  /*0ea0*/  UIMAD.WIDE.U32 UR8, UR4, UR16, URZ ;  /* 0x00000010040872a5 */ /* 0x000fc4000f8e00ff */
[----:B------:R-:W-:Y:S02]  /*0eb0*/  @UP2 USHF.R.U32.HI UR6, URZ, UR25, UR10 ;  /* 0x00000019ff062299 */ /* 0x000fe4000801160a */
[----:B------:R-:W-:Y:S02]  /*0ec0*/  UIMAD.WIDE.U32 UR14, UR50, UR24, URZ ;  /* 0x00000018320e72a5 */ /* 0x000fe4000f8e00ff */
[----:B------:R-:W-:Y:S01]  /*0ed0*/  UIMAD.WIDE.U32 UR10, UR6, UR16, URZ ;  /* 0x00000010060a72a5 */ /* 0x000fe2000f8e00ff */
[----:B------:R-:W-:Y:S01]  /*0ee0*/  UMOV UR12, UR13 ;  /* 0x0000000d000c7c82 */ /* 0x000fe20008000000 */
[----:B------:R-:W-:Y:S01]  /*0ef0*/  UMOV UR8, UR9 ;  /* 0x0000000900087c82 */ /* 0x000fe20008000000 */
[----:B------:R-:W-:Y:S02]  /*0f00*/  USHF.R.U32.HI UR12, URZ, UR5, UR12 ;  /* 0x00000005ff0c7299 */ /* 0x000fe4000801160c */
[----:B------:R-:W-:Y:S01]  /*0f10*/  @UP4 USHF.R.U32.HI UR4, URZ, UR17, UR8 ;  /* 0x00000011ff044299 */ /* 0x000fe20008011608 */
[----:B------:R-:W-:Y:S01]  /*0f20*/  UMOV UR14, UR15 ;  /* 0x0000000f000e7c82 */ /* 0x000fe20008000000 */
[----:B------:R-:W-:Y:S01]  /*0f30*/  UMOV UR10, UR11 ;  /* 0x0000000b000a7c82 */ /* 0x000fe20008000000 */
[----:B------:R-:W-:-:S02]  /*0f40*/  USHF.R.U32.HI UR14, URZ, UR25, UR14 ;  /* 0x00000019ff0e7299 */ /* 0x000fc4000801160e */
[----:B------:R-:W-:Y:S02]  /*0f50*/  USEL UR5, UR21, UR12, !UP0 ;  /* 0x0000000c15057287 */ /* 0x000fe4000c000000 */
[----:B------:R-:W-:Y:S02]  /*0f60*/  @UP4 USHF.R.U32.HI UR6, URZ, UR17, UR10 ;  /* 0x00000011ff064299 */ /* 0x000fe4000801160a */
[----:B------:R-:W-:Y:S02]  /*0f70*/  UIMAD UR7, UR4, UR19, URZ ;  /* 0x00000013040772a4 */ /* 0x000fe4000f8e02ff */
[----:B------:R-:W-:Y:S02]  /*0f80*/  USEL UR4, UR50, UR14, !UP2 ;  /* 0x0000000e32047287 */ /* 0x000fe4000d000000 */
[----:B------:R-:W-:Y:S02]  /*0f90*/  UIMAD UR10, UR6, UR19, URZ ;  /* 0x00000013060a72a4 */ /* 0x000fe4000f8e02ff */
[----:B------:R-:W-:-:S02]  /*0fa0*/  UISETP.GE.AND UP0, UPT, UR5, UR7, UPT ;  /* 0x000000070500728c */ /* 0x000fc4000bf06270 */
[----:B------:R-:W-:Y:S02]  /*0fb0*/  UIMAD.WIDE.U32 UR8, UR5, UR16, URZ ;  /* 0x00000010050872a5 */ /* 0x000fe4000f8e00ff */
[----:B------:R-:W-:Y:S02]  /*0fc0*/  UISETP.GE.OR UP0, UPT, UR4, UR10, UP0 ;  /* 0x0000000a0400728c */ /* 0x000fe40008706670 */
[----:B------:R-:W-:Y:S02]  /*0fd0*/  UIMAD.WIDE.U32 UR10, UR4, UR16, URZ ;  /* 0x00000010040a72a5 */ /* 0x000fe4000f8e00ff */
[----:B------:R-:W-:Y:S01]  /*0fe0*/  UIADD3 UR10, UPT, UPT, -UR4, URZ, URZ ;  /* 0x000000ff040a7290 */ /* 0x000fe2000fffe1ff */
[----:B------:R-:W-:Y:S01]  /*0ff0*/  UMOV UR8, UR9 ;  /* 0x0000000900087c82 */ /* 0x000fe20008000000 */
[----:B------:R-:W-:Y:S02]  /*1000*/  UIADD3 UR9, UPT, UPT, -UR5, URZ, URZ ;  /* 0x000000ff05097290 */ /* 0x000fe4000fffe1ff */
[----:B------:R-:W-:-:S03]  /*1010*/  USHF.R.U32.HI UR8, URZ, UR17, UR8 ;  /* 0x00000011ff087299 */ /* 0x000fc60008011608 */
[----:B------:R-:W-:Y:S01]  /*1020*/  @!UP0 UMOV UR7, UR11 ;  /* 0x0000000b00078c82 */ /* 0x000fe20008000000 */
[----:B------:R-:W-:Y:S02]  /*1030*/  UIMAD UR21, UR26, UR9, UR21 ;  /* 0x000000091a1572a4 */ /* 0x000fe4000f8e0215 */
[----:B------:R-:W-:Y:S02]  /*1040*/  USEL UR8, UR5, UR8, !UP4 ;  /* 0x0000000805087287 */ /* 0x000fe4000e000000 */
[----:B------:R-:W-:Y:S02]  /*1050*/  @!UP0 USHF.R.U32.HI UR7, URZ, UR17, UR7 ;  /* 0x00000011ff078299 */ /* 0x000fe40008011607 */
[----:B------:R-:W-:Y:S02]  /*1060*/  UIADD3 UR9, UPT, UPT, -UR8, URZ, URZ ;  /* 0x000000ff08097290 */ /* 0x000fe4000fffe1ff */
[----:B------:R-:W-:Y:S02]  /*1070*/  @!UP0 USEL UR7, UR4, UR7, !UP4 ;  /* 0x0000000704078287 */ /* 0x000fe4000e000000 */
[----:B------:R-:W-:-:S02]  /*1080*/  UIMAD UR9, UR19, UR9, UR5 ;  /* 0x00000009130972a4 */ /* 0x000fc4000f8e0205 */
[----:B------:R-:W-:Y:S02]  /*1090*/  @!UP0 UIADD3 UR8, UPT, UPT, UR8, -UR7, URZ ;  /* 0x8000000708088290 */ /* 0x000fe4000fffe0ff */
[----:B------:R-:W-:Y:S02]  /*10a0*/  @!UP0 UIMAD UR7, UR9, UR6, UR7 ;  /* 0x00000006090782a4 */ /* 0x000fe4000f8e0207 */
[----:B------:R-:W-:Y:S02]  /*10b0*/  @!UP0 UIMAD UR5, UR8, UR19, UR4 ;  /* 0x00000013080582a4 */ /* 0x000fe4000f8e0204 */
[----:B------:R-:W-:Y:S02]  /*10c0*/  UIMAD UR6, UR20, UR10, UR50 ;  /* 0x0000000a140672a4 */ /* 0x000fe4000f8e0232 */
[----:B------:R-:W-:Y:S01]  /*10d0*/  UIMAD UR21, UR5, UR26, UR21 ;  /* 0x0000001a051572a4 */ /* 0x000fe2000f8e0215 */
[----:B------:R-:W-:Y:S02]  /*10e0*/  @!UP0 UMOV UR4, UR7 ;  /* 0x0000000700048c82 */ /* 0x000fe40008000000 */
[----:B------:R-:W-:-:S12]  /*10f0*/  UIMAD UR50, UR4, UR20, UR6 ;  /* 0x00000014043272a4 */ /* 0x000fd8000f8e0206 */
.L_x_14:
[----:B------:R-:W1:Y:S02]  /*1100*/  LDCU UR4, c[0x0][0xb30] ;  /* 0x00016600ff0477ac */ /* 0x000e640008000800 */
[----:B-1----:R-:W-:-:S09]  /*1110*/  UISETP.NE.AND UP0, UPT, UR4, 0x1, UPT ;  /* 0x000000010400788c */ /* 0x002fd2000bf05270 */
[----:B------:R-:W-:Y:S05]  /*1120*/  BRA.U UP0, `(.L_x_15) ;  /* 0x0000000100447547 */ /* 0x000fea000b800000 */
[----:B------:R-:W1:Y:S01]  /*1130*/  LDCU.128 UR8, c[0x0][0xb10] ;  /* 0x00016200ff0877ac */ /* 0x000e620008000c00 */
[----:B------:R-:W2:Y:S01]  /*1140*/  LDCU UR12, c[0x0][0xb0c] ;  /* 0x00016180ff0c77ac */ /* 0x000ea20008000800 */
[----:B------:R-:W3:Y:S01]  /*1150*/  LDCU UR13, c[0x0][0xb20] ;  /* 0x00016400ff0d77ac */ /* 0x000ee20008000800 */
[----:B-1----:R-:W-:Y:S02]  /*1160*/  UIMAD.WIDE.U32 UR6, UR50, UR8, URZ ;  /* 0x00000008320672a5 */ /* 0x002fe4000f8e00ff */
[----:B------:R-:W-:Y:S02]  /*1170*/  UIMAD.WIDE.U32 UR4, UR21, UR11, URZ ;  /* 0x0000000b150472a5 */ /* 0x000fe4000f8e00ff */
[----:B--2---:R-:W-:Y:S02]  /*1180*/  UISETP.NE.AND UP2, UPT, UR12, 0x1, UPT ;  /* 0x000000010c00788c */ /* 0x004fe4000bf45270 */
[----:B------:R-:W-:Y:S01]  /*1190*/  UISETP.NE.AND UP0, UPT, UR10, 0x1, UPT ;  /* 0x000000010a00788c */ /* 0x000fe2000bf05270 */
[----:B------:R-:W-:-:S02]  /*11a0*/  UMOV UR6, UR7 ;  /* 0x0000000700067c82 */ /* 0x000fc40008000000 */
[----:B------:R-:W-:Y:S01]  /*11b0*/  UMOV UR4, UR5 ;  /* 0x0000000500047c82 */ /* 0x000fe20008000000 */
[----:B------:R-:W-:Y:S02]  /*11c0*/  USHF.R.U32.HI UR6, URZ, UR9, UR6 ;  /* 0x00000009ff067299 */ /* 0x000fe40008011606 */
[----:B---3--:R-:W-:Y:S02]  /*11d0*/  USHF.R.U32.HI UR4, URZ, UR13, UR4 ;  /* 0x0000000dff047299 */ /* 0x008fe40008011604 */
[----:B------:R-:W-:Y:S02]  /*11e0*/  USEL UR5, UR50, UR6, !UP2 ;  /* 0x0000000632057287 */ /* 0x000fe4000d000000 */
[----:B------:R-:W-:-:S04]  /*11f0*/  USEL UR4, UR21, UR4, !UP0 ;  /* 0x0000000415047287 */ /* 0x000fc8000c000000 */
[----:B------:R-:W-:Y:S02]  /*1200*/  UIADD3 UR6, UPT, UPT, UR5, -UR4, URZ ;  /* 0x8000000405067290 */ /* 0x000fe4000fffe0ff */
[----:B------:R-:W-:Y:S02]  /*1210*/  UIADD3 UR4, UPT, UPT, -UR5, UR4, URZ ;  /* 0x0000000405047290 */ /* 0x000fe4000fffe1ff */
[----:B------:R-:W-:Y:S02]  /*1220*/  UIMAD UR21, UR6, UR10, UR21 ;  /* 0x0000000a061572a4 */ /* 0x000fe4000f8e0215 */
[----:B------:R-:W-:-:S12]  /*1230*/  UIMAD UR50, UR4, UR12, UR50 ;  /* 0x0000000c043272a4 */ /* 0x000fd8000f8e0232 */
.L_x_15:
[----:B------:R-:W-:Y:S01]  /*1240*/  BAR.SYNC.DEFER_BLOCKING 0x0 ;  /* 0x0000000000007b1d */ /* 0x000fe20000010000 */
[----:B------:R-:W-:Y:S01]  /*1250*/  UISETP.NE.AND UP0, UPT, UR18, 0x2, UPT ;  /* 0x000000021200788c */ /* 0x000fe2000bf05270 */
[----:B------:R-:W-:Y:S02]  /*1260*/  ISETP.NE.OR P3, PT, R0, 0x2, !P3 ;  /* 0x000000020000780c */ /* 0x000fe40005f65670 */
[----:B------:R-:W-:Y:S02]  /*1270*/  LOP3.LUT R0, R58, 0x1f, RZ, 0xc0, !PT ;  /* 0x0000001f3a007812 */ /* 0x000fe400078ec0ff */
[----:B------:R-:W1:Y:S04]  /*1280*/  LDCU UR39, c[0x0][0xb24] ;  /* 0x00016480ff2777ac */ /* 0x000e680008000800 */
[----:B------:R-:W-:Y:S05]  /*1290*/  BRA.U UP0, `(.L_x_16) ;  /* 0x00000039009c7547 */ /* 0x000fea000b800000 */
[----:B------:R-:W2:Y:S01]  /*12a0*/  LDCU UR5, c[0x0][0x388] ;  /* 0x00007100ff0577ac */ /* 0x000ea20008000800 */
[----:B------:R-:W-:Y:S01]  /*12b0*/  PLOP3.LUT P1, PT, PT, PT, UP3, 0x80, 0x8 ;  /* 0x000000000008781c */ /* 0x000fe20003f2f038 */
[----:B------:R-:W-:Y:S01]  /*12c0*/  IMAD.MOV.U32 R2, RZ, RZ, RZ ;  /* 0x000000ffff027224 */ /* 0x000fe200078e00ff */
[----:B------:R-:W-:Y:S01]  /*12d0*/  ISETP.EQ.OR P2, PT, R0, RZ, P3 ;  /* 0x000000ff0000720c */ /* 0x000fe20001f42670 */
[----:B------:R-:W3:Y:S01]  /*12e0*/  LDCU UR7, c[0x0][0x38c] ;  /* 0x00007180ff0777ac */ /* 0x000ee20008000800 */
[----:B------:R-:W-:Y:S01]  /*12f0*/  PLOP3.LUT P1, PT, P1, PT, PT, 0x8, 0x80 ;  /* 0x000000000080781c */ /* 0x000fe20000f2e170 */
[----:B------:R-:W4:Y:S01]  /*1300*/  LDCU UR6, c[0x0][0x390] ;  /* 0x00007200ff0677ac */ /* 0x000f220008000800 */
[----:B------:R-:W1:Y:S01]  /*1310*/  LDCU.64 UR70, c[0x0][0x348] ;  /* 0x00006900ff4677ac */ /* 0x000e620008000a00 */
[----:B------:R-:W-:Y:S01]  /*1320*/  UMOV UR38, 0x1 ;  /* 0x0000000100267882 */ /* 0x000fe20000000000 */
[----:B------:R-:W-:Y:S01]  /*1330*/  UMOV UR54, URZ ;  /* 0x000000ff00367c82 */ /* 0x000fe20008000000 */
[----:B--2---:R-:W-:Y:S01]  /*1340*/  UIADD3 UR5, UPT, UPT, UR5, 0x3f, URZ ;  /* 0x0000003f05057890 */ /* 0x004fe2000fffe0ff */
[----:B------:R-:W-:Y:S01]  /*1350*/  UMOV UR47, URZ ;  /* 0x000000ff002f7c82 */ /* 0x000fe20008000000 */
[----:B------:R-:W-:-:S02]  /*1360*/  UMOV UR62, URZ ;  /* 0x000000ff003e7c82 */ /* 0x000fc40008000000 */
[----:B------:R-:W-:-:S04]  /*1370*/  USHF.R.S32.HI UR4, URZ, 0x1f, UR5 ;  /* 0x0000001fff047899 */ /* 0x000fc80008011405 */
[----:B------:R-:W-:-:S04]  /*1380*/  ULEA.HI UR4, UR4, UR5, URZ, 0x6 ;  /* 0x0000000504047291 */ /* 0x000fc8000f8f30ff */
[----:B------:R-:W-:-:S04]  /*1390*/  USHF.R.S32.HI UR4, URZ, 0x6, UR4 ;  /* 0x00000006ff047899 */ /* 0x000fc80008011404 */
[----:B---3--:R-:W-:Y:S01]  /*13a0*/  UIMAD UR4, UR4, UR7, URZ ;  /* 0x00000007040472a4 */ /* 0x008fe2000f8e02ff */
[----:B------:R-:W2:Y:S03]  /*13b0*/  LDCU UR7, c[0x0][0x370] ;  /* 0x00006e00ff0777ac */ /* 0x000ea60008000800 */
[----:B----4-:R-:W-:Y:S01]  /*13c0*/  UIMAD UR8, UR4, UR6, URZ ;  /* 0x00000006040872a4 */ /* 0x010fe2000f8e02ff */
[----:B------:R-:W3:Y:S03]  /*13d0*/  LDCU UR6, c[0x0][0x374] ;  /* 0x00006e80ff0677ac */ /* 0x000ee60008000800 */
[----:B------:R-:W-:Y:S02]  /*13e0*/  UISETP.NE.AND UP1, UPT, UR8, URZ, UPT ;  /* 0x000000ff0800728c */ /* 0x000fe4000bf25270 */
[----:B-----5:R-:W-:Y:S01]  /*13f0*/  IMAD.U32 R24, RZ, RZ, UR8 ;  /* 0x00000008ff187e24 */ /* 0x020fe2000f8e00ff */
[----:B------:R-:W-:-:S04]  /*1400*/  UISETP.LT.U32.AND UP0, UPT, UR8, 0x4, UPT ;  /* 0x000000040800788c */ /* 0x000fc8000bf01070 */
[----:B------:R-:W-:Y:S01]  /*1410*/  USEL UR4, UR8, 0x4, UP0 ;  /* 0x0000000408047887 */ /* 0x000fe20008000000 */
[----:B--2---:R-:W-:-:S03]  /*1420*/  IMAD.U32 R21, RZ, RZ, UR7 ;  /* 0x00000007ff157e24 */ /* 0x004fc6000f8e00ff */
[----:B------:R-:W-:Y:S02]  /*1430*/  UIADD3 UR5, UPT, UPT, UR4, -0x1, URZ ;  /* 0xffffffff04057890 */ /* 0x000fe4000fffe0ff */
[----:B------:R-:W-:Y:S01]  /*1440*/  @!UP1 UIADD3 UR5, UPT, UPT, UR4, URZ, URZ ;  /* 0x000000ff04059290 */ /* 0x000fe2000fffe0ff */
[----:B---3--:R-:W-:Y:S01]  /*1450*/  MOV R20, UR6 ;  /* 0x0000000600147c02 */ /* 0x008fe20008000f00 */
[----:B------:R-:W-:Y:S02]  /*1460*/  UIADD3 UR6, UPT, UPT, UR8, -UR4, URZ ;  /* 0x8000000408067290 */ /* 0x000fe4000fffe0ff */
[----:B------:R-:W-:-:S04]  /*1470*/  UIADD3 UR4, UPT, UPT, UR5, 0x1, URZ ;  /* 0x0000000105047890 */ /* 0x000fc8000fffe0ff */
[----:B------:R-:W-:Y:S02]  /*1480*/  IMAD.U32 R23, RZ, RZ, UR6 ;  /* 0x00000006ff177e24 */ /* 0x000fe4000f8e00ff */
[----:B-1----:R-:W-:-:S07]  /*1490*/  MOV R19, UR4 ;  /* 0x0000000400137c02 */ /* 0x002fce0008000f00 */
.L_x_32:
[----:B------:R-:W1:Y:S01]  /*14a0*/  S2UR UR46, SR_CgaCtaId ;  /* 0x00000000002e79c3 */ /* 0x000e620000008800 */
[----:B------:R-:W-:Y:S01]  /*14b0*/  UMOV UR4, 0x400 ;  /* 0x0000040000047882 */ /* 0x000fe20000000000 */
[----:B------:R-:W-:Y:S01]  /*14c0*/  R2UR UR5, R24 ;  /* 0x00000000180572ca */ /* 0x000fe200000e0000 */
[----:B------:R-:W-:Y:S01]  /*14d0*/  IMAD.U32 R0, RZ, RZ, UR38 ;  /* 0x00000026ff007e24 */ /* 0x000fe2000f8e00ff */
[----:B------:R-:W-:Y:S01]  /*14e0*/  USHF.L.U32 UR55, UR50, 0x6, URZ ;  /* 0x0000000632377899 */ /* 0x000fe200080006ff */
[----:B------:R-:W-:-:S03]  /*14f0*/  UMOV UR30, URZ ;  /* 0x000000ff001e7c82 */ /* 0x000fc60008000000 */
[----:B------:R-:W-:-:S07]  /*1500*/  SHF.L.U32 R0, R0, 0x1f, RZ ;  /* 0x0000001f00007819 */ /* 0x000fce00000006ff */
[----:B------:R-:W-:-:S03]  /*1510*/  UISETP.NE.AND UP0, UPT, UR5, URZ, UPT ;  /* 0x000000ff0500728c */ /* 0x000fc6000bf05270 */
[----:B------:R-:W-:Y:S02]  /*1520*/  UMOV UR5, URZ ;  /* 0x000000ff00057c82 */ /* 0x000fe40008000000 */
[----:B------:R-:W-:Y:S01]  /*1530*/  IMAD.U32 R25, RZ, RZ, UR5 ;  /* 0x00000005ff197e24 */ /* 0x000fe2000f8e00ff */
[----:B-1----:R-:W-:-:S04]  /*1540*/  ULEA UR46, UR46, UR4, 0x18 ;  /* 0x000000042e2e7291 */ /* 0x002fc8000f8ec0ff */
[----:B------:R-:W-:-:S09]  /*1550*/  ULEA UR4, UR54, UR46, 0x3 ;  /* 0x0000002e36047291 */ /* 0x000fd2000f8e18ff */
[----:B------:R1:W2:Y:S01]  /*1560*/  SYNCS.PHASECHK.TRANS64.TRYWAIT P0, [UR4+0x20], R0 ;  /* 0x00002000ff0075a7 */ /* 0x0002a20008001104 */
[----:B------:R-:W-:-:S06]  /*1570*/  USHF.L.U32 UR4, UR21, 0x7, URZ ;  /* 0x0000000715047899 */ /* 0x000fcc00080006ff */
[----:B------:R-:W-:Y:S01]  /*1580*/  IMAD.U32 R18, RZ, RZ, UR4 ;  /* 0x00000004ff127e24 */ /* 0x000fe2000f8e00ff */
[----:B------:R-:W-:Y:S02]  /*1590*/  UMOV UR4, URZ ;  /* 0x000000ff00047c82 */ /* 0x000fe40008000000 */
[----:B-1----:R-:W-:Y:S01]  /*15a0*/  MOV R0, UR4 ;  /* 0x0000000400007c02 */ /* 0x002fe20008000f00 */
[----:B------:R-:W-:Y:S06]  /*15b0*/  BRA.U !UP0, `(.L_x_17) ;  /* 0x00000015089c7547 */ /* 0x000fec000b800000 */
[----:B------:R-:W1:Y:S01]  /*15c0*/  LDCU.128 UR8, c[0x0][0x480] ;  /* 0x00009000ff0877ac */ /* 0x000e620008000c00 */
[----:B------:R-:W-:Y:S02]  /*15d0*/  R2UR UR49, R19 ;  /* 0x00000000133172ca */ /* 0x000fe400000e0000 */
[----:B------:R-:W-:Y:S01]  /*15e0*/  R2UR UR48, R18 ;  /* 0x00000000123072ca */ /* 0x000fe200000e0000 */
[----:B------:R-:W-:Y:S02]  /*15f0*/  UIADD3 UR43, UPT, UPT, UR55, 0x8, URZ ;  /* 0x00000008372b7890 */ /* 0x000fe4000fffe0ff */
[----:B------:R-:W-:Y:S02]  /*1600*/  UIADD3 UR42, UPT, UPT, UR55, 0x10, URZ ;  /* 0x00000010372a7890 */ /* 0x000fe4000fffe0ff */
[----:B------:R-:W-:Y:S02]  /*1610*/  UIADD3 UR41, UPT, UPT, UR55, 0x18, URZ ;  /* 0x0000001837297890 */ /* 0x000fe4000fffe0ff */
[----:B------:R-:W-:-:S02]  /*1620*/  UIADD3 UR40, UPT, UPT, UR55, 0x20, URZ ;  /* 0x0000002037287890 */ /* 0x000fc4000fffe0ff */
[----:B------:R-:W-:Y:S02]  /*1630*/  UIADD3 UR37, UPT, UPT, UR55, 0x28, URZ ;  /* 0x0000002837257890 */ /* 0x000fe4000fffe0ff */
[----:B------:R-:W-:Y:S02]  /*1640*/  UIADD3 UR36, UPT, UPT, UR55, 0x30, URZ ;  /* 0x0000003037247890 */ /* 0x000fe4000fffe0ff */
[----:B------:R-:W-:Y:S02]  /*1650*/  UIADD3 UR44, UPT, UPT, UR55, 0x38, URZ ;  /* 0x00000038372c7890 */ /* 0x000fe4000fffe0ff */
[----:B-1----:R-:W-:Y:S02]  /*1660*/  UIMAD.WIDE.U32 UR6, UR43, UR9, URZ ;  /* 0x000000092b0672a5 */ /* 0x002fe4000f8e00ff */
[----:B------:R-:W-:Y:S02]  /*1670*/  UIMAD.WIDE.U32 UR12, UR42, UR9, URZ ;  /* 0x000000092a0c72a5 */ /* 0x000fe4000f8e00ff */
[----:B------:R-:W-:-:S02]  /*1680*/  UIMAD.WIDE.U32 UR14, UR41, UR9, URZ ;  /* 0x00000009290e72a5 */ /* 0x000fc4000f8e00ff */
[----:B------:R-:W-:Y:S01]  /*1690*/  UIMAD.WIDE.U32 UR16, UR40, UR9, URZ ;  /* 0x00000009281072a5 */ /* 0x000fe2000f8e00ff */
[----:B------:R-:W-:Y:S01]  /*16a0*/  UMOV UR6, UR7 ;  /* 0x0000000700067c82 */ /* 0x000fe20008000000 */
[----:B------:R-:W-:Y:S02]  /*16b0*/  UIMAD.WIDE.U32 UR18, UR37, UR9, URZ ;  /* 0x00000009251272a5 */ /* 0x000fe4000f8e00ff */
[----:B------:R-:W-:Y:S02]  /*16c0*/  USHF.R.U32.HI UR26, URZ, UR10, UR6 ;  /* 0x0000000aff1a7299 */ /* 0x000fe40008011606 */
[----:B------:R-:W-:Y:S01]  /*16d0*/  UIMAD.WIDE.U32 UR22, UR55, UR9, URZ ;  /* 0x00000009371672a5 */ /* 0x000fe2000f8e00ff */
[----:B------:R-:W-:Y:S01]  /*16e0*/  UMOV UR6, UR13 ;  /* 0x0000000d00067c82 */ /* 0x000fe20008000000 */
[----:B------:R-:W-:Y:S02]  /*16f0*/  UIMAD.WIDE.U32 UR20, UR36, UR9, URZ ;  /* 0x00000009241472a5 */ /* 0x000fe4000f8e00ff */
[----:B------:R-:W-:-:S02]  /*1700*/  USHF.R.U32.HI UR12, URZ, UR10, UR6 ;  /* 0x0000000aff0c7299 */ /* 0x000fc40008011606 */
[----:B------:R-:W-:Y:S01]  /*1710*/  UIMAD.WIDE.U32 UR24, UR44, UR9, URZ ;  /* 0x000000092c1872a5 */ /* 0x000fe2000f8e00ff */
[----:B------:R-:W-:Y:S01]  /*1720*/  UMOV UR6, UR15 ;  /* 0x0000000f00067c82 */ /* 0x000fe20008000000 */
[----:B------:R-:W1:Y:S01]  /*1730*/  LDCU.64 UR4, c[0x0][0x490] ;  /* 0x00009200ff0477ac */ /* 0x000e620008000a00 */
[----:B------:R-:W-:Y:S02]  /*1740*/  USHF.R.U32.HI UR9, URZ, UR10, UR6 ;  /* 0x0000000aff097299 */ /* 0x000fe40008011606 */
[----:B------:R-:W-:Y:S01]  /*1750*/  UISETP.NE.AND UP0, UPT, UR8, 0x1, UPT ;  /* 0x000000010800788c */ /* 0x000fe2000bf05270 */
[----:B------:R-:W-:Y:S01]  /*1760*/  UMOV UR6, UR17 ;  /* 0x0000001100067c82 */ /* 0x000fe20008000000 */
[----:B------:R-:W-:Y:S02]  /*1770*/  UIADD3 UR62, UPT, UPT, UR49, UR47, URZ ;  /* 0x0000002f313e7290 */ /* 0x000fe4000fffe0ff */
[----:B------:R-:W-:Y:S02]  /*1780*/  USHF.R.U32.HI UR15, URZ, UR10, UR6 ;  /* 0x0000000aff0f7299 */ /* 0x000fe40008011606 */
[----:B------:R-:W-:Y:S01]  /*1790*/  USEL UR18, UR43, UR26, !UP0 ;  /* 0x0000001a2b127287 */ /* 0x000fe2000c000000 */
[----:B------:R-:W-:Y:S01]  /*17a0*/  UMOV UR6, UR19 ;  /* 0x0000001300067c82 */ /* 0x000fe20008000000 */
[----:B------:R-:W-:-:S02]  /*17b0*/  USEL UR16, UR41, UR9, !UP0 ;  /* 0x0000000929107287 */ /* 0x000fc4000c000000 */
[----:B------:R-:W-:Y:S02]  /*17c0*/  USHF.R.U32.HI UR14, URZ, UR10, UR6 ;  /* 0x0000000aff0e7299 */ /* 0x000fe40008011606 */
[----:B------:R-:W-:Y:S01]  /*17d0*/  USEL UR17, UR42, UR12, !UP0 ;  /* 0x0000000c2a117287 */ /* 0x000fe2000c000000 */
[----:B------:R-:W-:Y:S01]  /*17e0*/  UMOV UR6, UR21 ;  /* 0x0000001500067c82 */ /* 0x000fe20008000000 */
[----:B------:R-:W-:Y:S02]  /*17f0*/  USEL UR15, UR40, UR15, !UP0 ;  /* 0x0000000f280f7287 */ /* 0x000fe4000c000000 */
[----:B------:R-:W-:Y:S02]  /*1800*/  USHF.R.U32.HI UR7, URZ, UR10, UR6 ;  /* 0x0000000aff077299 */ /* 0x000fe40008011606 */
[----:B------:R-:W-:Y:S01]  /*1810*/  USEL UR14, UR37, UR14, !UP0 ;  /* 0x0000000e250e7287 */ /* 0x000fe2000c000000 */
[----:B------:R-:W-:Y:S01]  /*1820*/  UMOV UR6, UR23 ;  /* 0x0000001700067c82 */ /* 0x000fe20008000000 */
[----:B-1----:R-:W-:-:S02]  /*1830*/  UIMAD.WIDE.U32 UR20, UR17, UR4, URZ ;  /* 0x00000004111472a5 */ /* 0x002fc4000f8e00ff */
[----:B------:R-:W-:Y:S02]  /*1840*/  USHF.R.U32.HI UR19, URZ, UR10, UR6 ;  /* 0x0000000aff137299 */ /* 0x000fe40008011606 */
[----:B------:R-:W-:Y:S01]  /*1850*/  UIMAD.WIDE.U32 UR22, UR16, UR4, URZ ;  /* 0x00000004101672a5 */ /* 0x000fe2000f8e00ff */
[----:B------:R-:W-:Y:S01]  /*1860*/  UMOV UR6, UR25 ;  /* 0x0000001900067c82 */ /* 0x000fe20008000000 */
[----:B------:R-:W-:Y:S02]  /*1870*/  USEL UR19, UR55, UR19, !UP0 ;  /* 0x0000001337137287 */ /* 0x000fe4000c000000 */
[----:B------:R-:W-:Y:S02]  /*1880*/  USHF.R.U32.HI UR6, URZ, UR10, UR6 ;  /* 0x0000000aff067299 */ /* 0x000fe40008011606 */
[----:B------:R-:W-:Y:S02]  /*1890*/  USEL UR10, UR36, UR7, !UP0 ;  /* 0x00000007240a7287 */ /* 0x000fe4000c000000 */
[----:B------:R-:W-:-:S02]  /*18a0*/  USEL UR9, UR44, UR6, !UP0 ;  /* 0x000000062c097287 */ /* 0x000fc4000c000000 */
[----:B------:R-:W-:Y:S02]  /*18b0*/  UIMAD.WIDE.U32 UR6, UR18, UR4, URZ ;  /* 0x00000004120672a5 */ /* 0x000fe4000f8e00ff */
[----:B------:R-:W-:Y:S02]  /*18c0*/  UIMAD.WIDE.U32 UR12, UR19, UR4, URZ ;  /* 0x00000004130c72a5 */ /* 0x000fe4000f8e00ff */
[----:B------:R-:W-:Y:S02]  /*18d0*/  UIMAD.WIDE.U32 UR24, UR15, UR4, URZ ;  /* 0x000000040f1872a5 */ /* 0x000fe4000f8e00ff */
[----:B------:R-:W-:Y:S02]  /*18e0*/  UIMAD.WIDE.U32 UR26, UR14, UR4, URZ ;  /* 0x000000040e1a72a5 */ /* 0x000fe4000f8e00ff */
[----:B------:R-:W-:Y:S02]  /*18f0*/  UIMAD.WIDE.U32 UR30, UR10, UR4, URZ ;  /* 0x000000040a1e72a5 */ /* 0x000fe4000f8e00ff */
[----:B------:R-:W-:Y:S01]  /*1900*/  UIMAD.WIDE.U32 UR28, UR9, UR4, URZ ;  /* 0x00000004091c72a5 */ /* 0x000fe2000f8e00ff */
[----:B------:R-:W-:-:S02]  /*1910*/  UMOV UR12, UR13 ;  /* 0x0000000d000c7c82 */ /* 0x000fc40008000000 */
[----:B------:R-:W-:Y:S01]  /*1920*/  UMOV UR4, UR7 ;  /* 0x0000000700047c82 */ /* 0x000fe20008000000 */
[----:B------:R-:W-:Y:S02]  /*1930*/  USHF.R.U32.HI UR35, URZ, UR5, UR12 ;  /* 0x00000005ff237299 */ /* 0x000fe4000801160c */
[----:B------:R-:W-:Y:S01]  /*1940*/  USHF.R.U32.HI UR34, URZ, UR5, UR4 ;  /* 0x00000005ff227299 */ /* 0x000fe20008011604 */
[----:B------:R-:W1:Y:S02]  /*1950*/  LDCU.64 UR12, c[0x0][0x4b0] ;  /* 0x00009600ff0c77ac */ /* 0x000e640008000a00 */
[----:B------:R-:W-:Y:S01]  /*1960*/  UMOV UR4, UR21 ;  /* 0x0000001500047c82 */ /* 0x000fe20008000000 */
[----:B------:R-:W1:Y:S01]  /*1970*/  LDCU.64 UR6, c[0x0][0x4d0] ;  /* 0x00009a00ff0677ac */ /* 0x000e620008000a00 */
[----:B------:R-:W-:Y:S02]  /*1980*/  USHF.R.U32.HI UR33, URZ, UR5, UR4 ;  /* 0x00000005ff217299 */ /* 0x000fe40008011604 */
[----:B------:R-:W-:Y:S01]  /*1990*/  UISETP.NE.AND UP0, UPT, UR11, 0x1, UPT ;  /* 0x000000010b00788c */ /* 0x000fe2000bf05270 */
[----:B------:R-:W-:Y:S01]  /*19a0*/  UMOV UR4, UR23 ;  /* 0x0000001700047c82 */ /* 0x000fe20008000000 */
[----:B------:R-:W-:-:S02]  /*19b0*/  UIADD3 UR24, UPT, UPT, -UR18, URZ, URZ ;  /* 0x000000ff12187290 */ /* 0x000fc4000fffe1ff */
[----:B------:R-:W-:Y:S02]  /*19c0*/  USHF.R.U32.HI UR32, URZ, UR5, UR4 ;  /* 0x00000005ff207299 */ /* 0x000fe40008011604 */
[----:B------:R-:W-:Y:S01]  /*19d0*/  USEL UR53, UR19, UR35, !UP0 ;  /* 0x0000002313357287 */ /* 0x000fe2000c000000 */
[----:B------:R-:W-:Y:S01]  /*19e0*/  UMOV UR4, UR25 ;  /* 0x0000001900047c82 */ /* 0x000fe20008000000 */
[----:B------:R-:W-:Y:S02]  /*19f0*/  UIADD3 UR25, UPT, UPT, -UR19, URZ, URZ ;  /* 0x000000ff13197290 */ /* 0x000fe4000fffe1ff */
[----:B------:R-:W-:Y:S02]  /*1a00*/  USHF.R.U32.HI UR77, URZ, UR5, UR4 ;  /* 0x00000005ff4d7299 */ /* 0x000fe40008011604 */
[----:B------:R-:W-:Y:S01]  /*1a10*/  IMAD.U32 R15, RZ, RZ, UR53 ;  /* 0x00000035ff0f7e24 */ /* 0x000fe2000f8e00ff */
[----:B------:R-:W-:Y:S01]  /*1a20*/  UIMAD UR25, UR8, UR25, UR55 ;  /* 0x00000019081972a4 */ /* 0x000fe2000f8e0237 */
[----:B------:R-:W-:Y:S01]  /*1a30*/  UMOV UR4, UR27 ;  /* 0x0000001b00047c82 */ /* 0x000fe20008000000 */
[----:B------:R-:W-:-:S02]  /*1a40*/  UIMAD UR27, UR8, UR24, UR43 ;  /* 0x00000018081b72a4 */ /* 0x000fc4000f8e022b */
[----:B------:R-:W-:Y:S02]  /*1a50*/  USHF.R.U32.HI UR69, URZ, UR5, UR4 ;  /* 0x00000005ff457299 */ /* 0x000fe40008011604 */
[----:B------:R-:W-:Y:S01]  /*1a60*/  UIADD3 UR23, UPT, UPT, -UR17, URZ, URZ ;  /* 0x000000ff11177290 */ /* 0x000fe2000fffe1ff */
[----:B------:R-:W-:Y:S01]  /*1a70*/  UMOV UR4, UR31 ;  /* 0x0000001f00047c82 */ /* 0x000fe20008000000 */
[----:B------:R-:W-:Y:S02]  /*1a80*/  UIADD3 UR22, UPT, UPT, -UR16, URZ, URZ ;  /* 0x000000ff10167290 */ /* 0x000fe4000fffe1ff */
[----:B------:R-:W-:Y:S02]  /*1a90*/  USHF.R.U32.HI UR61, URZ, UR5, UR4 ;  /* 0x00000005ff3d7299 */ /* 0x000fe40008011604 */
[----:B------:R-:W-:Y:S01]  /*1aa0*/  UIADD3 UR21, UPT, UPT, -UR15, URZ, URZ ;  /* 0x000000ff0f157290 */ /* 0x000fe2000fffe1ff */
[----:B------:R-:W-:Y:S01]  /*1ab0*/  UMOV UR4, UR29 ;  /* 0x0000001d00047c82 */ /* 0x000fe20008000000 */
[----:B------:R-:W-:-:S02]  /*1ac0*/  UIADD3 UR20, UPT, UPT, -UR14, URZ, URZ ;  /* 0x000000ff0e147290 */ /* 0x000fc4000fffe1ff */
[----:B------:R-:W-:Y:S02]  /*1ad0*/  USHF.R.U32.HI UR45, URZ, UR5, UR4 ;  /* 0x00000005ff2d7299 */ /* 0x000fe40008011604 */
[----:B------:R-:W-:Y:S02]  /*1ae0*/  UIADD3 UR4, UPT, UPT, -UR9, URZ, URZ ;  /* 0x000000ff09047290 */ /* 0x000fe4000fffe1ff */
[----:B------:R-:W-:Y:S02]  /*1af0*/  USEL UR45, UR9, UR45, !UP0 ;  /* 0x0000002d092d7287 */ /* 0x000fe4000c000000 */
[----:B------:R-:W-:Y:S02]  /*1b00*/  UIMAD UR43, UR8, UR4, UR44 ;  /* 0x00000004082b72a4 */ /* 0x000fe4000f8e022c */
[----:B------:R-:W-:Y:S02]  /*1b10*/  UIADD3 UR4, UPT, UPT, -UR45, URZ, URZ ;  /* 0x000000ff2d047290 */ /* 0x000fe4000fffe1ff */
[----:B------:R-:W-:-:S02]  /*1b20*/  UIADD3 UR5, UPT, UPT, -UR10, URZ, URZ ;  /* 0x000000ff0a057290 */ /* 0x000fc4000fffe1ff */
[----:B------:R-:W-:Y:S02]  /*1b30*/  USEL UR52, UR18, UR34, !UP0 ;  /* 0x0000002212347287 */ /* 0x000fe4000c000000 */
[----:B------:R-:W-:Y:S02]  /*1b40*/  USEL UR51, UR17, UR33, !UP0 ;  /* 0x0000002111337287 */ /* 0x000fe4000c000000 */
[----:B------:R-:W-:Y:S02]  /*1b50*/  USEL UR50, UR16, UR32, !UP0 ;  /* 0x0000002010327287 */ /* 0x000fe4000c000000 */
[----:B------:R-:W-:Y:S01]  /*1b60*/  USEL UR77, UR15, UR77, !UP0 ;  /* 0x0000004d0f4d7287 */ /* 0x000fe2000c000000 */
[----:B------:R-:W-:Y:S01]  /*1b70*/  IMAD.U32 R12, RZ, RZ, UR52 ;  /* 0x00000034ff0c7e24 */ /* 0x000fe2000f8e00ff */
[----:B------:R-:W-:Y:S01]  /*1b80*/  USEL UR69, UR14, UR69, !UP0 ;  /* 0x000000450e457287 */ /* 0x000fe2000c000000 */
[----:B------:R-:W-:Y:S01]  /*1b90*/  MOV R9, UR51 ;  /* 0x0000003300097c02 */ /* 0x000fe20008000f00 */
[----:B------:R-:W-:Y:S01]  /*1ba0*/  USEL UR61, UR10, UR61, !UP0 ;  /* 0x0000003d0a3d7287 */ /* 0x000fe2000c000000 */
[----:B------:R-:W-:Y:S01]  /*1bb0*/  IMAD.U32 R6, RZ, RZ, UR50 ;  /* 0x00000032ff067e24 */ /* 0x000fe2000f8e00ff */
[----:B------:R-:W-:-:S02]  /*1bc0*/  UIMAD UR44, UR11, UR4, UR9 ;  /* 0x000000040b2c72a4 */ /* 0x000fc4000f8e0209 */
[----:B------:R-:W-:Y:S02]  /*1bd0*/  UIADD3 UR24, UPT, UPT, -UR53, URZ, URZ ;  /* 0x000000ff35187290 */ /* 0x000fe4000fffe1ff */
[----:B-1----:R-:W-:Y:S02]  /*1be0*/  UIMAD UR9, UR25, UR12, UR6 ;  /* 0x0000000c190972a4 */ /* 0x002fe4000f8e0206 */
[----:B------:R-:W-:Y:S02]  /*1bf0*/  UIMAD UR42, UR8, UR23, UR42 ;  /* 0x00000017082a72a4 */ /* 0x000fe4000f8e022a */
[----:B------:R-:W-:Y:S02]  /*1c00*/  UIMAD UR41, UR8, UR22, UR41 ;  /* 0x00000016082972a4 */ /* 0x000fe4000f8e0229 */
[----:B------:R-:W-:Y:S01]  /*1c10*/  UIMAD UR75, UR8, UR21, UR40 ;  /* 0x00000015084b72a4 */ /* 0x000fe2000f8e0228 */
[----:B------:R-:W-:Y:S01]  /*1c20*/  MOV R14, UR9 ;  /* 0x00000009000e7c02 */ /* 0x000fe20008000f00 */
[----:B------:R-:W-:-:S02]  /*1c30*/  UIMAD UR67, UR8, UR20, UR37 ;  /* 0x00000014084372a4 */ /* 0x000fc4000f8e0225 */
[----:B------:R-:W-:Y:S02]  /*1c40*/  UIMAD UR59, UR8, UR5, UR36 ;  /* 0x00000005083b72a4 */ /* 0x000fe4000f8e0224 */
[----:B------:R-:W-:Y:S02]  /*1c50*/  UIADD3 UR23, UPT, UPT, -UR52, URZ, URZ ;  /* 0x000000ff34177290 */ /* 0x000fe4000fffe1ff */
[----:B------:R-:W-:Y:S02]  /*1c60*/  UIADD3 UR22, UPT, UPT, -UR51, URZ, URZ ;  /* 0x000000ff33167290 */ /* 0x000fe4000fffe1ff */
[----:B------:R-:W-:Y:S02]  /*1c70*/  UIADD3 UR21, UPT, UPT, -UR50, URZ, URZ ;  /* 0x000000ff32157290 */ /* 0x000fe4000fffe1ff */
[----:B------:R-:W-:Y:S02]  /*1c80*/  UIADD3 UR20, UPT, UPT, -UR77, URZ, URZ ;  /* 0x000000ff4d147290 */ /* 0x000fe4000fffe1ff */
[----:B------:R-:W-:-:S02]  /*1c90*/  UIADD3 UR8, UPT, UPT, -UR69, URZ, URZ ;  /* 0x000000ff45087290 */ /* 0x000fc4000fffe1ff */
[----:B------:R-:W-:Y:S02]  /*1ca0*/  UIADD3 UR5, UPT, UPT, -UR61, URZ, URZ ;  /* 0x000000ff3d057290 */ /* 0x000fe4000fffe1ff */
[----:B------:R-:W-:Y:S02]  /*1cb0*/  UIMAD UR24, UR11, UR24, UR19 ;  /* 0x000000180b1872a4 */ /* 0x000fe4000f8e0213 */
[----:B------:R-:W-:Y:S02]  /*1cc0*/  UIMAD UR23, UR11, UR23, UR18 ;  /* 0x000000170b1772a4 */ /* 0x000fe4000f8e0212 */
[----:B------:R-:W-:Y:S02]  /*1cd0*/  UIMAD UR22, UR11, UR22, UR17 ;  /* 0x000000160b1672a4 */ /* 0x000fe4000f8e0211 */
[----:B------:R-:W-:Y:S02]  /*1ce0*/  UIMAD UR21, UR11, UR21, UR16 ;  /* 0x000000150b1572a4 */ /* 0x000fe4000f8e0210 */
[----:B------:R-:W-:-:S02]  /*1cf0*/  UIMAD UR20, UR11, UR20, UR15 ;  /* 0x000000140b1472a4 */ /* 0x000fc4000f8e020f */
[----:B------:R-:W-:Y:S02]  /*1d00*/  UIMAD UR8, UR11, UR8, UR14 ;  /* 0x000000080b0872a4 */ /* 0x000fe4000f8e020e */
[----:B------:R-:W-:Y:S02]  /*1d10*/  UIMAD UR60, UR11, UR5, UR10 ;  /* 0x000000050b3c72a4 */ /* 0x000fe4000f8e020a */
[----:B------:R-:W-:Y:S02]  /*1d20*/  UIMAD UR16, UR27, UR12, UR6 ;  /* 0x0000000c1b1072a4 */ /* 0x000fe4000f8e0206 */
[----:B------:R-:W-:Y:S02]  /*1d30*/  UIMAD UR11, UR42, UR12, UR6 ;  /* 0x0000000c2a0b72a4 */ /* 0x000fe4000f8e0206 */
[----:B------:R-:W-:Y:S02]  /*1d40*/  UIMAD UR9, UR41, UR12, UR6 ;  /* 0x0000000c290972a4 */ /* 0x000fe4000f8e0206 */
[----:B------:R-:W-:Y:S01]  /*1d50*/  UIMAD UR75, UR75, UR12, UR6 ;  /* 0x0000000c4b4b72a4 */ /* 0x000fe2000f8e0206 */
[----:B------:R-:W-:Y:S01]  /*1d60*/  IMAD.U32 R11, RZ, RZ, UR16 ;  /* 0x00000010ff0b7e24 */ /* 0x000fe2000f8e00ff */
[----:B------:R-:W-:Y:S01]  /*1d70*/  UIMAD UR67, UR67, UR12, UR6 ;  /* 0x0000000c434372a4 */ /* 0x000fe2000f8e0206 */
[----:B------:R-:W-:Y:S01]  /*1d80*/  MOV R8, UR11 ;  /* 0x0000000b00087c02 */ /* 0x000fe20008000f00 */
[----:B------:R-:W-:Y:S01]  /*1d90*/  UIMAD UR59, UR59, UR12, UR6 ;  /* 0x0000000c3b3b72a4 */ /* 0x000fe2000f8e0206 */
[----:B------:R-:W-:Y:S01]  /*1da0*/  IMAD.U32 R5, RZ, RZ, UR9 ;  /* 0x00000009ff057e24 */ /* 0x000fe2000f8e00ff */
[----:B------:R-:W-:-:S02]  /*1db0*/  UIMAD UR43, UR43, UR12, UR6 ;  /* 0x0000000c2b2b72a4 */ /* 0x000fc4000f8e0206 */
[----:B------:R-:W-:Y:S02]  /*1dc0*/  UIMAD UR6, UR24, UR13, UR7 ;  /* 0x0000000d180672a4 */ /* 0x000fe4000f8e0207 */
[----:B------:R-:W-:Y:S02]  /*1dd0*/  UIMAD UR11, UR23, UR13, UR7 ;  /* 0x0000000d170b72a4 */ /* 0x000fe4000f8e0207 */
[----:B------:R-:W-:Y:S02]  /*1de0*/  UIMAD UR9, UR22, UR13, UR7 ;  /* 0x0000000d160972a4 */ /* 0x000fe4000f8e0207 */
[----:B------:R-:W-:Y:S01]  /*1df0*/  MOV R13, UR6 ;  /* 0x00000006000d7c02 */ /* 0x000fe20008000f00 */
[----:B------:R-:W-:Y:S01]  /*1e00*/  UIMAD UR6, UR21, UR13, UR7 ;  /* 0x0000000d150672a4 */ /* 0x000fe2000f8e0207 */
[----:B------:R-:W-:Y:S01]  /*1e10*/  IMAD.U32 R10, RZ, RZ, UR11 ;  /* 0x0000000bff0a7e24 */ /* 0x000fe2000f8e00ff */
[----:B------:R-:W-:Y:S01]  /*1e20*/  UIMAD UR76, UR20, UR13, UR7 ;  /* 0x0000000d144c72a4 */ /* 0x000fe2000f8e0207 */
[----:B------:R-:W-:Y:S01]  /*1e30*/  MOV R7, UR9 ;  /* 0x0000000900077c02 */ /* 0x000fe20008000f00 */
[----:B------:R-:W-:-:S02]  /*1e40*/  UIMAD UR68, UR8, UR13, UR7 ;  /* 0x0000000d084472a4 */ /* 0x000fc4000f8e0207 */
[----:B------:R-:W-:Y:S01]  /*1e50*/  IMAD.U32 R4, RZ, RZ, UR6 ;  /* 0x00000006ff047e24 */ /* 0x000fe2000f8e00ff */
[----:B------:R-:W-:Y:S02]  /*1e60*/  UIMAD UR60, UR60, UR13, UR7 ;  /* 0x0000000d3c3c72a4 */ /* 0x000fe4000f8e0207 */
[----:B------:R-:W-:Y:S01]  /*1e70*/  UIMAD UR44, UR44, UR13, UR7 ;  /* 0x0000000d2c2c72a4 */ /* 0x000fe2000f8e0207 */
[----:B------:R-:W-:Y:S02]  /*1e80*/  UMOV UR6, URZ ;  /* 0x000000ff00067c82 */ /* 0x000fe40008000000 */
[----:B------:R-:W-:Y:S01]  /*1e90*/  UMOV UR7, URZ ;  /* 0x000000ff00077c82 */ /* 0x000fe20008000000 */
[----:B------:R-:W-:Y:S01]  /*1ea0*/  MOV R25, UR6 ;  /* 0x0000000600197c02 */ /* 0x000fe20008000f00 */
[----:B------:R-:W-:Y:S01]  /*1eb0*/  IMAD.U32 R0, RZ, RZ, UR7 ;  /* 0x00000007ff007e24 */ /* 0x000fe2000f8e00ff */
[----:B------:R-:W1:Y:S01]  /*1ec0*/  LDCU.64 UR14, c[0x0][0x4b8] ;  /* 0x00009700ff0e77ac */ /* 0x000e620008000a00 */
[----:B------:R-:W3:Y:S01]  /*1ed0*/  LDCU.64 UR4, c[0x0][0x4d8] ;  /* 0x00009b00ff0477ac */ /* 0x000ee20008000a00 */
[----:B------:R-:W-:-:S02]  /*1ee0*/  UIADD3 UR26, UPT, UPT, UR48, 0x20, URZ ;  /* 0x00000020301a7890 */ /* 0x000fc4000fffe0ff */
[----:B------:R-:W-:Y:S02]  /*1ef0*/  UIADD3 UR18, UPT, UPT, UR48, 0x40, URZ ;  /* 0x0000004030127890 */ /* 0x000fe4000fffe0ff */
[----:B------:R-:W-:Y:S01]  /*1f00*/  UIADD3 UR10, UPT, UPT, UR48, 0x60, URZ ;  /* 0x00000060300a7890 */ /* 0x000fe2000fffe0ff */
[----:B------:R-:W-:Y:S01]  /*1f10*/  UMOV UR12, UR54 ;  /* 0x00000036000c7c82 */ /* 0x000fe20008000000 */
[----:B------:R-:W-:-:S10]  /*1f20*/  UMOV UR30, URZ ;  /* 0x000000ff001e7c82 */ /* 0x000fd40008000000 */
.L_x_22:
[----:B------:R-:W-:Y:S01]  /*1f30*/  @!P3 MOV R17, 0xc000 ;  /* 0x0000c0000011b802 */ /* 0x000fe20000000f00 */
[----:B------:R-:W-:Y:S06]  /*1f40*/  ULEA UR6, UR12, UR46, 0x3 ;  /* 0x0000002e0c067291 */ /* 0x000fec000f8e18ff */
[----:B------:R-:W-:Y:S01]  /*1f50*/  MOV R3, UR6 ;  /* 0x0000000600037c02 */ /* 0x000fe20008000f00 */
[----:B--2---:R-:W-:Y:S06]  /*1f60*/  @P0 BRA `(.L_x_18) ;  /* 0x0000000000140947 */ /* 0x004fec0003800000 */
[----:B------:R-:W-:Y:S01]  /*1f70*/  R2UR UR6, R3 ;  /* 0x00000000030672ca */ /* 0x000fe200000e0000 */
[----:B------:R-:W-:Y:S05]  /*1f80*/  IMAD.U32 R26, RZ, RZ, UR38 ;  /* 0x00000026ff1a7e24 */ /* 0x000fea000f8e00ff */
[----:B------:R-:W-:Y:S07]  /*1f90*/  SHF.L.U32 R26, R26, 0x1f, RZ ;  /* 0x0000001f1a1a7819 */ /* 0x000fee00000006ff */
[----:B------:R-:W2:Y:S02]  /*1fa0*/  SYNCS.PHASECHK.TRANS64.TRYWAIT P0, [UR6+0x20], R26 ;  /* 0x0000201aff0075a7 */ /* 0x000ea40008001106 */
[----:B--2---:R-:W-:Y:S05]  /*1fb0*/  @!P0 BRA `(.L_x_19) ;  /* 0x0000008c00e08947 */ /* 0x004fea0003800000 */
.L_x_18:
[----:B------:R-:W-:Y:S01]  /*1fc0*/  R2UR UR6, R3 ;  /* 0x00000000030672ca */ /* 0x000fe200000e0000 */
[----:B------:R-:W-:Y:S11]  /*1fd0*/  BSSY.RECONVERGENT B0, `(.L_x_20) ;  /* 0x0000005000007945 */ /* 0x000ff60003800200 */
[----:B------:R-:W-:Y:S01]  /*1fe0*/  @!UPT UIADD3 URZ, UPT, UPT, URZ, URZ, URZ ;  /* 0x000000fffffff290 */ /* 0x000fe2000fffe0ff */
[----:B------:R4:W-:Y:S01]  /*1ff0*/  @!P3 SYNCS.ARRIVE.TRANS64 RZ, [UR6], R17 ;  /* 0x00000011ffffb9a7 */ /* 0x0009e20008000006 */
[----:B------:R-:W-:Y:S05]  /*2000*/  @P2 BRA `(.L_x_21) ;  /* 0x0000000000042947 */ /* 0x000fea0003800000 */
[----:B-1-3--:R-:W-:Y:S05]  /*2010*/  BPT.TRAP 0x1 ;  /* 0x000000040000795c */ /* 0x00afea0000300000 */
.L_x_21:
[----:B-1-3--:R-:W-:Y:S05]  /*2020*/  BSYNC.RECONVERGENT B0 ;  /* 0x0000000000007941 */ /* 0x00afea0003800200 */
.L_x_20:
[----:B------:R-:W-:Y:S01]  /*2030*/  USHF.L.U32 UR16, UR30, 0x6, URZ ;  /* 0x000000061e107899 */ /* 0x000fe200080006ff */
[----:B------:R-:W-:Y:S01]  /*2040*/  R2UR UR13, R3 ;  /* 0x00000000030d72ca */ /* 0x000fe200000e0000 */
[----:B------:R-:W-:Y:S01]  /*2050*/  ULEA UR11, UR12, UR46, 0xe ;  /* 0x0000002e0c0b7291 */ /* 0x000fe2000f8e70ff */
[----:B------:R-:W-:Y:S01]  /*2060*/  R2UR UR7, R0 ;  /* 0x00000000000772ca */ /* 0x000fe200000e0000 */
[----:B------:R-:W-:Y:S01]  /*2070*/  UIADD3 UR9, UPT, UPT, UR12, 0x1, URZ ;  /* 0x000000010c097890 */ /* 0x000fe2000fffe0ff */
[----:B------:R-:W-:Y:S01]  /*2080*/  R2UR UR6, R25 ;  /* 0x00000000190672ca */ /* 0x000fe200000e0000 */
[----:B------:R-:W-:Y:S01]  /*2090*/  UIADD3 UR8, UP1, UPT, UR70, 0x80, URZ ;  /* 0x0000008046087890 */ /* 0x000fe2000ff3e0ff */
[----:B------:R-:W-:Y:S01]  /*20a0*/  MOV.SPILL R28, UR61 ;  /* 0x0000003d001c7c02 */ /* 0x000fe20009000f00 */
[----:B------:R-:W-:Y:S01]  /*20b0*/  UISETP.NE.AND UP0, UPT, UR9, 0x4, UPT ;  /* 0x000000040900788c */ /* 0x000fe2000bf05270 */
[----:B------:R-:W-:Y:S01]  /*20c0*/  MOV.SPILL R27, UR60 ;  /* 0x0000003c001b7c02 */ /* 0x000fe20009000f00 */
[----:B--2---:R-:W-:Y:S01]  /*20d0*/  IMAD.U32 R16, RZ, RZ, UR16 ;  /* 0x00000010ff107e24 */ /* 0x004fe2000f8e00ff */
[----:B------:R-:W-:Y:S01]  /*20e0*/  MOV.SPILL R26, UR59 ;  /* 0x0000003b001a7c02 */ /* 0x000fe20009000f00 */
[----:B------:R-:W-:Y:S01]  /*20f0*/  USEL UR54, UR9, URZ, UP0 ;  /* 0x000000ff09367287 */ /* 0x000fe20008000000 */
[----:B------:R-:W-:Y:S01]  /*2100*/  R2UR UR59, R8 ;  /* 0x00000000083b72ca */ /* 0x000fe200000e0000 */
[----:B------:R-:W-:Y:S01]  /*2110*/  UMOV UR49, UR13 ;  /* 0x0000000d00317c82 */ /* 0x000fe20008000000 */
[----:B------:R-:W-:Y:S01]  /*2120*/  R2UR UR60, R7 ;  /* 0x00000000073c72ca */ /* 0x000fe200000e0000 */
[----:B------:R-:W-:Y:S01]  /*2130*/  UMOV UR25, UR13 ;  /* 0x0000000d00197c82 */ /* 0x000fe20008000000 */
[----:B------:R-:W-:Y:S01]  /*2140*/  R2UR UR61, R9 ;  /* 0x00000000093d72ca */ /* 0x000fe200000e0000 */
[----:B------:R-:W-:Y:S01]  /*2150*/  UMOV UR33, UR13 ;  /* 0x0000000d00217c82 */ /* 0x000fe20008000000 */
[----:B------:R-:W-:Y:S01]  /*2160*/  USEL UR13, URZ, 0x1, UP0 ;  /* 0x00000001ff0d7887 */ /* 0x000fe20008000000 */
[----:B------:R-:W-:Y:S01]  /*2170*/  R2UR UR58, R16 ;  /* 0x00000000103a72ca */ /* 0x000fe200000e0000 */
[----:B------:R-:W-:Y:S01]  /*2180*/  UIMAD UR7, UR7, UR14, UR4 ;  /* 0x0000000e070772a4 */ /* 0x000fe2000f8e0204 */
[----:B------:R-:W-:Y:S01]  /*2190*/  R2UR UR57, R3 ;  /* 0x00000000033972ca */ /* 0x000fe200000e0000 */
[----:B------:R-:W-:Y:S01]  /*21a0*/  UIMAD UR6, UR6, UR15, UR5 ;  /* 0x0000000f060672a4 */ /* 0x000fe2000f8e0205 */
[C---:B------:R-:W-:Y:S01]  /*21b0*/  R2UR UR51, R14.reuse ;  /* 0x000000000e3372ca */ /* 0x040fe200000e0000 */
[----:B------:R-:W-:Y:S01]  /*21c0*/  ULOP3.LUT UR38, UR38, UR13, URZ, 0x3c, !UPT ;  /* 0x0000000d26267292 */ /* 0x000fe2000f8e3cff */
[----:B------:R-:W-:Y:S01]  /*21d0*/  MOV.SPILL R33, UR59 ;  /* 0x0000003b00217c02 */ /* 0x000fe20009000f00 */
[----:B------:R-:W-:Y:S01]  /*21e0*/  UPRMT UR6, UR7, 0x40, UR6 ;  /* 0x0000004007067896 */ /* 0x000fe20008000006 */
[----:B------:R-:W-:Y:S01]  /*21f0*/  MOV.SPILL R34, UR60 ;  /* 0x0000003c00227c02 */ /* 0x000fe20009000f00 */
[----:B------:R-:W-:Y:S01]  /*2200*/  UIADD3.X UR9, UPT, UPT, URZ, UR71, URZ, UP1, !UPT ;  /* 0x00000047ff097290 */ /* 0x000fe20008ffe4ff */
[----:B------:R-:W-:Y:S01]  /*2210*/  MOV.SPILL R35, UR61 ;  /* 0x0000003d00237c02 */ /* 0x000fe20009000f00 */
[----:B------:R-:W-:Y:S01]  /*2220*/  UIADD3 UR56, UPT, UPT, UR11, 0x8800, URZ ;  /* 0x000088000b387890 */ /* 0x000fe2000fffe0ff */
[----:B------:R-:W-:Y:S01]  /*2230*/  R2UR UR59, R14 ;  /* 0x000000000e3b72ca */ /* 0x000fe200000e0000 */
[----:B------:R-:W-:Y:S01]  /*2240*/  ULEA UR13, UR54, UR46, 0x3 ;  /* 0x0000002e360d7291 */ /* 0x000fe2000f8e18ff */
[----:B------:R-:W-:Y:S01]  /*2250*/  R2UR UR60, R13 ;  /* 0x000000000d3c72ca */ /* 0x000fe200000e0000 */
[----:B------:R-:W-:Y:S01]  /*2260*/  UPRMT UR6, UR6, 0x5410, URZ ;  /* 0x0000541006067896 */ /* 0x000fe200080000ff */
[----:B------:R-:W-:Y:S01]  /*2270*/  R2UR UR61, R15 ;  /* 0x000000000f3d72ca */ /* 0x000fe200000e0000 */
[----:B------:R-:W-:Y:S01]  /*2280*/  IMAD.U32 R3, RZ, RZ, UR38 ;  /* 0x00000026ff037e24 */ /* 0x000fe2000f8e00ff */
[----:B------:R-:W-:Y:S01]  /*2290*/  R2UR UR52, R13 ;  /* 0x000000000d3472ca */ /* 0x000fe200000e0000 */
[----:B------:R-:W-:Y:S01]  /*22a0*/  UIADD3 UR50, UPT, UPT, UR58, 0x20, URZ ;  /* 0x000000203a327890 */ /* 0x000fe2000fffe0ff */
[----:B------:R-:W-:Y:S01]  /*22b0*/  R2UR UR53, R15 ;  /* 0x000000000f3572ca */ /* 0x000fe200000e0000 */
[----:B------:R-:W-:Y:S01]  /*22c0*/  UIADD3 UR48, UPT, UPT, UR11, 0x8c00, URZ ;  /* 0x00008c000b307890 */ /* 0x000fe2000fffe0ff */
[----:B------:R-:W-:Y:S01]  /*22d0*/  SHF.L.U32 R3, R3, 0x1f, RZ ;  /* 0x0000001f03037819 */ /* 0x000fe200000006ff */
[----:B------:R-:W-:Y:S01]  /*22e0*/  UIADD3 UR24, UPT, UPT, UR11, 0x9000, URZ ;  /* 0x000090000b187890 */ /* 0x000fe2000fffe0ff */
[----:B------:R-:W-:Y:S01]  /*22f0*/  R2UR UR27, R11 ;  /* 0x000000000b1b72ca */ /* 0x000fe200000e0000 */
[----:B------:R-:W-:Y:S01]  /*2300*/  UMOV UR7, UR58 ;  /* 0x0000003a00077c82 */ /* 0x000fe20008000000 */
[----:B------:R1:W2:Y:S01]  /*2310*/  SYNCS.PHASECHK.TRANS64.TRYWAIT P0, [UR13+0x20], R3 ;  /* 0x00002003ff0075a7 */ /* 0x0002a2000800110d */
[----:B------:R-:W-:Y:S01]  /*2320*/  UIADD3 UR16, UPT, UPT, UR11, 0xa000, URZ ;  /* 0x0000a0000b107890 */ /* 0x000fe2000fffe0ff */
[----:B------:R-:W-:Y:S01]  /*2330*/  R2UR UR28, R10 ;  /* 0x000000000a1c72ca */ /* 0x000fe200000e0000 */
[----:B------:R3:W-:Y:S01]  /*2340*/  UTMALDG.4D.IM2COL [UR56], [UR8], UR6 ;  /* 0x00000038080073b4 */ /* 0x0007e20008058006 */
[----:B------:R-:W-:Y:S01]  /*2350*/  R2UR UR29, R12 ;  /* 0x000000000c1d72ca */ /* 0x000fe200000e0000 */
[----:B------:R-:W-:Y:S01]  /*2360*/  UMOV UR74, UR7 ;  /* 0x00000007004a7c82 */ /* 0x000fe20008000000 */
[----:B------:R-:W-:Y:S01]  /*2370*/  UIADD3 UR32, UPT, UPT, UR11, 0x9400, URZ ;  /* 0x000094000b207890 */ /* 0x000fe2000fffe0ff */
[----:B------:R-:W-:Y:S01]  /*2380*/  R2UR UR19, R5 ;  /* 0x00000000051372ca */ /* 0x000fe200000e0000 */
[----:B------:R-:W-:Y:S01]  /*2390*/  UMOV UR34, UR50 ;  /* 0x0000003200227c82 */ /* 0x000fe20008000000 */
[----:B------:R-:W-:Y:S01]  /*23a0*/  R2UR UR20, R4 ;  /* 0x00000000041472ca */ /* 0x000fe200000e0000 */
[----:B------:R-:W-:Y:S01]  /*23b0*/  UIADD3 UR72, UPT, UPT, UR11, 0xa800, URZ ;  /* 0x0000a8000b487890 */ /* 0x000fe2000fffe0ff */
[----:B------:R5:W-:Y:S01]  /*23c0*/  UTMALDG.4D.IM2COL [UR48], [UR8], UR6 ;  /* 0x00000030080073b4 */ /* 0x000be20008058006 */
[----:B------:R-:W-:Y:S01]  /*23d0*/  MOV.SPILL R31, UR26 ;  /* 0x0000001a001f7c02 */ /* 0x000fe20009000f00 */
[----:B------:R-:W-:Y:S01]  /*23e0*/  UMOV UR26, UR7 ;  /* 0x00000007001a7c82 */ /* 0x000fe20008000000 */
[----:B------:R-:W-:Y:S01]  /*23f0*/  UMOV UR35, UR27 ;  /* 0x0000001b00237c82 */ /* 0x000fe20008000000 */
[----:B------:R-:W-:Y:S01]  /*2400*/  UMOV UR36, UR28 ;  /* 0x0000001c00247c82 */ /* 0x000fe20008000000 */
[----:B------:R-:W-:Y:S01]  /*2410*/  R2UR UR21, R6 ;  /* 0x00000000061572ca */ /* 0x000fe200000e0000 */
[----:B------:R-:W-:Y:S01]  /*2420*/  UMOV UR37, UR29 ;  /* 0x0000001d00257c82 */ /* 0x000fe20008000000 */
[----:B------:R-:W-:Y:S01]  /*2430*/  UIADD3 UR64, UPT, UPT, UR11, 0xb000, URZ ;  /* 0x0000b0000b407890 */ /* 0x000fe2000fffe0ff */
[----:B------:R1:W-:Y:S01]  /*2440*/  UTMALDG.4D.IM2COL [UR24], [UR8], UR6 ;  /* 0x00000018080073b4 */ /* 0x0003e20008058006 */
[----:B------:R-:W-:Y:S01]  /*2450*/  UIADD3 UR40, UPT, UPT, UR11, 0xc000, URZ ;  /* 0x0000c0000b287890 */ /* 0x000fe2000fffe0ff */
[----:B----4-:R-:W-:Y:S01]  /*2460*/  MOV.SPILL R17, UR18 ;  /* 0x0000001200117c02 */ /* 0x010fe20009000f00 */
[----:B------:R-:W-:Y:S01]  /*2470*/  UMOV UR18, UR7 ;  /* 0x0000000700127c82 */ /* 0x000fe20008000000 */
[----:B------:R-:W-:Y:S01]  /*2480*/  UIADD3 UR22, UP0, UPT, UR70, 0x180, URZ ;  /* 0x0000018046167890 */ /* 0x000fe2000ff1e0ff */
[----:B------:R-:W-:Y:S01]  /*2490*/  MOV.SPILL R32, UR30 ;  /* 0x0000001e00207c02 */ /* 0x000fe20009000f00 */
[----:B------:R-:W-:Y:S01]  /*24a0*/  UMOV UR13, UR57 ;  /* 0x00000039000d7c82 */ /* 0x000fe20008000000 */
[----:B------:R-:W-:Y:S01]  /*24b0*/  MOV.SPILL R29, UR62 ;  /* 0x0000003e001d7c02 */ /* 0x000fe20009000f00 */
[----:B------:R4:W-:Y:S01]  /*24c0*/  UTMALDG.4D.IM2COL [UR32], [UR8], UR6 ;  /* 0x00000020080073b4 */ /* 0x0009e20008058006 */
[----:B------:R-:W-:Y:S01]  /*24d0*/  UMOV UR17, UR13 ;  /* 0x0000000d00117c82 */ /* 0x000fe20008000000 */
[----:B------:R-:W-:Y:S01]  /*24e0*/  UMOV UR73, UR13 ;  /* 0x0000000d00497c82 */ /* 0x000fe20008000000 */
[----:B------:R-:W-:Y:S01]  /*24f0*/  R2UR.FILL UR30, R32 ;  /* 0x00000000201e72ca */ /* 0x000fe200004e0000 */
[----:B------:R-:W-:Y:S01]  /*2500*/  UMOV UR65, UR13 ;  /* 0x0000000d00417c82 */ /* 0x000fe20008000000 */
[----:B------:R-:W-:Y:S01]  /*2510*/  UMOV UR41, UR13 ;  /* 0x0000000d00297c82 */ /* 0x000fe20008000000 */
[----:B------:R-:W-:Y:S01]  /*2520*/  UIADD3.X UR23, UPT, UPT, URZ, UR71, URZ, UP0, !UPT ;  /* 0x00000047ff177290 */ /* 0x000fe200087fe4ff */
[----:B------:R-:W-:Y:S01]  /*2530*/  R2UR.FILL UR62, R29 ;  /* 0x000000001d3e72ca */ /* 0x000fe200004e0000 */
[----:B------:R-:W-:Y:S01]  /*2540*/  UIADD3 UR47, UPT, UPT, UR47, 0x1, URZ ;  /* 0x000000012f2f7890 */ /* 0x000fe2000fffe0ff */
[----:B------:R-:W-:Y:S04]  /*2550*/  MOV.SPILL R30, UR63 ;  /* 0x0000003f001e7c02 */ /* 0x000fe80009000f00 */
[----:B------:R-:W-:Y:S02]  /*2560*/  R2UR.FILL UR63, R30 ;  /* 0x000000001e3f72ca */ /* 0x000fe400004e0000 */
[----:B---3--:R-:W-:Y:S01]  /*2570*/  R2UR.FILL UR61, R35 ;  /* 0x00000000233d72ca */ /* 0x008fe200004e0000 */
[----:B------:R-:W-:Y:S01]  /*2580*/  UIADD3 UR56, UPT, UPT, UR11, 0x9800, URZ ;  /* 0x000098000b387890 */ /* 0x000fe2000fffe0ff */
[----:B------:R-:W-:Y:S01]  /*2590*/  R2UR.FILL UR60, R34 ;  /* 0x00000000223c72ca */ /* 0x000fe200004e0000 */
[----:B------:R-:W-:Y:S01]  /*25a0*/  UMOV UR57, UR13 ;  /* 0x0000000d00397c82 */ /* 0x000fe20008000000 */
[----:B------:R-:W-:Y:S01]  /*25b0*/  R2UR.FILL UR59, R33 ;  /* 0x00000000213b72ca */ /* 0x000fe200004e0000 */
[----:B------:R-:W-:Y:S01]  /*25c0*/  UMOV UR58, UR7 ;  /* 0x00000007003a7c82 */ /* 0x000fe20008000000 */
[----:B-----5:R-:W-:Y:S01]  /*25d0*/  UIADD3 UR48, UPT, UPT, UR11, 0x9c00, URZ ;  /* 0x00009c000b307890 */ /* 0x020fe2000fffe0ff */
[----:B------:R-:W-:Y:S06]  /*25e0*/  UMOV UR49, UR13 ;  /* 0x0000000d00317c82 */ /* 0x000fec0008000000 */
[----:B------:R-:W-:Y:S02]  /*25f0*/  UMOV UR53, UR61 ;  /* 0x0000003d00357c82 */ /* 0x000fe40008000000 */
[----:B------:R-:W-:Y:S01]  /*2600*/  UMOV UR52, UR60 ;  /* 0x0000003c00347c82 */ /* 0x000fe20008000000 */
[----:B-1----:R-:W-:Y:S01]  /*2610*/  R2UR.FILL UR26, R31 ;  /* 0x000000001f1a72ca */ /* 0x002fe200004e0000 */
[----:B------:R1:W-:Y:S01]  /*2620*/  UTMALDG.4D.IM2COL [UR56], [UR8], UR6 ;  /* 0x00000038080073b4 */ /* 0x0003e20008058006 */
[----:B------:R-:W-:Y:S01]  /*2630*/  UMOV UR51, UR59 ;  /* 0x0000003b00337c82 */ /* 0x000fe20008000000 */
[----:B------:R-:W-:Y:S01]  /*2640*/  UMOV UR25, UR13 ;  /* 0x0000000d00197c82 */ /* 0x000fe20008000000 */
[----:B----4-:R-:W-:Y:S01]  /*2650*/  UIADD3 UR32, UPT, UPT, UR11, 0xa400, URZ ;  /* 0x0000a4000b207890 */ /* 0x010fe2000fffe0ff */
[----:B------:R3:W-:Y:S01]  /*2660*/  UTMALDG.4D.IM2COL [UR48], [UR8], UR6 ;  /* 0x00000030080073b4 */ /* 0x0007e20008058006 */
[----:B------:R-:W-:Y:S01]  /*2670*/  UMOV UR33, UR13 ;  /* 0x0000000d00217c82 */ /* 0x000fe20008000000 */
[----:B------:R-:W-:Y:S01]  /*2680*/  UMOV UR35, UR19 ;  /* 0x0000001300237c82 */ /* 0x000fe20008000000 */
[----:B------:R-:W-:Y:S01]  /*2690*/  UMOV UR36, UR20 ;  /* 0x0000001400247c82 */ /* 0x000fe20008000000 */
[----:B------:R-:W-:Y:S01]  /*26a0*/  UMOV UR37, UR21 ;  /* 0x0000001500257c82 */ /* 0x000fe20008000000 */
[----:B------:R4:W-:Y:S03]  /*26b0*/  UTMALDG.4D.IM2COL [UR16], [UR8], UR6 ;  /* 0x00000010080073b4 */ /* 0x0009e60008058006 */
[----:B------:R5:W-:Y:S01]  /*26c0*/  UTMALDG.4D.IM2COL [UR32], [UR8], UR6 ;  /* 0x00000020080073b4 */ /* 0x000be20008058006 */
[----:B------:R5:W-:Y:S01]  /*26d0*/  UTMALDG.4D.IM2COL [UR72], [UR8], UR6 ;  /* 0x00000048080073b4 */ /* 0x000be20008058006 */
[----:B-1----:R-:W-:Y:S01]  /*26e0*/  R2UR.FILL UR61, R28 ;  /* 0x000000001c3d72ca */ /* 0x002fe200004e0000 */
[----:B------:R-:W-:Y:S01]  /*26f0*/  UIADD3 UR56, UPT, UPT, UR11, 0xb800, URZ ;  /* 0x0000b8000b387890 */ /* 0x000fe2000fffe0ff */
[----:B------:R-:W-:Y:S02]  /*2700*/  R2UR.FILL UR60, R27 ;  /* 0x000000001b3c72ca */ /* 0x000fe400004e0000 */
[----:B------:R-:W-:Y:S02]  /*2710*/  R2UR.FILL UR59, R26 ;  /* 0x000000001a3b72ca */ /* 0x000fe400004e0000 */
[----:B------:R-:W-:Y:S01]  /*2720*/  MOV.SPILL R26, UR62 ;  /* 0x0000003e001a7c02 */ /* 0x000fe20009000f00 */
[----:B---3--:R-:W-:Y:S01]  /*2730*/  UIADD3 UR48, UPT, UPT, UR11, 0xac00, URZ ;  /* 0x0000ac000b307890 */ /* 0x008fe2000fffe0ff */
[----:B------:R-:W-:Y:S01]  /*2740*/  MOV.SPILL R27, UR63 ;  /* 0x0000003f001b7c02 */ /* 0x000fe20009000f00 */
[----:B------:R-:W-:Y:S01]  /*2750*/  UMOV UR51, UR75 ;  /* 0x0000004b00337c82 */ /* 0x000fe20008000000 */
[----:B------:R-:W-:Y:S01]  /*2760*/  UMOV UR52, UR76 ;  /* 0x0000004c00347c82 */ /* 0x000fe20008000000 */
[----:B------:R-:W-:Y:S01]  /*2770*/  UMOV UR53, UR77 ;  /* 0x0000004d00357c82 */ /* 0x000fe20008000000 */
[----:B------:R-:W-:Y:S03]  /*2780*/  R2UR.FILL UR62, R26 ;  /* 0x000000001a3e72ca */ /* 0x000fe600004e0000 */
[----:B------:R-:W-:Y:S01]  /*2790*/  MOV.SPILL R16, UR60 ;  /* 0x0000003c00107c02 */ /* 0x000fe20009000f00 */
[----:B----4-:R-:W1:Y:S01]  /*27a0*/  LDCU UR16, c[0x0][0x38c] ;  /* 0x00007180ff1077ac */ /* 0x010e620008000800 */
[----:B------:R3:W-:Y:S01]  /*27b0*/  UTMALDG.4D.IM2COL [UR48], [UR8], UR6 ;  /* 0x00000030080073b4 */ /* 0x0007e20008058006 */
[----:B------:R-:W-:Y:S02]  /*27c0*/  R2UR.FILL UR18, R17 ;  /* 0x00000000111272ca */ /* 0x000fe400004e0000 */
[----:B------:R-:W-:Y:S02]  /*27d0*/  MOV.SPILL R17, UR61 ;  /* 0x0000003d00117c02 */ /* 0x000fe40009000f00 */
[----:B------:R-:W-:Y:S01]  /*27e0*/  MOV.SPILL R3, UR59 ;  /* 0x0000003b00037c02 */ /* 0x000fe20009000f00 */
[----:B-----5:R-:W-:Y:S01]  /*27f0*/  UIADD3 UR32, UPT, UPT, UR11, 0xb400, URZ ;  /* 0x0000b4000b207890 */ /* 0x020fe2000fffe0ff */
[----:B------:R-:W-:Y:S01]  /*2800*/  R2UR.FILL UR63, R27 ;  /* 0x000000001b3f72ca */ /* 0x000fe200004e0000 */
[----:B------:R-:W-:Y:S01]  /*2810*/  UMOV UR35, UR67 ;  /* 0x0000004300237c82 */ /* 0x000fe20008000000 */
[----:B------:R-:W-:Y:S01]  /*2820*/  UMOV UR36, UR68 ;  /* 0x0000004400247c82 */ /* 0x000fe20008000000 */
[----:B------:R-:W-:Y:S01]  /*2830*/  UMOV UR37, UR69 ;  /* 0x0000004500257c82 */ /* 0x000fe20008000000 */
[----:B------:R-:W-:Y:S01]  /*2840*/  USHF.L.U32 UR73, UR30, 0x6, URZ ;  /* 0x000000061e497899 */ /* 0x000fe200080006ff */
[----:B------:R-:W4:Y:S06]  /*2850*/  LDCU UR74, c[0x0][0x390] ;  /* 0x00007200ff4a77ac */ /* 0x000f2c0008000800 */
[----:B------:R-:W-:Y:S01]  /*2860*/  UMOV UR66, UR73 ;  /* 0x0000004900427c82 */ /* 0x000fe20008000000 */
[----:B------:R-:W-:Y:S01]  /*2870*/  UMOV UR58, UR73 ;  /* 0x00000049003a7c82 */ /* 0x000fe20008000000 */
[----:B------:R-:W-:Y:S01]  /*2880*/  UTMALDG.4D.IM2COL [UR64], [UR8], UR6 ;  /* 0x00000040080073b4 */ /* 0x000fe20008058006 */
[----:B------:R-:W-:Y:S01]  /*2890*/  UMOV UR42, UR73 ;  /* 0x00000049002a7c82 */ /* 0x000fe20008000000 */
[----:B------:R-:W-:Y:S01]  /*28a0*/  UMOV UR27, UR73 ;  /* 0x00000049001b7c82 */ /* 0x000fe20008000000 */
[----:B------:R-:W-:Y:S01]  /*28b0*/  UMOV UR19, UR73 ;  /* 0x0000004900137c82 */ /* 0x000fe20008000000 */
[----:B------:R5:W-:Y:S01]  /*28c0*/  UTMALDG.4D.IM2COL [UR32], [UR8], UR6 ;  /* 0x00000020080073b4 */ /* 0x000be20008058006 */
[----:B---3--:R-:W-:Y:S01]  /*28d0*/  UIADD3 UR48, UPT, UPT, UR11, 0xbc00, URZ ;  /* 0x0000bc000b307890 */ /* 0x008fe2000fffe0ff */
[----:B------:R3:W-:Y:S01]  /*28e0*/  UTMALDG.4D.IM2COL [UR56], [UR8], UR6 ;  /* 0x00000038080073b4 */ /* 0x0007e20008058006 */
[----:B------:R-:W-:Y:S01]  /*28f0*/  UMOV UR51, UR59 ;  /* 0x0000003b00337c82 */ /* 0x000fe20008000000 */
[----:B------:R-:W-:Y:S01]  /*2900*/  UMOV UR52, UR60 ;  /* 0x0000003c00347c82 */ /* 0x000fe20008000000 */
[----:B------:R-:W-:Y:S05]  /*2910*/  UMOV UR53, UR61 ;  /* 0x0000003d00357c82 */ /* 0x000fea0008000000 */
[----:B------:R2:W-:Y:S01]  /*2920*/  UTMALDG.4D.IM2COL [UR48], [UR8], UR6 ;  /* 0x00000030080073b4 */ /* 0x0005e20008058006 */
[----:B------:R-:W-:Y:S01]  /*2930*/  UTMALDG.4D.IM2COL [UR40], [UR8], UR6 ;  /* 0x00000028080073b4 */ /* 0x000fe20008058006 */
[----:B-----5:R-:W-:Y:S02]  /*2940*/  UIADD3 UR32, UPT, UPT, UR11, 0xc400, URZ ;  /* 0x0000c4000b207890 */ /* 0x020fe4000fffe0ff */
[----:B------:R-:W-:Y:S01]  /*2950*/  ULEA UR11, UR12, UR46, 0xf ;  /* 0x0000002e0c0b7291 */ /* 0x000fe2000f8e78ff */
[----:B------:R-:W-:Y:S01]  /*2960*/  UMOV UR35, UR43 ;  /* 0x0000002b00237c82 */ /* 0x000fe20008000000 */
[----:B------:R-:W-:Y:S02]  /*2970*/  UMOV UR36, UR44 ;  /* 0x0000002c00247c82 */ /* 0x000fe40008000000 */
[----:B------:R-:W-:Y:S02]  /*2980*/  UIADD3 UR24, UPT, UPT, UR11, 0x1a800, URZ ;  /* 0x0001a8000b187890 */ /* 0x000fe4000fffe0ff */
[----:B---3--:R-:W-:Y:S01]  /*2990*/  UIADD3 UR56, UPT, UPT, UR11, 0x18800, URZ ;  /* 0x000188000b387890 */ /* 0x008fe2000fffe0ff */
[----:B------:R-:W-:Y:S01]  /*29a0*/  R2UR UR58, R18 ;  /* 0x00000000123a72ca */ /* 0x000fe200000e0000 */
[----:B------:R-:W-:Y:S01]  /*29b0*/  UMOV UR37, UR45 ;  /* 0x0000002d00257c82 */ /* 0x000fe20008000000 */
[----:B------:R-:W-:Y:S01]  /*29c0*/  R2UR UR60, R0 ;  /* 0x00000000003c72ca */ /* 0x000fe200000e0000 */
[----:B------:R3:W-:Y:S01]  /*29d0*/  UTMALDG.4D.IM2COL [UR32], [UR8], UR6 ;  /* 0x00000020080073b4 */ /* 0x0007e20008058006 */
[----:B------:R-:W-:Y:S01]  /*29e0*/  R2UR UR61, R25 ;  /* 0x00000000193d72ca */ /* 0x000fe200000e0000 */
[----:B------:R-:W-:Y:S01]  /*29f0*/  UMOV UR59, UR73 ;  /* 0x00000049003b7c82 */ /* 0x000fe20008000000 */
[----:B--2---:R-:W-:Y:S01]  /*2a00*/  UMOV UR48, 0x0 ;  /* 0x0000000000307882 */ /* 0x004fe20000000000 */
[----:B------:R-:W-:Y:S08]  /*2a10*/  UMOV UR49, 0x10000000 ;  /* 0x1000000000317882 */ /* 0x000ff00000000000 */
[----:B------:R-:W-:Y:S02]  /*2a20*/  UIADD3 UR31, UPT, UPT, UR60, 0x1, URZ ;  /* 0x000000013c1f7890 */ /* 0x000fe4000fffe0ff */
[----:B------:R-:W-:Y:S01]  /*2a30*/  UIADD3 UR7, UPT, UPT, UR61, 0x1, URZ ;  /* 0x000000013d077890 */ /* 0x000fe2000fffe0ff */
[----:B------:R2:W-:Y:S01]  /*2a40*/  UTMALDG.4D [UR56], [UR22], desc[UR48] ;  /* 0x00003038160075b4 */ /* 0x0005e20008019000 */
[----:B-1----:R-:W-:Y:S02]  /*2a50*/  UISETP.NE.AND UP1, UPT, UR31, UR16, UPT ;  /* 0x000000101f00728c */ /* 0x002fe4000bf25270 */
[----:B------:R-:W-:Y:S01]  /*2a60*/  UIADD3 UR16, UPT, UPT, UR11, 0x1c800, URZ ;  /* 0x0001c8000b107890 */ /* 0x000fe2000fffe0ff */
[----:B------:R-:W-:Y:S01]  /*2a70*/  UMOV UR28, UR60 ;  /* 0x0000003c001c7c82 */ /* 0x000fe20008000000 */
[----:B------:R-:W-:Y:S01]  /*2a80*/  UMOV UR29, UR61 ;  /* 0x0000003d001d7c82 */ /* 0x000fe20008000000 */
[----:B------:R-:W-:Y:S01]  /*2a90*/  UMOV UR20, UR60 ;  /* 0x0000003c00147c82 */ /* 0x000fe20008000000 */
[----:B------:R-:W-:Y:S01]  /*2aa0*/  UTMALDG.4D [UR24], [UR22], desc[UR48] ;  /* 0x00003018160075b4 */ /* 0x000fe20008019000 */
[----:B------:R-:W-:Y:S01]  /*2ab0*/  UMOV UR21, UR61 ;  /* 0x0000003d00157c82 */ /* 0x000fe20008000000 */
[----:B------:R-:W-:Y:S03]  /*2ac0*/  UMOV UR12, UR60 ;  /* 0x0000003c000c7c82 */ /* 0x000fe60008000000 */
[----:B------:R-:W-:Y:S01]  /*2ad0*/  UTMALDG.4D [UR16], [UR22], desc[UR48] ;  /* 0x00003010160075b4 */ /* 0x000fe20008019000 */
[----:B---3--:R-:W-:Y:S01]  /*2ae0*/  UIADD3 UR8, UPT, UPT, UR11, 0x1e800, URZ ;  /* 0x0001e8000b087890 */ /* 0x008fe2000fffe0ff */
[----:B------:R-:W-:Y:S01]  /*2af0*/  UMOV UR9, UR13 ;  /* 0x0000000d00097c82 */ /* 0x000fe20008000000 */
[----:B------:R-:W-:Y:S01]  /*2b00*/  UMOV UR13, UR61 ;  /* 0x0000003d000d7c82 */ /* 0x000fe20008000000 */
[----:B------:R-:W-:Y:S01]  /*2b10*/  UMOV UR11, UR73 ;  /* 0x00000049000b7c82 */ /* 0x000fe20008000000 */
[----:B------:R-:W-:Y:S02]  /*2b20*/  UMOV UR6, UR61 ;  /* 0x0000003d00067c82 */ /* 0x000fe40008000000 */
[----:B------:R-:W-:Y:S02]  /*2b30*/  @UP1 UIADD3 UR7, UPT, UPT, UR6, URZ, URZ ;  /* 0x000000ff06071290 */ /* 0x000fe4000fffe0ff */
[----:B------:R-:W-:Y:S01]  /*2b40*/  UIADD3 UR6, UPT, UPT, UR30, 0x1, URZ ;  /* 0x000000011e067890 */ /* 0x000fe2000fffe0ff */
[----:B------:R1:W-:Y:S01]  /*2b50*/  UTMALDG.4D [UR8], [UR22], desc[UR48] ;  /* 0x00003008160075b4 */ /* 0x0003e20008019000 */
[----:B----4-:R-:W-:Y:S04]  /*2b60*/  UISETP.NE.AND UP0, UPT, UR7, UR74, UPT ;  /* 0x0000004a0700728c */ /* 0x010fe8000bf05270 */
[----:B------:R-:W-:Y:S01]  /*2b70*/  USEL UR7, UR7, URZ, UP0 ;  /* 0x000000ff07077287 */ /* 0x000fe20008000000 */
[----:B--2---:R-:W-:Y:S02]  /*2b80*/  R2UR.FILL UR61, R17 ;  /* 0x00000000113d72ca */ /* 0x004fe400004e0000 */
[----:B------:R-:W-:Y:S02]  /*2b90*/  R2UR.FILL UR60, R16 ;  /* 0x00000000103c72ca */ /* 0x000fe400004e0000 */
[----:B------:R-:W-:Y:S02]  /*2ba0*/  R2UR.FILL UR59, R3 ;  /* 0x00000000033b72ca */ /* 0x000fe400004e0000 */
[----:B------:R-:W-:Y:S01]  /*2bb0*/  @UP0 UIADD3 UR6, UPT, UPT, UR30, URZ, URZ ;  /* 0x000000ff1e060290 */ /* 0x000fe2000fffe0ff */
[----:B------:R-:W-:Y:S01]  /*2bc0*/  IMAD.U32 R25, RZ, RZ, UR7 ;  /* 0x00000007ff197e24 */ /* 0x000fe2000f8e00ff */
[----:B------:R-:W-:Y:S05]  /*2bd0*/  UISETP.NE.AND UP0, UPT, UR47, UR62, UPT ;  /* 0x0000003e2f00728c */ /* 0x000fea000bf05270 */
[----:B------:R-:W-:Y:S01]  /*2be0*/  UMOV UR30, UR6 ;  /* 0x00000006001e7c82 */ /* 0x000fe20008000000 */
[----:B-1----:R-:W-:Y:S01]  /*2bf0*/  USEL UR8, UR31, URZ, UP1 ;  /* 0x000000ff1f087287 */ /* 0x002fe20008800000 */
[----:B------:R-:W-:Y:S05]  /*2c00*/  UMOV UR12, UR54 ;  /* 0x00000036000c7c82 */ /* 0x000fea0008000000 */
[----:B------:R-:W-:Y:S01]  /*2c10*/  IMAD.U32 R0, RZ, RZ, UR8 ;  /* 0x00000008ff007e24 */ /* 0x000fe2000f8e00ff */
[----:B------:R-:W-:Y:S06]  /*2c20*/  BRA.U UP0, `(.L_x_22) ;  /* 0xfffffff100c07547 */ /* 0x000fec000b83ffff */
.L_x_17:
[----:B------:R-:W-:Y:S01]  /*2c30*/  ULEA UR4, UR54, UR46, 0x3 ;  /* 0x0000002e36047291 */ /* 0x000fe2000f8e18ff */
[----:B------:R-:W-:Y:S01]  /*2c40*/  IMAD.U32 R3, RZ, RZ, UR38 ;  /* 0x00000026ff037e24 */ /* 0x000fe2000f8e00ff */
[----:B------:R-:W-:Y:S01]  /*2c50*/  @!P1 SYNCS.ARRIVE.TRANS64.A1T0 RZ, [UR46+0x88], RZ ;  /* 0x000088ffffff99a7 */ /* 0x000fe2000810002e */
[----:B------:R-:W-:-:S03]  /*2c60*/  R2UR UR5, R23 ;  /* 0x00000000170572ca */ /* 0x000fc600000e0000 */
[----:B------:R-:W-:-:S04]  /*2c70*/  SHF.L.U32 R3, R3, 0x1f, RZ ;  /* 0x0000001f03037819 */ /* 0x000fc800000006ff */
[----:B--2---:R1:W2:Y:S06]  /*2c80*/  SYNCS.PHASECHK.TRANS64.TRYWAIT P0, [UR4+0x20], R3 ;  /* 0x00002003ff0075a7 */ /* 0x0042ac0008001104 */
[----:B------:R-:W-:-:S09]  /*2c90*/  UISETP.GE.AND UP0, UPT, UR5, 0x1, UPT ;  /* 0x000000010500788c */ /* 0x000fd2000bf06270 */
[----:B------:R-:W-:Y:S05]  /*2ca0*/  BRA.U !UP0, `(.L_x_23) ;  /* 0x0000001508ac7547 */ /* 0x000fea000b800000 */
[----:B------:R-:W3:Y:S01]  /*2cb0*/  LDCU.128 UR8, c[0x0][0x480] ;  /* 0x00009000ff0877ac */ /* 0x000ee20008000c00 */
        /* <DEDUP_REMOVED lines=9> */
[----:B---3--:R-:W-:Y:S02]  /*2d50*/  UIMAD.WIDE.U32 UR6, UR45, UR9, URZ ;  /* 0x000000092d0672a5 */ /* 0x008fe4000f8e00ff */
        /* <DEDUP_REMOVED lines=12> */
[----:B------:R-:W3:Y:S01]  /*2e20*/  LDCU.64 UR4, c[0x0][0x490] ;  /* 0x00009200ff0477ac */ /* 0x000ee20008000a00 */
        /* <DEDUP_REMOVED lines=15> */
[----:B---3--:R-:W-:-:S02]  /*2f20*/  UIMAD.WIDE.U32 UR20, UR17, UR4, URZ ;  /* 0x00000004111472a5 */ /* 0x008fc4000f8e00ff */
        /* <DEDUP_REMOVED lines=17> */
[----:B------:R-:W3:Y:S02]  /*3040*/  LDCU.64 UR12, c[0x0][0x4b0] ;  /* 0x00009600ff0c77ac */ /* 0x000ee40008000a00 */
[----:B------:R-:W-:Y:S01]  /*3050*/  UMOV UR4, UR21 ;  /* 0x0000001500047c82 */ /* 0x000fe20008000000 */
[----:B------:R-:W3:Y:S01]  /*3060*/  LDCU.64 UR6, c[0x0][0x4d0] ;  /* 0x00009a00ff0677ac */ /* 0x000ee20008000a00 */
        /* <DEDUP_REMOVED lines=10> */
[----:B------:R-:W-:Y:S01]  /*3110*/  UIADD3 UR23, UPT, UPT, -UR17, URZ, URZ ;  /* 0x000000ff11177290 */ /* 0x000fe2000fffe1ff */
[----:B------:R-:W-:Y:S01]  /*3120*/  UMOV UR4, UR27 ;  /* 0x0000001b00047c82 */ /* 0x000fe20008000000 */
[----:B------:R-:W-:-:S02]  /*3130*/  UIADD3 UR21, UPT, UPT, -UR15, URZ, URZ ;  /* 0x000000ff0f157290 */ /* 0x000fc4000fffe1ff */
[----:B------:R-:W-:Y:S02]  /*3140*/  USHF.R.U32.HI UR77, URZ, UR5, UR4 ;  /* 0x00000005ff4d7299 */ /* 0x000fe40008011604 */
[----:B------:R-:W-:Y:S01]  /*3150*/  UIADD3 UR20, UPT, UPT, -UR14, URZ, URZ ;  /* 0x000000ff0e147290 */ /* 0x000fe2000fffe1ff */
[----:B------:R-:W-:Y:S01]  /*3160*/  UMOV UR4, UR33 ;  /* 0x0000002100047c82 */ /* 0x000fe20008000000 */
[----:B------:R-:W-:Y:S02]  /*3170*/  UIADD3 UR25, UPT, UPT, -UR19, URZ, URZ ;  /* 0x000000ff13197290 */ /* 0x000fe4000fffe1ff */
[----:B------:R-:W-:Y:S02]  /*3180*/  USHF.R.U32.HI UR61, URZ, UR5, UR4 ;  /* 0x00000005ff3d7299 */ /* 0x000fe40008011604 */
[----:B------:R-:W-:Y:S01]  /*3190*/  UIMAD UR45, UR8, UR24, UR45 ;  /* 0x00000018082d72a4 */ /* 0x000fe2000f8e022d */
[----:B------:R-:W-:Y:S01]  /*31a0*/  UMOV UR4, UR29 ;  /* 0x0000001d00047c82 */ /* 0x000fe20008000000 */
[----:B------:R-:W-:-:S02]  /*31b0*/  UIMAD UR43, UR8, UR22, UR43 ;  /* 0x00000016082b72a4 */ /* 0x000fc4000f8e022b */
        /* <DEDUP_REMOVED lines=14> */
[----:B------:R-:W-:Y:S01]  /*32a0*/  MOV R6, UR50 ;  /* 0x0000003200067c02 */ /* 0x000fe20008000f00 */
[----:B------:R-:W-:Y:S01]  /*32b0*/  UIADD3 UR22, UPT, UPT, -UR52, URZ, URZ ;  /* 0x000000ff34167290 */ /* 0x000fe2000fffe1ff */
[----:B------:R-:W-:Y:S01]  /*32c0*/  IMAD.U32 R4, RZ, RZ, UR49 ;  /* 0x00000031ff047e24 */ /* 0x000fe2000f8e00ff */
[----:B------:R-:W-:-:S02]  /*32d0*/  UIMAD UR52, UR11, UR4, UR9 ;  /* 0x000000040b3472a4 */ /* 0x000fc4000f8e0209 */
[----:B------:R-:W-:Y:S02]  /*32e0*/  UIMAD UR44, UR8, UR23, UR44 ;  /* 0x00000017082c72a4 */ /* 0x000fe4000f8e022c */
[----:B------:R-:W-:Y:S02]  /*32f0*/  UIMAD UR42, UR8, UR21, UR42 ;  /* 0x00000015082a72a4 */ /* 0x000fe4000f8e022a */
[----:B------:R-:W-:Y:S02]  /*3300*/  UIMAD UR75, UR8, UR20, UR41 ;  /* 0x00000014084b72a4 */ /* 0x000fe4000f8e0229 */
[----:B------:R-:W-:Y:S02]  /*3310*/  UIMAD UR59, UR8, UR5, UR40 ;  /* 0x00000005083b72a4 */ /* 0x000fe4000f8e0228 */
[----:B------:R-:W-:Y:S02]  /*3320*/  UIMAD UR25, UR8, UR25, UR55 ;  /* 0x00000019081972a4 */ /* 0x000fe4000f8e0237 */
[----:B---3--:R-:W-:-:S02]  /*3330*/  UIMAD UR9, UR45, UR12, UR6 ;  /* 0x0000000c2d0972a4 */ /* 0x008fc4000f8e0206 */
[----:B------:R-:W-:Y:S02]  /*3340*/  UIADD3 UR24, UPT, UPT, -UR57, URZ, URZ ;  /* 0x000000ff39187290 */ /* 0x000fe4000fffe1ff */
[----:B------:R-:W-:Y:S02]  /*3350*/  UIADD3 UR23, UPT, UPT, -UR56, URZ, URZ ;  /* 0x000000ff38177290 */ /* 0x000fe4000fffe1ff */
[----:B------:R-:W-:Y:S01]  /*3360*/  UIADD3 UR21, UPT, UPT, -UR50, URZ, URZ ;  /* 0x000000ff32157290 */ /* 0x000fe2000fffe1ff */
[----:B------:R-:W-:Y:S01]  /*3370*/  IMAD.U32 R9, RZ, RZ, UR9 ;  /* 0x00000009ff097e24 */ /* 0x000fe2000f8e00ff */
[----:B------:R-:W-:Y:S02]  /*3380*/  UIADD3 UR20, UPT, UPT, -UR49, URZ, URZ ;  /* 0x000000ff31147290 */ /* 0x000fe4000fffe1ff */
[----:B------:R-:W-:Y:S02]  /*3390*/  UIADD3 UR8, UPT, UPT, -UR77, URZ, URZ ;  /* 0x000000ff4d087290 */ /* 0x000fe4000fffe1ff */
[----:B------:R-:W-:-:S02]  /*33a0*/  UIADD3 UR5, UPT, UPT, -UR61, URZ, URZ ;  /* 0x000000ff3d057290 */ /* 0x000fc4000fffe1ff */
[----:B------:R-:W-:Y:S02]  /*33b0*/  UIMAD UR24, UR11, UR24, UR19 ;  /* 0x000000180b1872a4 */ /* 0x000fe4000f8e0213 */
        /* <DEDUP_REMOVED lines=9> */
[----:B------:R-:W-:Y:S01]  /*3450*/  MOV R11, UR11 ;  /* 0x0000000b000b7c02 */ /* 0x000fe20008000f00 */
[----:B------:R-:W-:Y:S01]  /*3460*/  UIMAD UR11, UR43, UR12, UR6 ;  /* 0x0000000c2b0b72a4 */ /* 0x000fe2000f8e0206 */
[----:B-1----:R-:W-:Y:S01]  /*3470*/  MOV R3, UR9 ;  /* 0x0000000900037c02 */ /* 0x002fe20008000f00 */
[----:B------:R-:W-:Y:S01]  /*3480*/  UIMAD UR75, UR75, UR12, UR6 ;  /* 0x0000000c4b4b72a4 */ /* 0x000fe2000f8e0206 */
[----:B------:R-:W-:Y:S01]  /*3490*/  MOV R7, UR16 ;  /* 0x0000001000077c02 */ /* 0x000fe20008000f00 */
[----:B------:R-:W-:-:S02]  /*34a0*/  UIMAD UR59, UR59, UR12, UR6 ;  /* 0x0000000c3b3b72a4 */ /* 0x000fc4000f8e0206 */
[----:B------:R-:W-:Y:S01]  /*34b0*/  UIMAD UR51, UR51, UR12, UR6 ;  /* 0x0000000c333372a4 */ /* 0x000fe2000f8e0206 */
[----:B------:R-:W-:Y:S01]  /*34c0*/  IMAD.U32 R5, RZ, RZ, UR11 ;  /* 0x0000000bff057e24 */ /* 0x000fe2000f8e00ff */
[----:B------:R-:W-:Y:S02]  /*34d0*/  UIMAD UR9, UR24, UR13, UR7 ;  /* 0x0000000d180972a4 */ /* 0x000fe4000f8e0207 */
[----:B------:R-:W-:Y:S02]  /*34e0*/  UIMAD UR6, UR23, UR13, UR7 ;  /* 0x0000000d170672a4 */ /* 0x000fe4000f8e0207 */
[----:B------:R-:W-:Y:S02]  /*34f0*/  UIMAD UR11, UR22, UR13, UR7 ;  /* 0x0000000d160b72a4 */ /* 0x000fe4000f8e0207 */
[----:B------:R-:W-:Y:S01]  /*3500*/  IMAD.U32 R17, RZ, RZ, UR9 ;  /* 0x00000009ff117e24 */ /* 0x000fe2000f8e00ff */
[----:B------:R-:W-:Y:S01]  /*3510*/  UIMAD UR9, UR21, UR13, UR7 ;  /* 0x0000000d150972a4 */ /* 0x000fe2000f8e0207 */
[----:B------:R-:W-:Y:S01]  /*3520*/  MOV R16, UR6 ;  /* 0x0000000600107c02 */ /* 0x000fe20008000f00 */
[----:B------:R-:W-:Y:S01]  /*3530*/  UIMAD UR6, UR20, UR13, UR7 ;  /* 0x0000000d140672a4 */ /* 0x000fe2000f8e0207 */
[----:B------:R-:W-:Y:S01]  /*3540*/  IMAD.U32 R15, RZ, RZ, UR11 ;  /* 0x0000000bff0f7e24 */ /* 0x000fe2000f8e00ff */
[----:B------:R-:W1:Y:S02]  /*3550*/  LDCU UR55, c[0x0][0x390] ;  /* 0x00007200ff3777ac */ /* 0x000e640008000800 */
[----:B------:R-:W-:-:S02]  /*3560*/  MOV R14, UR9 ;  /* 0x00000009000e7c02 */ /* 0x000fc40008000f00 */
[----:B------:R-:W-:Y:S01]  /*3570*/  IMAD.U32 R13, RZ, RZ, UR6 ;  /* 0x00000006ff0d7e24 */ /* 0x000fe2000f8e00ff */
[----:B------:R-:W3:Y:S01]  /*3580*/  LDCU.64 UR14, c[0x0][0x4b8] ;  /* 0x00009700ff0e77ac */ /* 0x000ee20008000a00 */
[----:B------:R-:W4:Y:S01]  /*3590*/  LDCU.64 UR4, c[0x0][0x4d8] ;  /* 0x00009b00ff0477ac */ /* 0x000f220008000a00 */
[----:B------:R-:W-:Y:S02]  /*35a0*/  UIADD3 UR26, UPT, UPT, UR48, 0x20, URZ ;  /* 0x00000020301a7890 */ /* 0x000fe4000fffe0ff */
[----:B------:R-:W-:Y:S02]  /*35b0*/  UIADD3 UR18, UPT, UPT, UR48, 0x40, URZ ;  /* 0x0000004030127890 */ /* 0x000fe4000fffe0ff */
[----:B------:R-:W-:Y:S02]  /*35c0*/  UIADD3 UR10, UPT, UPT, UR48, 0x60, URZ ;  /* 0x00000060300a7890 */ /* 0x000fe4000fffe0ff */
[----:B------:R-:W-:Y:S02]  /*35d0*/  UIMAD UR76, UR8, UR13, UR7 ;  /* 0x0000000d084c72a4 */ /* 0x000fe4000f8e0207 */
[----:B------:R-:W-:-:S02]  /*35e0*/  UIMAD UR60, UR60, UR13, UR7 ;  /* 0x0000000d3c3c72a4 */ /* 0x000fc4000f8e0207 */
[----:B------:R-:W-:Y:S01]  /*35f0*/  UIMAD UR52, UR52, UR13, UR7 ;  /* 0x0000000d343472a4 */ /* 0x000fe2000f8e0207 */
[----:B-1----:R-:W-:-:S11]  /*3600*/  UMOV UR12, UR54 ;  /* 0x00000036000c7c82 */ /* 0x002fd60008000000 */
.L_x_28:
[----:B------:R-:W-:Y:S01]  /*3610*/  @!P3 MOV R27, 0xc000 ;  /* 0x0000c000001bb802 */ /* 0x000fe20000000f00 */
[----:B------:R-:W-:Y:S06]  /*3620*/  ULEA UR6, UR12, UR46, 0x3 ;  /* 0x0000002e0c067291 */ /* 0x000fec000f8e18ff */
[----:B------:R-:W-:Y:S01]  /*3630*/  MOV R32, UR6 ;  /* 0x0000000600207c02 */ /* 0x000fe20008000f00 */
[----:B--2---:R-:W-:Y:S06]  /*3640*/  @P0 BRA `(.L_x_24) ;  /* 0x0000000000140947 */ /* 0x004fec0003800000 */
[----:B------:R-:W-:Y:S01]  /*3650*/  R2UR UR6, R32 ;  /* 0x00000000200672ca */ /* 0x000fe200000e0000 */
[----:B------:R-:W-:Y:S05]  /*3660*/  IMAD.U32 R28, RZ, RZ, UR38 ;  /* 0x00000026ff1c7e24 */ /* 0x000fea000f8e00ff */
[----:B------:R-:W-:Y:S07]  /*3670*/  SHF.L.U32 R28, R28, 0x1f, RZ ;  /* 0x0000001f1c1c7819 */ /* 0x000fee00000006ff */
[----:B------:R-:W1:Y:S02]  /*3680*/  SYNCS.PHASECHK.TRANS64.TRYWAIT P0, [UR6+0x20], R28 ;  /* 0x0000201cff0075a7 */ /* 0x000e640008001106 */
[----:B-1----:R-:W-:Y:S05]  /*3690*/  @!P0 BRA `(.L_x_25) ;  /* 0x0000007800488947 */ /* 0x002fea0003800000 */
.L_x_24:
[----:B------:R-:W-:Y:S01]  /*36a0*/  R2UR UR6, R32 ;  /* 0x00000000200672ca */ /* 0x000fe200000e0000 */
[----:B------:R-:W-:Y:S11]  /*36b0*/  BSSY.RECONVERGENT B0, `(.L_x_26) ;  /* 0x0000005000007945 */ /* 0x000ff60003800200 */
[----:B------:R-:W-:Y:S01]  /*36c0*/  @!UPT UIADD3 URZ, UPT, UPT, URZ, URZ, URZ ;  /* 0x000000fffffff290 */ /* 0x000fe2000fffe0ff */
[----:B------:R2:W-:Y:S01]  /*36d0*/  @!P3 SYNCS.ARRIVE.TRANS64 RZ, [UR6], R27 ;  /* 0x0000001bffffb9a7 */ /* 0x0005e20008000006 */
[----:B------:R-:W-:Y:S05]  /*36e0*/  @P2 BRA `(.L_x_27) ;  /* 0x0000000000042947 */ /* 0x000fea0003800000 */
[----:B---34-:R-:W-:Y:S05]  /*36f0*/  BPT.TRAP 0x1 ;  /* 0x000000040000795c */ /* 0x018fea0000300000 */
.L_x_27:
[----:B---34-:R-:W-:Y:S05]  /*3700*/  BSYNC.RECONVERGENT B0 ;  /* 0x0000000000007941 */ /* 0x018fea0003800200 */
.L_x_26:
[----:B------:R-:W-:Y:S01]  /*3710*/  ULEA UR11, UR12, UR46, 0xe ;  /* 0x0000002e0c0b7291 */ /* 0x000fe2000f8e70ff */
[----:B------:R-:W-:Y:S01]  /*3720*/  R2UR UR16, R0 ;  /* 0x00000000001072ca */ /* 0x000fe200000e0000 */
[----:B------:R-:W-:Y:S01]  /*3730*/  UIADD3 UR9, UPT, UPT, UR12, 0x1, URZ ;  /* 0x000000010c097890 */ /* 0x000fe2000fffe0ff */
[----:B------:R-:W-:Y:S01]  /*3740*/  R2UR UR27, R25 ;  /* 0x00000000191b72ca */ /* 0x000fe200000e0000 */
[----:B------:R-:W-:Y:S01]  /*3750*/  USHF.L.U32 UR6, UR30, 0x6, URZ ;  /* 0x000000061e067899 */ /* 0x000fe200080006ff */
[----:B------:R-:W-:Y:S01]  /*3760*/  R2UR UR17, R32 ;  /* 0x00000000201172ca */ /* 0x000fe200000e0000 */
[----:B------:R-:W-:Y:S01]  /*3770*/  UISETP.NE.AND UP0, UPT, UR9, 0x4, UPT ;  /* 0x000000040900788c */ /* 0x000fe2000bf05270 */
[----:B------:R-:W-:Y:S01]  /*3780*/  R2UR UR19, R11 ;  /* 0x000000000b1372ca */ /* 0x000fe200000e0000 */
[----:B------:R-:W-:Y:S01]  /*3790*/  UIADD3 UR8, UP1, UPT, UR70, 0x80, URZ ;  /* 0x0000008046087890 */ /* 0x000fe2000ff3e0ff */
[----:B------:R-:W-:Y:S01]  /*37a0*/  R2UR UR20, R17 ;  /* 0x00000000111472ca */ /* 0x000fe200000e0000 */
[----:B------:R-:W-:Y:S01]  /*37b0*/  USEL UR13, URZ, 0x1, UP0 ;  /* 0x00000001ff0d7887 */ /* 0x000fe20008000000 */
[----:B------:R-:W-:Y:S01]  /*37c0*/  R2UR UR21, R12 ;  /* 0x000000000c1572ca */ /* 0x000fe200000e0000 */
[----:B------:R-:W-:Y:S01]  /*37d0*/  USEL UR54, UR9, URZ, UP0 ;  /* 0x000000ff09367287 */ /* 0x000fe20008000000 */
[----:B------:R-:W-:Y:S01]  /*37e0*/  IMAD.U32 R0, RZ, RZ, UR6 ;  /* 0x00000006ff007e24 */ /* 0x000fe2000f8e00ff */
[----:B------:R-:W-:Y:S01]  /*37f0*/  UIMAD UR7, UR16, UR14, UR4 ;  /* 0x0000000e100772a4 */ /* 0x000fe2000f8e0204 */
[----:B-1----:R-:W-:Y:S01]  /*3800*/  MOV.SPILL R26, UR18 ;  /* 0x00000012001a7c02 */ /* 0x002fe20009000f00 */
[----:B------:R-:W-:Y:S01]  /*3810*/  UIMAD UR6, UR27, UR15, UR5 ;  /* 0x0000000f1b0672a4 */ /* 0x000fe2000f8e0205 */
[----:B------:R-:W-:Y:S01]  /*3820*/  MOV.SPILL R25, UR16 ;  /* 0x0000001000197c02 */ /* 0x000fe20009000f00 */
[----:B------:R-:W-:Y:S01]  /*3830*/  ULOP3.LUT UR38, UR38, UR13, URZ, 0x3c, !UPT ;  /* 0x0000000d26267292 */ /* 0x000fe2000f8e3cff */
[----:B------:R-:W-:Y:S01]  /*3840*/  R2UR UR18, R0 ;  /* 0x00000000001272ca */ /* 0x000fe200000e0000 */
[----:B------:R-:W-:Y:S01]  /*3850*/  UPRMT UR6, UR7, 0x40, UR6 ;  /* 0x0000004007067896 */ /* 0x000fe20008000006 */
[----:B------:R-:W-:Y:S01]  /*3860*/  R2UR UR24, R9 ;  /* 0x00000000091872ca */ /* 0x000fe200000e0000 */
[----:B------:R-:W-:Y:S01]  /*3870*/  UIADD3.X UR9, UPT, UPT, URZ, UR71, URZ, UP1, !UPT ;  /* 0x00000047ff097290 */ /* 0x000fe20008ffe4ff */
[----:B------:R-:W-:Y:S01]  /*3880*/  R2UR UR23, R16 ;  /* 0x00000000101772ca */ /* 0x000fe200000e0000 */
[----:B------:R-:W-:Y:S01]  /*3890*/  UIADD3 UR16, UPT, UPT, UR11, 0x8800, URZ ;  /* 0x000088000b107890 */ /* 0x000fe2000fffe0ff */
[----:B------:R-:W-:Y:S01]  /*38a0*/  IMAD.U32 R0, RZ, RZ, UR38 ;  /* 0x00000026ff007e24 */ /* 0x000fe2000f8e00ff */
[----:B------:R-:W-:Y:S01]  /*38b0*/  ULEA UR13, UR54, UR46, 0x3 ;  /* 0x0000002e360d7291 */ /* 0x000fe2000f8e18ff */
[----:B------:R-:W-:Y:S01]  /*38c0*/  R2UR UR22, R10 ;  /* 0x000000000a1672ca */ /* 0x000fe200000e0000 */
[----:B------:R-:W-:Y:S01]  /*38d0*/  UPRMT UR6, UR6, 0x5410, URZ ;  /* 0x0000541006067896 */ /* 0x000fe200080000ff */
[----:B------:R-:W-:Y:S01]  /*38e0*/  MOV.SPILL R35, UR51 ;  /* 0x0000003300237c02 */ /* 0x000fe20009000f00 */
[----:B------:R-:W-:Y:S01]  /*38f0*/  UIADD3 UR64, UPT, UPT, UR11, 0x8c00, URZ ;  /* 0x00008c000b407890 */ /* 0x000fe2000fffe0ff */
[----:B------:R-:W-:Y:S01]  /*3900*/  SHF.L.U32 R0, R0, 0x1f, RZ ;  /* 0x0000001f00007819 */ /* 0x000fe200000006ff */
[----:B------:R-:W-:Y:S01]  /*3910*/  UIADD3 UR66, UPT, UPT, UR18, 0x20, URZ ;  /* 0x0000002012427890 */ /* 0x000fe2000fffe0ff */
[----:B------:R-:W-:Y:S01]  /*3920*/  MOV.SPILL R37, UR53 ;  /* 0x0000003500257c02 */ /* 0x000fe20009000f00 */
[----:B------:R-:W-:Y:S01]  /*3930*/  UMOV UR65, UR17 ;  /* 0x0000001100417c82 */ /* 0x000fe20008000000 */
[----:B------:R1:W3:Y:S01]  /*3940*/  SYNCS.PHASECHK.TRANS64.TRYWAIT P0, [UR13+0x20], R0 ;  /* 0x00002000ff0075a7 */ /* 0x0002e2000800110d */
[----:B------:R-:W-:Y:S01]  /*3950*/  UMOV UR51, UR24 ;  /* 0x0000001800337c82 */ /* 0x000fe20008000000 */
[----:B------:R4:W-:Y:S01]  /*3960*/  UTMALDG.4D.IM2COL [UR16], [UR8], UR6 ;  /* 0x00000010080073b4 */ /* 0x0009e20008058006 */
[----:B------:R-:W-:Y:S01]  /*3970*/  UMOV UR67, UR19 ;  /* 0x0000001300437c82 */ /* 0x000fe20008000000 */
[----:B------:R-:W-:Y:S01]  /*3980*/  UMOV UR68, UR20 ;  /* 0x0000001400447c82 */ /* 0x000fe20008000000 */
[----:B------:R-:W-:Y:S01]  /*3990*/  UMOV UR69, UR21 ;  /* 0x0000001500457c82 */ /* 0x000fe20008000000 */
[----:B------:R-:W-:Y:S01]  /*39a0*/  UIADD3 UR48, UPT, UPT, UR11, 0x9000, URZ ;  /* 0x000090000b307890 */ /* 0x000fe2000fffe0ff */
[----:B------:R-:W-:Y:S01]  /*39b0*/  R2UR UR28, R15 ;  /* 0x000000000f1c72ca */ /* 0x000fe200000e0000 */
[----:B------:R-:W-:Y:S01]  /*39c0*/  UMOV UR35, UR24 ;  /* 0x0000001800237c82 */ /* 0x000fe20008000000 */
[----:B------:R-:W-:Y:S01]  /*39d0*/  UIADD3 UR24, UPT, UPT, UR11, 0x9800, URZ ;  /* 0x000098000b187890 */ /* 0x000fe2000fffe0ff */
[----:B------:R5:W-:Y:S01]  /*39e0*/  UTMALDG.4D.IM2COL [UR64], [UR8], UR6 ;  /* 0x00000040080073b4 */ /* 0x000be20008058006 */
[----:B------:R-:W-:Y:S01]  /*39f0*/  UMOV UR25, UR17 ;  /* 0x0000001100197c82 */ /* 0x000fe20008000000 */
[----:B------:R-:W-:Y:S01]  /*3a00*/  UMOV UR7, UR18 ;  /* 0x0000001200077c82 */ /* 0x000fe20008000000 */
[----:B------:R-:W-:Y:S01]  /*3a10*/  MOV.SPILL R36, UR52 ;  /* 0x0000003400247c02 */ /* 0x000fe20009000f00 */
[----:B------:R-:W-:Y:S01]  /*3a20*/  UMOV UR49, UR25 ;  /* 0x0000001900317c82 */ /* 0x000fe20008000000 */
[----:B------:R-:W-:Y:S01]  /*3a30*/  UMOV UR52, UR23 ;  /* 0x0000001700347c82 */ /* 0x000fe20008000000 */
[----:B------:R-:W-:Y:S01]  /*3a40*/  UMOV UR53, UR22 ;  /* 0x0000001600357c82 */ /* 0x000fe20008000000 */
[----:B------:R-:W-:Y:S01]  /*3a50*/  UMOV UR50, UR7 ;  /* 0x0000000700327c82 */ /* 0x000fe20008000000 */
[----:B------:R-:W-:Y:S01]  /*3a60*/  UIADD3 UR32, UPT, UPT, UR11, 0x9400, URZ ;  /* 0x000094000b207890 */ /* 0x000fe2000fffe0ff */
[----:B------:R5:W-:Y:S01]  /*3a70*/  UTMALDG.4D.IM2COL [UR48], [UR8], UR6 ;  /* 0x00000030080073b4 */ /* 0x000be20008058006 */
[----:B------:R-:W-:Y:S01]  /*3a80*/  MOV.SPILL R33, UR27 ;  /* 0x0000001b00217c02 */ /* 0x000fe20009000f00 */
[----:B------:R-:W-:Y:S01]  /*3a90*/  UMOV UR33, UR17 ;  /* 0x0000001100217c82 */ /* 0x000fe20008000000 */
[----:B------:R-:W-:Y:S01]  /*3aa0*/  R2UR UR27, R7 ;  /* 0x00000000071b72ca */ /* 0x000fe200000e0000 */
[----:B------:R-:W-:Y:S01]  /*3ab0*/  UMOV UR36, UR23 ;  /* 0x0000001700247c82 */ /* 0x000fe20008000000 */
[----:B------:R-:W-:Y:S01]  /*3ac0*/  R2UR UR29, R8 ;  /* 0x00000000081d72ca */ /* 0x000fe200000e0000 */
[----:B------:R-:W-:Y:S01]  /*3ad0*/  UMOV UR37, UR22 ;  /* 0x0000001600257c82 */ /* 0x000fe20008000000 */
[----:B------:R-:W-:Y:S01]  /*3ae0*/  UMOV UR34, UR66 ;  /* 0x0000004200227c82 */ /* 0x000fe20008000000 */
[----:B------:R-:W-:Y:S01]  /*3af0*/  UIADD3 UR40, UPT, UPT, UR11, 0x9c00, URZ ;  /* 0x00009c000b287890 */ /* 0x000fe2000fffe0ff */
[----:B------:R1:W-:Y:S01]  /*3b00*/  UTMALDG.4D.IM2COL [UR32], [UR8], UR6 ;  /* 0x00000020080073b4 */ /* 0x0003e20008058006 */
[----:B------:R-:W-:Y:S01]  /*3b10*/  MOV.SPILL R32, UR26 ;  /* 0x0000001a00207c02 */ /* 0x000fe20009000f00 */
[----:B------:R-:W-:Y:S01]  /*3b20*/  UMOV UR26, UR7 ;  /* 0x00000007001a7c82 */ /* 0x000fe20008000000 */
[----:B------:R-:W-:Y:S01]  /*3b30*/  UMOV UR41, UR17 ;  /* 0x0000001100297c82 */ /* 0x000fe20008000000 */
[----:B------:R-:W-:Y:S01]  /*3b40*/  UMOV UR44, UR28 ;  /* 0x0000001c002c7c82 */ /* 0x000fe20008000000 */
[----:B------:R-:W-:Y:S01]  /*3b50*/  UMOV UR42, UR66 ;  /* 0x00000042002a7c82 */ /* 0x000fe20008000000 */
[----:B------:R-:W-:Y:S01]  /*3b60*/  UIADD3 UR56, UPT, UPT, UR11, 0xa000, URZ ;  /* 0x0000a0000b387890 */ /* 0x000fe2000fffe0ff */
[----:B------:R-:W-:Y:S01]  /*3b70*/  MOV.SPILL R29, UR61 ;  /* 0x0000003d001d7c02 */ /* 0x000fe20009000f00 */
[----:B------:R-:W-:Y:S01]  /*3b80*/  UMOV UR43, UR27 ;  /* 0x0000001b002b7c82 */ /* 0x000fe20008000000 */
[----:B------:R1:W-:Y:S01]  /*3b90*/  UTMALDG.4D.IM2COL [UR24], [UR8], UR6 ;  /* 0x00000018080073b4 */ /* 0x0003e20008058006 */
[----:B------:R-:W-:Y:S01]  /*3ba0*/  UMOV UR45, UR29 ;  /* 0x0000001d002d7c82 */ /* 0x000fe20008000000 */
[----:B------:R-:W-:Y:S01]  /*3bb0*/  R2UR UR61, R6 ;  /* 0x00000000063d72ca */ /* 0x000fe200000e0000 */
[----:B------:R-:W-:Y:S01]  /*3bc0*/  UMOV UR58, UR7 ;  /* 0x00000007003a7c82 */ /* 0x000fe20008000000 */
[----:B----4-:R-:W-:Y:S01]  /*3bd0*/  R2UR UR19, R3 ;  /* 0x00000000031372ca */ /* 0x010fe200000e0000 */
[----:B------:R-:W-:Y:S01]  /*3be0*/  UIADD3 UR16, UPT, UPT, UR11, 0xa800, URZ ;  /* 0x0000a8000b107890 */ /* 0x000fe2000fffe0ff */
[----:B------:R-:W-:Y:S01]  /*3bf0*/  R2UR UR20, R13 ;  /* 0x000000000d1472ca */ /* 0x000fe200000e0000 */
[----:B------:R-:W-:Y:S01]  /*3c00*/  UMOV UR18, UR7 ;  /* 0x0000000700127c82 */ /* 0x000fe20008000000 */
[----:B------:R4:W-:Y:S01]  /*3c10*/  UTMALDG.4D.IM2COL [UR40], [UR8], UR6 ;  /* 0x00000028080073b4 */ /* 0x0009e20008058006 */
[----:B------:R-:W-:Y:S01]  /*3c20*/  MOV.SPILL R28, UR60 ;  /* 0x0000003c001c7c02 */ /* 0x000fe20009000f00 */
[----:B------:R-:W-:Y:S01]  /*3c30*/  UMOV UR13, UR17 ;  /* 0x00000011000d7c82 */ /* 0x000fe20008000000 */
[----:B--2---:R-:W-:Y:S01]  /*3c40*/  MOV.SPILL R27, UR59 ;  /* 0x0000003b001b7c02 */ /* 0x004fe20009000f00 */
[----:B------:R-:W-:Y:S01]  /*3c50*/  UMOV UR57, UR13 ;  /* 0x0000000d00397c82 */ /* 0x000fe20008000000 */
[----:B------:R-:W-:Y:S01]  /*3c60*/  R2UR UR59, R5 ;  /* 0x00000000053b72ca */ /* 0x000fe200000e0000 */
[----:B------:R-:W-:Y:S01]  /*3c70*/  UMOV UR17, UR13 ;  /* 0x0000000d00117c82 */ /* 0x000fe20008000000 */
[----:B------:R-:W-:Y:S01]  /*3c80*/  R2UR UR60, R14 ;  /* 0x000000000e3c72ca */ /* 0x000fe200000e0000 */
[----:B------:R-:W-:Y:S01]  /*3c90*/  UIADD3 UR72, UPT, UPT, UR11, 0xb000, URZ ;  /* 0x0000b0000b487890 */ /* 0x000fe2000fffe0ff */
[----:B------:R-:W-:Y:S01]  /*3ca0*/  R2UR UR21, R4 ;  /* 0x00000000041572ca */ /* 0x000fe200000e0000 */
[----:B------:R-:W-:Y:S01]  /*3cb0*/  UMOV UR73, UR13 ;  /* 0x0000000d00497c82 */ /* 0x000fe20008000000 */
[----:B------:R-:W-:Y:S01]  /*3cc0*/  UMOV UR74, UR7 ;  /* 0x00000007004a7c82 */ /* 0x000fe20008000000 */
[----:B-----5:R-:W-:Y:S01]  /*3cd0*/  UIADD3 UR64, UPT, UPT, UR11, 0xb400, URZ ;  /* 0x0000b4000b407890 */ /* 0x020fe2000fffe0ff */
[----:B------:R-:W-:Y:S01]  /*3ce0*/  R2UR.FILL UR53, R37 ;  /* 0x00000000253572ca */ /* 0x000fe200004e0000 */
[----:B------:R-:W-:Y:S01]  /*3cf0*/  UMOV UR65, UR13 ;  /* 0x0000000d00417c82 */ /* 0x000fe20008000000 */
[----:B------:R-:W-:Y:S01]  /*3d00*/  UMOV UR67, UR75 ;  /* 0x0000004b00437c82 */ /* 0x000fe20008000000 */
[----:B------:R-:W-:Y:S01]  /*3d10*/  UMOV UR68, UR76 ;  /* 0x0000004c00447c82 */ /* 0x000fe20008000000 */
[----:B------:R-:W-:Y:S01]  /*3d20*/  UMOV UR69, UR77 ;  /* 0x0000004d00457c82 */ /* 0x000fe20008000000 */
[----:B------:R-:W-:Y:S01]  /*3d30*/  R2UR.FILL UR52, R36 ;  /* 0x00000000243472ca */ /* 0x000fe200004e0000 */
[----:B------:R-:W-:Y:S01]  /*3d40*/  UIADD3 UR48, UPT, UPT, UR11, 0xc000, URZ ;  /* 0x0000c0000b307890 */ /* 0x000fe2000fffe0ff */
[----:B------:R2:W-:Y:S01]  /*3d50*/  UTMALDG.4D.IM2COL [UR56], [UR8], UR6 ;  /* 0x00000038080073b4 */ /* 0x0005e20008058006 */
[----:B------:R-:W-:Y:S01]  /*3d60*/  MOV.SPILL R34, UR30 ;  /* 0x0000001e00227c02 */ /* 0x000fe20009000f00 */
[----:B-1----:R-:W-:Y:S01]  /*3d70*/  UIADD3 UR32, UPT, UPT, UR11, 0xa400, URZ ;  /* 0x0000a4000b207890 */ /* 0x002fe2000fffe0ff */
[----:B------:R-:W-:Y:S01]  /*3d80*/  R2UR.FILL UR51, R35 ;  /* 0x00000000233372ca */ /* 0x000fe200004e0000 */
[----:B------:R-:W-:Y:S01]  /*3d90*/  UMOV UR33, UR13 ;  /* 0x0000000d00217c82 */ /* 0x000fe20008000000 */
[----:B------:R-:W-:Y:S01]  /*3da0*/  UMOV UR35, UR59 ;  /* 0x0000003b00237c82 */ /* 0x000fe20008000000 */
[----:B------:R-:W-:Y:S01]  /*3db0*/  UMOV UR36, UR60 ;  /* 0x0000003c00247c82 */ /* 0x000fe20008000000 */
[----:B------:R-:W-:Y:S01]  /*3dc0*/  UMOV UR37, UR61 ;  /* 0x0000003d00257c82 */ /* 0x000fe20008000000 */
[----:B------:R-:W-:Y:S01]  /*3dd0*/  UMOV UR49, UR13 ;  /* 0x0000000d00317c82 */ /* 0x000fe20008000000 */
[----:B------:R-:W-:Y:S01]  /*3de0*/  UIADD3 UR22, UP0, UPT, UR70, 0x180, URZ ;  /* 0x0000018046167890 */ /* 0x000fe2000ff1e0ff */
[----:B------:R-:W-:Y:S01]  /*3df0*/  R2UR.FILL UR30, R34 ;  /* 0x00000000221e72ca */ /* 0x000fe200004e0000 */
[----:B------:R1:W-:Y:S01]  /*3e00*/  UTMALDG.4D.IM2COL [UR32], [UR8], UR6 ;  /* 0x00000020080073b4 */ /* 0x0003e20008058006 */
[----:B------:R-:W5:Y:S01]  /*3e10*/  LDCU UR24, c[0x0][0x38c] ;  /* 0x00007180ff1877ac */ /* 0x000f620008000800 */
[----:B------:R-:W-:Y:S02]  /*3e20*/  R2UR.FILL UR26, R32 ;  /* 0x00000000201a72ca */ /* 0x000fe400004e0000 */
[----:B------:R-:W-:Y:S01]  /*3e30*/  R2UR.FILL UR27, R33 ;  /* 0x00000000211b72ca */ /* 0x000fe200004e0000 */
[----:B------:R-:W-:Y:S01]  /*3e40*/  UIADD3.X UR23, UPT, UPT, URZ, UR71, URZ, UP0, !UPT ;  /* 0x00000047ff177290 */ /* 0x000fe200087fe4ff */
[----:B------:R-:W-:Y:S01]  /*3e50*/  MOV.SPILL R39, UR55 ;  /* 0x0000003700277c02 */ /* 0x000fe20009000f00 */
[----:B------:R-:W-:Y:S01]  /*3e60*/  UMOV UR25, UR13 ;  /* 0x0000000d00197c82 */ /* 0x000fe20008000000 */
[----:B------:R3:W-:Y:S01]  /*3e70*/  UTMALDG.4D.IM2COL [UR16], [UR8], UR6 ;  /* 0x00000010080073b4 */ /* 0x0007e20008058006 */
[----:B----4-:R-:W-:Y:S01]  /*3e80*/  UIADD3 UR40, UPT, UPT, UR11, 0xac00, URZ ;  /* 0x0000ac000b287890 */ /* 0x010fe2000fffe0ff */
[----:B------:R-:W-:Y:S01]  /*3e90*/  R2UR.FILL UR55, R39 ;  /* 0x00000000273772ca */ /* 0x000fe200004e0000 */
[----:B------:R-:W-:Y:S01]  /*3ea0*/  UMOV UR41, UR13 ;  /* 0x0000000d00297c82 */ /* 0x000fe20008000000 */
[----:B------:R-:W-:Y:S01]  /*3eb0*/  UMOV UR43, UR19 ;  /* 0x00000013002b7c82 */ /* 0x000fe20008000000 */
[----:B------:R-:W-:Y:S01]  /*3ec0*/  UMOV UR44, UR20 ;  /* 0x00000014002c7c82 */ /* 0x000fe20008000000 */
[----:B------:R-:W-:Y:S01]  /*3ed0*/  UMOV UR45, UR21 ;  /* 0x00000015002d7c82 */ /* 0x000fe20008000000 */
[----:B------:R-:W-:Y:S02]  /*3ee0*/  MOV.SPILL R38, UR54 ;  /* 0x0000003600267c02 */ /* 0x000fe40009000f00 */
[----:B------:R-:W-:Y:S01]  /*3ef0*/  UMOV UR29, UR27 ;  /* 0x0000001b001d7c82 */ /* 0x000fe20008000000 */
[----:B------:R4:W-:Y:S01]  /*3f00*/  UTMALDG.4D.IM2COL [UR40], [UR8], UR6 ;  /* 0x00000028080073b4 */ /* 0x0009e20008058006 */
[----:B------:R-:W-:Y:S01]  /*3f10*/  UIADD3 UR7, UPT, UPT, UR27, 0x1, URZ ;  /* 0x000000011b077890 */ /* 0x000fe2000fffe0ff */
[----:B------:R-:W-:Y:S02]  /*3f20*/  MOV.SPILL R31, UR63 ;  /* 0x0000003f001f7c02 */ /* 0x000fe40009000f00 */
[----:B------:R-:W-:Y:S02]  /*3f30*/  MOV.SPILL R30, UR62 ;  /* 0x0000003e001e7c02 */ /* 0x000fe40009000f00 */
[----:B------:R-:W-:Y:S01]  /*3f40*/  R2UR.FILL UR54, R38 ;  /* 0x00000000263672ca */ /* 0x000fe200004e0000 */
[----:B------:R5:W-:Y:S01]  /*3f50*/  UTMALDG.4D.IM2COL [UR72], [UR8], UR6 ;  /* 0x00000048080073b4 */ /* 0x000be20008058006 */
[----:B------:R-:W-:Y:S01]  /*3f60*/  R2UR.FILL UR63, R31 ;  /* 0x000000001f3f72ca */ /* 0x000fe200004e0000 */
[----:B--2---:R-:W-:Y:S01]  /*3f70*/  UIADD3 UR56, UPT, UPT, UR11, 0xb800, URZ ;  /* 0x0000b8000b387890 */ /* 0x004fe2000fffe0ff */
[----:B------:R-:W-:Y:S02]  /*3f80*/  R2UR.FILL UR61, R29 ;  /* 0x000000001d3d72ca */ /* 0x000fe400004e0000 */
[----:B------:R-:W-:Y:S02]  /*3f90*/  R2UR.FILL UR60, R28 ;  /* 0x000000001c3c72ca */ /* 0x000fe400004e0000 */
[----:B------:R-:W-:Y:S01]  /*3fa0*/  R2UR.FILL UR59, R27 ;  /* 0x000000001b3b72ca */ /* 0x000fe200004e0000 */
[----:B------:R-:W-:Y:S01]  /*3fb0*/  UTMALDG.4D.IM2COL [UR64], [UR8], UR6 ;  /* 0x00000040080073b4 */ /* 0x000fe20008058006 */
[----:B------:R-:W-:Y:S01]  /*3fc0*/  R2UR.FILL UR62, R30 ;  /* 0x000000001e3e72ca */ /* 0x000fe200004e0000 */
[----:B-1----:R-:W-:Y:S06]  /*3fd0*/  UIADD3 UR32, UPT, UPT, UR11, 0xbc00, URZ ;  /* 0x0000bc000b207890 */ /* 0x002fec000fffe0ff */
[----:B------:R-:W-:Y:S02]  /*3fe0*/  UMOV UR37, UR61 ;  /* 0x0000003d00257c82 */ /* 0x000fe40008000000 */
[----:B------:R-:W-:Y:S02]  /*3ff0*/  UMOV UR36, UR60 ;  /* 0x0000003c00247c82 */ /* 0x000fe40008000000 */
[----:B------:R-:W-:Y:S01]  /*4000*/  UMOV UR35, UR59 ;  /* 0x0000003b00237c82 */ /* 0x000fe20008000000 */
[----:B---3--:R-:W-:Y:S01]  /*4010*/  R2UR.FILL UR16, R25 ;  /* 0x00000000191072ca */ /* 0x008fe200004e0000 */
[----:B------:R-:W-:Y:S01]  /*4020*/  ULEA UR19, UR12, UR46, 0xf ;  /* 0x0000002e0c137291 */ /* 0x000fe2000f8e78ff */
[----:B------:R-:W-:Y:S01]  /*4030*/  R2UR.FILL UR18, R26 ;  /* 0x000000001a1272ca */ /* 0x000fe200004e0000 */
[----:B------:R-:W-:Y:S01]  /*4040*/  UMOV UR21, UR27 ;  /* 0x0000001b00157c82 */ /* 0x000fe20008000000 */
[----:B----4-:R-:W-:Y:S01]  /*4050*/  UIADD3 UR40, UPT, UPT, UR11, 0xc400, URZ ;  /* 0x0000c4000b287890 */ /* 0x010fe2000fffe0ff */
[----:B------:R-:W-:Y:S01]  /*4060*/  UMOV UR43, UR51 ;  /* 0x00000033002b7c82 */ /* 0x000fe20008000000 */
[----:B------:R-:W-:Y:S01]  /*4070*/  UMOV UR44, UR52 ;  /* 0x00000034002c7c82 */ /* 0x000fe20008000000 */
[----:B------:R-:W-:Y:S06]  /*4080*/  UMOV UR45, UR53 ;  /* 0x00000035002d7c82 */ /* 0x000fec0008000000 */
[----:B------:R-:W-:Y:S01]  /*4090*/  UIADD3 UR31, UPT, UPT, UR16, 0x1, URZ ;  /* 0x00000001101f7890 */ /* 0x000fe2000fffe0ff */
[----:B------:R-:W-:Y:S01]  /*40a0*/  UMOV UR28, UR16 ;  /* 0x00000010001c7c82 */ /* 0x000fe20008000000 */
[----:B-----5:R-:W-:Y:S02]  /*40b0*/  USHF.L.U32 UR74, UR30, 0x6, URZ ;  /* 0x000000061e4a7899 */ /* 0x020fe400080006ff */
[----:B------:R-:W-:Y:S02]  /*40c0*/  UISETP.NE.AND UP1, UPT, UR31, UR24, UPT ;  /* 0x000000181f00728c */ /* 0x000fe4000bf25270 */
[----:B------:R-:W-:Y:S01]  /*40d0*/  UIADD3 UR24, UPT, UPT, UR19, 0x1a800, URZ ;  /* 0x0001a80013187890 */ /* 0x000fe2000fffe0ff */
[----:B------:R-:W-:Y:S02]  /*40e0*/  UMOV UR20, UR16 ;  /* 0x0000001000147c82 */ /* 0x000fe40008000000 */
[----:B------:R-:W-:Y:S01]  /*40f0*/  UMOV UR58, UR74 ;  /* 0x0000004a003a7c82 */ /* 0x000fe20008000000 */
[----:B------:R-:W-:Y:S01]  /*4100*/  UMOV UR50, UR74 ;  /* 0x0000004a00327c82 */ /* 0x000fe20008000000 */
[----:B------:R1:W-:Y:S01]  /*4110*/  UTMALDG.4D.IM2COL [UR56], [UR8], UR6 ;  /* 0x00000038080073b4 */ /* 0x0003e20008058006 */
[----:B------:R-:W-:Y:S01]  /*4120*/  UMOV UR12, UR16 ;  /* 0x00000010000c7c82 */ /* 0x000fe20008000000 */
[----:B------:R-:W-:Y:S02]  /*4130*/  UMOV UR11, UR74 ;  /* 0x0000004a000b7c82 */ /* 0x000fe40008000000 */
[----:B------:R-:W-:Y:S01]  /*4140*/  @UP1 UIADD3 UR7, UPT, UPT, UR27, URZ, URZ ;  /* 0x000000ff1b071290 */ /* 0x000fe2000fffe0ff */
[----:B------:R2:W-:Y:S03]  /*4150*/  UTMALDG.4D.IM2COL [UR32], [UR8], UR6 ;  /* 0x00000020080073b4 */ /* 0x0005e60008058006 */
[----:B------:R-:W-:Y:S04]  /*4160*/  UISETP.NE.AND UP0, UPT, UR7, UR55, UPT ;  /* 0x000000370700728c */ /* 0x000fe8000bf05270 */
[----:B------:R-:W-:Y:S01]  /*4170*/  USEL UR7, UR7, URZ, UP0 ;  /* 0x000000ff07077287 */ /* 0x000fe20008000000 */
[----:B------:R-:W-:Y:S05]  /*4180*/  UTMALDG.4D.IM2COL [UR48], [UR8], UR6 ;  /* 0x00000030080073b4 */ /* 0x000fea0008058006 */
[----:B------:R-:W-:Y:S01]  /*4190*/  IMAD.U32 R25, RZ, RZ, UR7 ;  /* 0x00000007ff197e24 */ /* 0x000fe2000f8e00ff */
[----:B------:R3:W-:Y:S01]  /*41a0*/  UTMALDG.4D.IM2COL [UR40], [UR8], UR6 ;  /* 0x00000028080073b4 */ /* 0x0007e20008058006 */
[----:B-1----:R-:W-:Y:S01]  /*41b0*/  UMOV UR56, 0x0 ;  /* 0x0000000000387882 */ /* 0x002fe20000000000 */
[----:B------:R-:W-:Y:S01]  /*41c0*/  UMOV UR57, 0x10000000 ;  /* 0x1000000000397882 */ /* 0x000fe20000000000 */
[----:B--2---:R-:W-:Y:S01]  /*41d0*/  R2UR UR34, R18 ;  /* 0x00000000122272ca */ /* 0x004fe200000e0000 */
[----:B------:R-:W-:Y:S01]  /*41e0*/  UIADD3 UR32, UPT, UPT, UR19, 0x18800, URZ ;  /* 0x0001880013207890 */ /* 0x000fe2000fffe0ff */
[----:B------:R-:W-:Y:S01]  /*41f0*/  UMOV UR36, UR16 ;  /* 0x0000001000247c82 */ /* 0x000fe20008000000 */
[----:B------:R-:W-:Y:S01]  /*4200*/  UMOV UR37, UR27 ;  /* 0x0000001b00257c82 */ /* 0x000fe20008000000 */
[----:B------:R-:W-:Y:S01]  /*4210*/  UMOV UR35, UR74 ;  /* 0x0000004a00237c82 */ /* 0x000fe20008000000 */
[----:B------:R-:W-:Y:S08]  /*4220*/  UIADD3 UR16, UPT, UPT, UR19, 0x1c800, URZ ;  /* 0x0001c80013107890 */ /* 0x000ff0000fffe0ff */
[----:B------:R-:W-:Y:S01]  /*4230*/  UTMALDG.4D [UR32], [UR22], desc[UR56] ;  /* 0x00003820160075b4 */ /* 0x000fe20008019000 */
[----:B---3--:R-:W-:Y:S01]  /*4240*/  UMOV UR9, UR13 ;  /* 0x0000000d00097c82 */ /* 0x008fe20008000000 */
[----:B------:R-:W-:Y:S01]  /*4250*/  UMOV UR13, UR27 ;  /* 0x0000001b000d7c82 */ /* 0x000fe20008000000 */
[----:B------:R-:W-:Y:S01]  /*4260*/  UMOV UR27, UR74 ;  /* 0x0000004a001b7c82 */ /* 0x000fe20008000000 */
[----:B------:R-:W-:Y:S01]  /*4270*/  UIADD3 UR8, UPT, UPT, UR19, 0x1e800, URZ ;  /* 0x0001e80013087890 */ /* 0x000fe2000fffe0ff */
[----:B------:R-:W-:Y:S02]  /*4280*/  UTMALDG.4D [UR24], [UR22], desc[UR56] ;  /* 0x00003818160075b4 */ /* 0x000fe40008019000 */
[----:B------:R-:W-:Y:S01]  /*4290*/  UMOV UR19, UR74 ;  /* 0x0000004a00137c82 */ /* 0x000fe20008000000 */
[----:B------:R-:W-:Y:S02]  /*42a0*/  UIADD3 UR6, UPT, UPT, UR30, 0x1, URZ ;  /* 0x000000011e067890 */ /* 0x000fe4000fffe0ff */
[----:B------:R-:W-:Y:S02]  /*42b0*/  @UP0 UIADD3 UR6, UPT, UPT, UR30, URZ, URZ ;  /* 0x000000ff1e060290 */ /* 0x000fe4000fffe0ff */
[----:B------:R-:W-:Y:S01]  /*42c0*/  UISETP.GT.U32.AND UP0, UPT, UR47, 0x1, UPT ;  /* 0x000000012f00788c */ /* 0x000fe2000bf04070 */
[----:B------:R-:W-:Y:S04]  /*42d0*/  UTMALDG.4D [UR16], [UR22], desc[UR56] ;  /* 0x00003810160075b4 */ /* 0x000fe80008019000 */
[----:B------:R-:W-:Y:S01]  /*42e0*/  UMOV UR30, UR6 ;  /* 0x00000006001e7c82 */ /* 0x000fe20008000000 */
[----:B------:R1:W-:Y:S02]  /*42f0*/  UTMALDG.4D [UR8], [UR22], desc[UR56] ;  /* 0x00003808160075b4 */ /* 0x0003e40008019000 */
[----:B-1----:R-:W-:Y:S02]  /*4300*/  USEL UR9, UR31, URZ, UP1 ;  /* 0x000000ff1f097287 */ /* 0x002fe40008800000 */
[----:B------:R-:W-:Y:S01]  /*4310*/  UIADD3 UR8, UPT, UPT, UR47, -0x1, URZ ;  /* 0xffffffff2f087890 */ /* 0x000fe2000fffe0ff */
[----:B------:R-:W-:Y:S03]  /*4320*/  UMOV UR12, UR54 ;  /* 0x00000036000c7c82 */ /* 0x000fe60008000000 */
[----:B------:R-:W-:Y:S03]  /*4330*/  IMAD.U32 R0, RZ, RZ, UR9 ;  /* 0x00000009ff007e24 */ /* 0x000fe6000f8e00ff */
[----:B------:R-:W-:Y:S01]  /*4340*/  UMOV UR47, UR8 ;  /* 0x00000008002f7c82 */ /* 0x000fe20008000000 */
[----:B------:R-:W-:Y:S05]  /*4350*/  BRA.U UP0, `(.L_x_28) ;  /* 0xfffffff100ac7547 */ /* 0x000fea000b83ffff */
.L_x_23:
[----:B-1----:R-:W-:Y:S01]  /*4360*/  SHF.L.U32 R3, R2, 0x1f, RZ ;  /* 0x0000001f02037819 */ /* 0x002fe200000006ff */
[----:B------:R-:W-:-:S03]  /*4370*/  NOP ;  /* 0x0000000000007918 */ /* 0x000fc60000000000 */
[----:B--2---:R-:W1:Y:S02]  /*4380*/  SYNCS.PHASECHK.TRANS64.TRYWAIT P0, [UR46+0x90], R3 ;  /* 0x00009003ff0075a7 */ /* 0x004e64000800112e */
[----:B-1----:R-:W-:Y:S05]  /*4390*/  @!P0 BRA `(.L_x_29) ;  /* 0x0000006c00288947 */ /* 0x002fea0003800000 */
.L_x_126:
[----:B------:R-:W2:Y:S01]  /*43a0*/  LDS.128 R4, [UR46+0xd0] ;  /* 0x0000d02eff047984 */ /* 0x000ea20008000c00 */
[----:B------:R-:W-:Y:S01]  /*43b0*/  UIADD3 UR4, UPT, UPT, UR46, 0x98, URZ ;  /* 0x000000982e047890 */ /* 0x000fe2000fffe0ff */
[----:B------:R-:W-:Y:S01]  /*43c0*/  R2UR UR7, R22 ;  /* 0x00000000160772ca */ /* 0x000fe200000e0000 */
[----:B------:R-:W-:Y:S01]  /*43d0*/  UISETP.GE.AND UP0, UPT, UR39, 0x1, UPT ;  /* 0x000000012700788c */ /* 0x000fe2000bf06270 */
[----:B------:R-:W-:Y:S01]  /*43e0*/  @!PT LDS RZ, [RZ] ;  /* 0x00000000fffff984 */ /* 0x000fe20000000800 */
[----:B------:R-:W-:Y:S01]  /*43f0*/  @!PT LDS RZ, [RZ] ;  /* 0x00000000fffff984 */ /* 0x000fe20000000800 */
[----:B------:R-:W-:Y:S01]  /*4400*/  @!PT LDS RZ, [RZ] ;  /* 0x00000000fffff984 */ /* 0x000fe20000000800 */
[----:B------:R-:W-:Y:S01]  /*4410*/  @!PT LDS RZ, [RZ] ;  /* 0x00000000fffff984 */ /* 0x000fe20000000800 */
[----:B------:R3:W-:Y:S06]  /*4420*/  MEMBAR.ALL.CTA ;  /* 0x0000000000007992 */ /* 0x0007ec0000008000 */
[----:B---3--:R-:W3:Y:S01]  /*4430*/  FENCE.VIEW.ASYNC.S ;  /* 0x00000000000073c6 */ /* 0x008ee20000000000 */
[----:B------:R-:W-:-:S09]  /*4440*/  UPRMT UR4, URZ, 0x654, UR4 ;  /* 0x00000654ff047896 */ /* 0x000fd20008000004 */
[----:B---3--:R-:W-:Y:S01]  /*4450*/  SYNCS.ARRIVE.TRANS64.RED.A1T0 RZ, [UR4], RZ ;  /* 0x000000ffffff79a7 */ /* 0x008fe20008100404 */
[----:B--2---:R-:W-:-:S13]  /*4460*/  LOP3.LUT P0, RZ, R6, 0x1, RZ, 0xc0, !PT ;  /* 0x0000000106ff7812 */ /* 0x004fda000780c0ff */
[----:B------:R-:W-:Y:S01]  /*4470*/  VOTEU.ANY UP1, P0 ;  /* 0x0000000000ff7886 */ /* 0x000fe20000020100 */
[----:B------:R-:W-:-:S13]  /*4480*/  PLOP3.LUT P0, PT, PT, PT, UP1, 0x80, 0x8 ;  /* 0x000000000008781c */ /* 0x000fda0003f0f018 */
[----:B-1----:R-:W-:Y:S02]  /*4490*/  @P0 MOV R0, R4 ;  /* 0x0000000400000202 */ /* 0x002fe40000000f00 */
[----:B------:R-:W-:Y:S02]  /*44a0*/  @P0 LOP3.LUT R4, R5, 0xffff, RZ, 0xc0, !PT ;  /* 0x0000ffff05040812 */ /* 0x000fe400078ec0ff */
[----:B------:R-:W-:Y:S02]  /*44b0*/  @P0 R2UR UR6, R0 ;  /* 0x00000000000602ca */ /* 0x000fe400000e0000 */
[----:B------:R-:W-:-:S11]  /*44c0*/  @P0 R2UR UR5, R4 ;  /* 0x00000000040502ca */ /* 0x000fd600000e0000 */
[----:B------:R-:W-:Y:S02]  /*44d0*/  @UP1 UMOV UR7, UR6 ;  /* 0x0000000600071c82 */ /* 0x000fe40008000000 */
[----:B------:R-:W-:Y:S01]  /*44e0*/  IMAD.U32 R22, RZ, RZ, UR7 ;  /* 0x00000007ff167e24 */ /* 0x000fe2000f8e00ff */
[----:B------:R-:W-:Y:S01]  /*44f0*/  @UP1 UMOV UR63, UR5 ;  /* 0x00000005003f1c82 */ /* 0x000fe20008000000 */
[----:B------:R-:W-:Y:S05]  /*4500*/  BRA.U !UP0, `(.L_x_30) ;  /* 0x0000000108e47547 */ /* 0x000fea000b800000 */
[----:B------:R-:W1:Y:S01]  /*4510*/  LDCU.128 UR16, c[0x0][0xb10] ;  /* 0x00016200ff1077ac */ /* 0x000e620008000c00 */
[----:B------:R-:W-:Y:S02]  /*4520*/  R2UR UR8, R20 ;  /* 0x00000000140872ca */ /* 0x000fe400000e0000 */
[----:B------:R-:W-:Y:S01]  /*4530*/  R2UR UR12, R21 ;  /* 0x00000000150c72ca */ /* 0x000fe200000e0000 */
[----:B------:R-:W2:Y:S01]  /*4540*/  LDCU UR20, c[0x0][0xb20] ;  /* 0x00016400ff1477ac */ /* 0x000ea20008000800 */
[----:B------:R-:W-:Y:S01]  /*4550*/  R2UR UR21, R22 ;  /* 0x00000000161572ca */ /* 0x000fe200000e0000 */
[----:B------:R-:W3:Y:S01]  /*4560*/  LDCU UR13, c[0x0][0xb0c] ;  /* 0x00016180ff0d77ac */ /* 0x000ee20008000800 */
[----:B------:R-:W4:Y:S01]  /*4570*/  LDCU.64 UR14, c[0x0][0xb28] ;  /* 0x00016500ff0e77ac */ /* 0x000f220008000a00 */
[----:B------:R-:W-:-:S06]  /*4580*/  UISETP.NE.AND UP3, UPT, UR39, 0x1, UPT ;  /* 0x000000012700788c */ /* 0x000fcc000bf65270 */
[----:B-1----:R-:W-:Y:S02]  /*4590*/  UIMAD.WIDE.U32 UR4, UR8, UR19, URZ ;  /* 0x00000013080472a5 */ /* 0x002fe4000f8e00ff */
[----:B------:R-:W-:Y:S02]  /*45a0*/  UIMAD.WIDE.U32 UR6, UR12, UR16, URZ ;  /* 0x000000100c0672a5 */ /* 0x000fe4000f8e00ff */
[----:B------:R-:W-:Y:S02]  /*45b0*/  UISETP.NE.AND UP0, UPT, UR18, 0x1, UPT ;  /* 0x000000011200788c */ /* 0x000fe4000bf05270 */
[----:B------:R-:W-:Y:S01]  /*45c0*/  UIMAD.WIDE.U32 UR10, UR63, UR19, URZ ;  /* 0x000000133f0a72a5 */ /* 0x000fe2000f8e00ff */
[----:B------:R-:W-:Y:S01]  /*45d0*/  UMOV UR4, UR5 ;  /* 0x0000000500047c82 */ /* 0x000fe20008000000 */
[----:B---3--:R-:W-:Y:S02]  /*45e0*/  UISETP.NE.AND UP2, UPT, UR13, 0x1, UPT ;  /* 0x000000010d00788c */ /* 0x008fe4000bf45270 */
[----:B--2---:R-:W-:-:S03]  /*45f0*/  USHF.R.U32.HI UR5, URZ, UR20, UR4 ;  /* 0x00000014ff057299 */ /* 0x004fc60008011604 */
[----:B------:R-:W-:Y:S01]  /*4600*/  UMOV UR4, UR7 ;  /* 0x0000000700047c82 */ /* 0x000fe20008000000 */
[----:B------:R-:W-:Y:S02]  /*4610*/  USEL UR6, UR8, UR5, !UP0 ;  /* 0x0000000508067287 */ /* 0x000fe4000c000000 */
[----:B------:R-:W-:Y:S02]  /*4620*/  USHF.R.U32.HI UR4, URZ, UR17, UR4 ;  /* 0x00000011ff047299 */ /* 0x000fe40008011604 */
[----:B------:R-:W-:Y:S02]  /*4630*/  UIMAD.WIDE.U32 UR8, UR21, UR16, URZ ;  /* 0x00000010150872a5 */ /* 0x000fe4000f8e00ff */
[----:B------:R-:W-:Y:S02]  /*4640*/  USEL UR12, UR12, UR4, !UP2 ;  /* 0x000000040c0c7287 */ /* 0x000fe4000d000000 */
[----:B----4-:R-:W-:Y:S01]  /*4650*/  UIMAD.WIDE.U32 UR4, UR6, UR14, URZ ;  /* 0x0000000e060472a5 */ /* 0x010fe2000f8e00ff */
[----:B------:R-:W-:Y:S01]  /*4660*/  UMOV UR7, UR11 ;  /* 0x0000000b00077c82 */ /* 0x000fe20008000000 */
[----:B------:R-:W-:-:S02]  /*4670*/  UIMAD.WIDE.U32 UR10, UR12, UR14, URZ ;  /* 0x0000000e0c0a72a5 */ /* 0x000fc4000f8e00ff */
[----:B------:R-:W-:-:S03]  /*4680*/  USHF.R.U32.HI UR7, URZ, UR20, UR7 ;  /* 0x00000014ff077299 */ /* 0x000fc60008011607 */
[----:B------:R-:W-:Y:S01]  /*4690*/  UMOV UR4, UR5 ;  /* 0x0000000500047c82 */ /* 0x000fe20008000000 */
[----:B------:R-:W-:Y:S01]  /*46a0*/  UMOV UR8, UR9 ;  /* 0x0000000900087c82 */ /* 0x000fe20008000000 */
[----:B------:R-:W-:Y:S01]  /*46b0*/  @UP3 USHF.R.U32.HI UR6, URZ, UR15, UR4 ;  /* 0x0000000fff063299 */ /* 0x000fe20008011604 */
[----:B------:R-:W-:Y:S01]  /*46c0*/  UMOV UR5, UR11 ;  /* 0x0000000b00057c82 */ /* 0x000fe20008000000 */
[----:B------:R-:W-:Y:S02]  /*46d0*/  USHF.R.U32.HI UR8, URZ, UR17, UR8 ;  /* 0x00000011ff087299 */ /* 0x000fe40008011608 */
[----:B------:R-:W-:Y:S02]  /*46e0*/  USEL UR4, UR63, UR7, !UP0 ;  /* 0x000000073f047287 */ /* 0x000fe4000c000000 */
[----:B------:R-:W-:Y:S02]  /*46f0*/  @UP3 USHF.R.U32.HI UR12, URZ, UR15, UR5 ;  /* 0x0000000fff0c3299 */ /* 0x000fe40008011605 */
[----:B------:R-:W-:-:S02]  /*4700*/  UIMAD UR6, UR39, UR6, URZ ;  /* 0x00000006270672a4 */ /* 0x000fc4000f8e02ff */
[----:B------:R-:W-:Y:S02]  /*4710*/  USEL UR5, UR21, UR8, !UP2 ;  /* 0x0000000815057287 */ /* 0x000fe4000d000000 */
[----:B------:R-:W-:Y:S02]  /*4720*/  UIMAD UR8, UR39, UR12, URZ ;  /* 0x0000000c270872a4 */ /* 0x000fe4000f8e02ff */
[----:B------:R-:W-:Y:S02]  /*4730*/  UISETP.GE.AND UP0, UPT, UR4, UR6, UPT ;  /* 0x000000060400728c */ /* 0x000fe4000bf06270 */
[----:B------:R-:W-:Y:S02]  /*4740*/  UIMAD.WIDE.U32 UR6, UR4, UR14, URZ ;  /* 0x0000000e040672a5 */ /* 0x000fe4000f8e00ff */
[----:B------:R-:W-:Y:S02]  /*4750*/  UISETP.GE.OR UP0, UPT, UR5, UR8, UP0 ;  /* 0x000000080500728c */ /* 0x000fe40008706670 */
[----:B------:R-:W-:-:S02]  /*4760*/  UIMAD.WIDE.U32 UR8, UR5, UR14, URZ ;  /* 0x0000000e050872a5 */ /* 0x000fc4000f8e00ff */
[----:B------:R-:W-:Y:S01]  /*4770*/  UIADD3 UR10, UPT, UPT, -UR4, URZ, URZ ;  /* 0x000000ff040a7290 */ /* 0x000fe2000fffe1ff */
[----:B------:R-:W-:Y:S02]  /*4780*/  UMOV UR6, UR7 ;  /* 0x0000000700067c82 */ /* 0x000fe40008000000 */
[----:B------:R-:W-:Y:S02]  /*4790*/  USHF.R.U32.HI UR6, URZ, UR15, UR6 ;  /* 0x0000000fff067299 */ /* 0x000fe40008011606 */
[----:B------:R-:W-:Y:S02]  /*47a0*/  UIMAD UR10, UR18, UR10, UR63 ;  /* 0x0000000a120a72a4 */ /* 0x000fe4000f8e023f */
[----:B------:R-:W-:Y:S01]  /*47b0*/  USEL UR6, UR4, UR6, !UP3 ;  /* 0x0000000604067287 */ /* 0x000fe2000d800000 */
[----:B------:R-:W-:Y:S01]  /*47c0*/  @!UP0 UMOV UR7, UR9 ;  /* 0x0000000900078c82 */ /* 0x000fe20008000000 */
[----:B------:R-:W-:Y:S02]  /*47d0*/  UIADD3 UR9, UPT, UPT, -UR5, URZ, URZ ;  /* 0x000000ff05097290 */ /* 0x000fe4000fffe1ff */
[----:B------:R-:W-:-:S02]  /*47e0*/  @!UP0 USHF.R.U32.HI UR7, URZ, UR15, UR7 ;  /* 0x0000000fff078299 */ /* 0x000fc40008011607 */
[----:B------:R-:W-:Y:S02]  /*47f0*/  UIADD3 UR8, UPT, UPT, -UR6, URZ, URZ ;  /* 0x000000ff06087290 */ /* 0x000fe4000fffe1ff */
[----:B------:R-:W-:Y:S02]  /*4800*/  @!UP0 USEL UR7, UR5, UR7, !UP3 ;  /* 0x0000000705078287 */ /* 0x000fe4000d800000 */
[----:B------:R-:W-:Y:S02]  /*4810*/  UIMAD UR8, UR39, UR8, UR4 ;  /* 0x00000008270872a4 */ /* 0x000fe4000f8e0204 */
[----:B------:R-:W-:Y:S02]  /*4820*/  @!UP0 UIADD3 UR6, UPT, UPT, UR6, -UR7, URZ ;  /* 0x8000000706068290 */ /* 0x000fe4000fffe0ff */
[----:B------:R-:W-:Y:S02]  /*4830*/  @!UP0 UIMAD UR7, UR8, UR12, UR7 ;  /* 0x0000000c080782a4 */ /* 0x000fe4000f8e0207 */
[----:B------:R-:W-:-:S02]  /*4840*/  @!UP0 UIMAD UR4, UR39, UR6, UR5 ;  /* 0x00000006270482a4 */ /* 0x000fc4000f8e0205 */
[----:B------:R-:W-:Y:S02]  /*4850*/  UIMAD UR6, UR13, UR9, UR21 ;  /* 0x000000090d0672a4 */ /* 0x000fe4000f8e0215 */
[----:B------:R-:W-:Y:S01]  /*4860*/  UIMAD UR63, UR4, UR18, UR10 ;  /* 0x00000012043f72a4 */ /* 0x000fe2000f8e020a */
[----:B------:R-:W-:Y:S02]  /*4870*/  @!UP0 UMOV UR5, UR7 ;  /* 0x0000000700058c82 */ /* 0x000fe40008000000 */
[----:B------:R-:W-:-:S06]  /*4880*/  UIMAD UR4, UR5, UR13, UR6 ;  /* 0x0000000d050472a4 */ /* 0x000fcc000f8e0206 */
[----:B------:R-:W-:-:S07]  /*4890*/  IMAD.U32 R22, RZ, RZ, UR4 ;  /* 0x00000004ff167e24 */ /* 0x000fce000f8e00ff */
.L_x_30:
[----:B------:R-:W1:Y:S02]  /*48a0*/  LDCU UR4, c[0x0][0xb30] ;  /* 0x00016600ff0477ac */ /* 0x000e640008000800 */
[----:B-1----:R-:W-:-:S09]  /*48b0*/  UISETP.NE.AND UP0, UPT, UR4, 0x1, UPT ;  /* 0x000000010400788c */ /* 0x002fd2000bf05270 */
[----:B------:R-:W-:Y:S05]  /*48c0*/  BRA.U UP0, `(.L_x_31) ;  /* 0x00000001004c7547 */ /* 0x000fea000b800000 */
[----:B------:R-:W1:Y:S01]  /*48d0*/  LDCU.128 UR8, c[0x0][0xb10] ;  /* 0x00016200ff0877ac */ /* 0x000e620008000c00 */
[----:B------:R-:W-:Y:S01]  /*48e0*/  R2UR UR14, R22 ;  /* 0x00000000160e72ca */ /* 0x000fe200000e0000 */
[----:B------:R-:W2:Y:S01]  /*48f0*/  LDCU UR12, c[0x0][0xb0c] ;  /* 0x00016180ff0c77ac */ /* 0x000ea20008000800 */
[----:B------:R-:W3:Y:S11]  /*4900*/  LDCU UR13, c[0x0][0xb20] ;  /* 0x00016400ff0d77ac */ /* 0x000ef60008000800 */
[----:B-1----:R-:W-:-:S02]  /*4910*/  UIMAD.WIDE.U32 UR6, UR14, UR8, URZ ;  /* 0x000000080e0672a5 */ /* 0x002fc4000f8e00ff */
[----:B------:R-:W-:Y:S02]  /*4920*/  UIMAD.WIDE.U32 UR4, UR63, UR11, URZ ;  /* 0x0000000b3f0472a5 */ /* 0x000fe4000f8e00ff */
[----:B--2---:R-:W-:Y:S02]  /*4930*/  UISETP.NE.AND UP2, UPT, UR12, 0x1, UPT ;  /* 0x000000010c00788c */ /* 0x004fe4000bf45270 */
[----:B------:R-:W-:Y:S01]  /*4940*/  UISETP.NE.AND UP0, UPT, UR10, 0x1, UPT ;  /* 0x000000010a00788c */ /* 0x000fe2000bf05270 */
[----:B------:R-:W-:Y:S02]  /*4950*/  UMOV UR6, UR7 ;  /* 0x0000000700067c82 */ /* 0x000fe40008000000 */
[----:B------:R-:W-:Y:S01]  /*4960*/  UMOV UR4, UR5 ;  /* 0x0000000500047c82 */ /* 0x000fe20008000000 */
[----:B------:R-:W-:Y:S02]  /*4970*/  USHF.R.U32.HI UR6, URZ, UR9, UR6 ;  /* 0x00000009ff067299 */ /* 0x000fe40008011606 */
[----:B---3--:R-:W-:-:S02]  /*4980*/  USHF.R.U32.HI UR4, URZ, UR13, UR4 ;  /* 0x0000000dff047299 */ /* 0x008fc40008011604 */
[----:B------:R-:W-:Y:S02]  /*4990*/  USEL UR5, UR14, UR6, !UP2 ;  /* 0x000000060e057287 */ /* 0x000fe4000d000000 */
[----:B------:R-:W-:-:S04]  /*49a0*/  USEL UR4, UR63, UR4, !UP0 ;  /* 0x000000043f047287 */ /* 0x000fc8000c000000 */
[----:B------:R-:W-:Y:S02]  /*49b0*/  UIADD3 UR6, UPT, UPT, UR5, -UR4, URZ ;  /* 0x8000000405067290 */ /* 0x000fe4000fffe0ff */
[----:B------:R-:W-:Y:S02]  /*49c0*/  UIADD3 UR4, UPT, UPT, -UR5, UR4, URZ ;  /* 0x0000000405047290 */ /* 0x000fe4000fffe1ff */
[----:B------:R-:W-:Y:S02]  /*49d0*/  UIMAD UR63, UR6, UR10, UR63 ;  /* 0x0000000a063f72a4 */ /* 0x000fe4000f8e023f */
[----:B------:R-:W-:-:S06]  /*49e0*/  UIMAD UR14, UR4, UR12, UR14 ;  /* 0x0000000c040e72a4 */ /* 0x000fcc000f8e020e */
[----:B------:R-:W-:-:S07]  /*49f0*/  MOV R22, UR14 ;  /* 0x0000000e00167c02 */ /* 0x000fce0008000f00 */
.L_x_31:
[----:B------:R-:W-:Y:S01]  /*4a00*/  R2UR UR6, R22 ;  /* 0x00000000160672ca */ /* 0x000fe200000e0000 */
[----:B------:R-:W-:Y:S01]  /*4a10*/  UMOV UR47, UR62 ;  /* 0x0000003e002f7c82 */ /* 0x000fe20008000000 */
[----:B------:R-:W-:Y:S02]  /*4a20*/  R2UR UR5, R53 ;  /* 0x00000000350572ca */ /* 0x000fe400000e0000 */
[----:B------:R-:W-:Y:S02]  /*4a30*/  R2UR UR4, R52 ;  /* 0x00000000340472ca */ /* 0x000fe400000e0000 */
[----:B------:R-:W-:Y:S02]  /*4a40*/  PLOP3.LUT P1, PT, PT, PT, PT, 0x80, 0x8 ;  /* 0x000000000008781c */ /* 0x000fe40003f2f070 */
[----:B------:R-:W-:-:S07]  /*4a50*/  LOP3.LUT R2, R2, 0x1, RZ, 0x3c, !PT ;  /* 0x0000000102027812 */ /* 0x000fce00078e3cff */
[----:B------:R-:W-:Y:S02]  /*4a60*/  UIADD3 UR50, UPT, UPT, UR6, UR5, URZ ;  /* 0x0000000506327290 */ /* 0x000fe4000fffe0ff */
[----:B------:R-:W-:Y:S01]  /*4a70*/  UIADD3 UR21, UPT, UPT, UR63, UR4, URZ ;  /* 0x000000043f157290 */ /* 0x000fe2000fffe0ff */
[----:B------:R-:W-:Y:S11]  /*4a80*/  BRA.U UP1, `(.L_x_32) ;  /* 0xffffffc901847547 */ /* 0x000ff6000b83ffff */
[----:B------:R-:W-:Y:S01]  /*4a90*/  UIADD3 UR46, UPT, UPT, UR46, 0x20, URZ ;  /* 0x000000202e2e7890 */ /* 0x000fe2000fffe0ff */
[----:B------:R-:W-:-:S03]  /*4aa0*/  MOV R2, UR38 ;  /* 0x0000002600027c02 */ /* 0x000fc60008000f00 */
[----:B------:R-:W-:Y:S01]  /*4ab0*/  ULEA UR4, UR54, UR46, 0x3 ;  /* 0x0000002e36047291 */ /* 0x000fe2000f8e18ff */
[----:B------:R-:W-:-:S08]  /*4ac0*/  SHF.L.U32 R2, R2, 0x1f, RZ ;  /* 0x0000001f02027819 */ /* 0x000fd000000006ff */
[----:B------:R-:W1:Y:S02]  /*4ad0*/  SYNCS.PHASECHK.TRANS64.TRYWAIT P0, [UR4], R2 ;  /* 0x00000002ff0075a7 */ /* 0x000e640008001104 */
[----:B-1----:R-:W-:Y:S05]  /*4ae0*/  @!P0 BRA `(.L_x_33) ;  /* 0x00000064006c8947 */ /* 0x002fea0003800000 */
.L_x_128:
[----:B------:R-:W-:-:S04]  /*4af0*/  UIADD3 UR4, UPT, UPT, UR54, 0x1, URZ ;  /* 0x0000000136047890 */ /* 0x000fc8000fffe0ff */
[----:B------:R-:W-:-:S04]  /*4b00*/  UISETP.NE.AND UP0, UPT, UR4, 0x4, UPT ;  /* 0x000000040400788c */ /* 0x000fc8000bf05270 */
[----:B------:R-:W-:Y:S02]  /*4b10*/  USEL UR5, URZ, 0x1, UP0 ;  /* 0x00000001ff057887 */ /* 0x000fe40008000000 */
[----:B------:R-:W-:Y:S02]  /*4b20*/  USEL UR4, UR4, URZ, UP0 ;  /* 0x000000ff04047287 */ /* 0x000fe40008000000 */
[----:B------:R-:W-:Y:S02]  /*4b30*/  ULOP3.LUT UR38, UR38, UR5, URZ, 0x3c, !UPT ;  /* 0x0000000526267292 */ /* 0x000fe4000f8e3cff */
[----:B------:R-:W-:-:S04]  /*4b40*/  ULEA UR5, UR4, UR46, 0x3 ;  /* 0x0000002e04057291 */ /* 0x000fc8000f8e18ff */
[----:B-1----:R-:W-:-:S04]  /*4b50*/  MOV R2, UR38 ;  /* 0x0000002600027c02 */ /* 0x002fc80008000f00 */
[----:B------:R-:W-:-:S04]  /*4b60*/  SHF.L.U32 R2, R2, 0x1f, RZ ;  /* 0x0000001f02027819 */ /* 0x000fc800000006ff */
[----:B------:R-:W1:Y:S02]  /*4b70*/  SYNCS.PHASECHK.TRANS64.TRYWAIT P0, [UR5], R2 ;  /* 0x00000002ff0075a7 */ /* 0x000e640008001105 */
[----:B-1----:R-:W-:Y:S05]  /*4b80*/  @!P0 BRA `(.L_x_34) ;  /* 0x00000064005c8947 */ /* 0x002fea0003800000 */
.L_x_130:
        /* <DEDUP_REMOVED lines=10> */
.L_x_132:
[----:B------:R-:W-:-:S04]  /*4c30*/  UIADD3 UR4, UPT, UPT, UR4, 0x1, URZ ;  /* 0x0000000104047890 */ /* 0x000fc8000fffe0ff */
[----:B------:R-:W-:-:S04]  /*4c40*/  UISETP.NE.AND UP0, UPT, UR4, 0x4, UPT ;  /* 0x000000040400788c */ /* 0x000fc8000bf05270 */
[----:B------:R-:W-:Y:S02]  /*4c50*/  USEL UR5, URZ, 0x1, UP0 ;  /* 0x00000001ff057887 */ /* 0x000fe40008000000 */
[----:B------:R-:W-:Y:S02]  /*4c60*/  USEL UR4, UR4, URZ, UP0 ;  /* 0x000000ff04047287 */ /* 0x000fe40008000000 */
[----:B------:R-:W-:Y:S02]  /*4c70*/  ULOP3.LUT UR5, UR38, UR5, URZ, 0x3c, !UPT ;  /* 0x0000000526057292 */ /* 0x000fe4000f8e3cff */
[----:B------:R-:W-:-:S04]  /*4c80*/  ULEA UR4, UR4, UR46, 0x3 ;  /* 0x0000002e04047291 */ /* 0x000fc8000f8e18ff */
[----:B-1----:R-:W-:Y:S02]  /*4c90*/  IMAD.U32 R2, RZ, RZ, UR5 ;  /* 0x00000005ff027e24 */ /* 0x002fe4000f8e00ff */
[----:B------:R-:W-:-:S03]  /*4ca0*/  MOV R0, UR4 ;  /* 0x0000000400007c02 */ /* 0x000fc60008000f00 */
[----:B------:R-:W-:-:S07]  /*4cb0*/  SHF.L.U32 R2, R2, 0x1f, RZ ;  /* 0x0000001f02027819 */ /* 0x000fce00000006ff */
.L_x_36:
[----:B-1----:R1:W2:Y:S02]  /*4cc0*/  SYNCS.PHASECHK.TRANS64.TRYWAIT P0, [R0+URZ], R2 ;  /* 0x00000002000075a7 */ /* 0x0022a400080011ff */
[----:B--2---:R-:W-:Y:S05]  /*4cd0*/  @!P0 NANOSLEEP.SYNCS 0x989680 ;  /* 0x009896800000895d */ /* 0x004fea0003900000 */
[----:B------:R-:W2:Y:S02]  /*4ce0*/  @!P0 SYNCS.PHASECHK.TRANS64 P0, [R0+URZ], R2 ;  /* 0x00000002000085a7 */ /* 0x000ea400080010ff */
[----:B--2---:R-:W-:Y:S05]  /*4cf0*/  @P0 EXIT ;  /* 0x000000000000094d */ /* 0x004fea0003800000 */
[----:B------:R-:W-:Y:S05]  /*4d00*/  BRA `(.L_x_36) ;  /* 0xfffffffc00ec7947 */ /* 0x000fea000383ffff */
.L_x_16:
[----:B------:R-:W2:Y:S02]  /*4d10*/  S2UR UR4, SR_CgaCtaId ;  /* 0x00000000000479c3 */ /* 0x000ea40000008800 */
[----:B--2---:R-:W-:-:S04]  /*4d20*/  UISETP.NE.AND UP0, UPT, UR4, URZ, UPT ;  /* 0x000000ff0400728c */ /* 0x004fc8000bf05270 */
[----:B------:R-:W-:-:S09]  /*4d30*/  UISETP.NE.OR UP0, UPT, UR18, 0x1, UP0 ;  /* 0x000000011200788c */ /* 0x000fd20008705670 */
[----:B------:R-:W-:Y:S05]  /*4d40*/  BRA.U UP0, `(.L_x_37) ;  /* 0x0000000100b47547 */ /* 0x000fea000b800000 */
[----:B------:R-:W2:Y:S01]  /*4d50*/  S2UR UR5, SR_CgaCtaId ;  /* 0x00000000000579c3 */ /* 0x000ea20000008800 */
[----:B------:R-:W-:Y:S01]  /*4d60*/  UMOV UR4, 0x400 ;  /* 0x0000040000047882 */ /* 0x000fe20000000000 */
[----:B------:R-:W-:Y:S01]  /*4d70*/  HFMA2 R3, -RZ, RZ, 0, 5.9604644775390625e-08 ;  /* 0x00000001ff037431 */ /* 0x000fe200000001ff */
[----:B------:R-:W-:Y:S01]  /*4d80*/  ISETP.NE.AND P0, PT, R0, RZ, PT ;  /* 0x000000ff0000720c */ /* 0x000fe20003f05270 */
[----:B------:R-:W-:Y:S01]  /*4d90*/  IMAD.MOV.U32 R8, RZ, RZ, RZ ;  /* 0x000000ffff087224 */ /* 0x000fe200078e00ff */
[----:B--2---:R-:W-:-:S04]  /*4da0*/  ULEA UR4, UR5, UR4, 0x18 ;  /* 0x0000000405047291 */ /* 0x004fc8000f8ec0ff */
[----:B------:R-:W-:Y:S02]  /*4db0*/  UIADD3 UR5, UPT, UPT, UR4, 0x98, URZ ;  /* 0x0000009804057890 */ /* 0x000fe4000fffe0ff */
[----:B------:R-:W-:Y:S02]  /*4dc0*/  UIADD3 UR8, UPT, UPT, UR4, 0x90, URZ ;  /* 0x0000009004087890 */ /* 0x000fe4000fffe0ff */
[----:B------:R-:W-:-:S12]  /*4dd0*/  UPRMT UR5, URZ, 0x654, UR5 ;  /* 0x00000654ff057896 */ /* 0x000fd80008000005 */
.L_x_40:
[----:B------:R-:W-:Y:S01]  /*4de0*/  SHF.L.U32 R6, R3, 0x1f, RZ ;  /* 0x0000001f03067819 */ /* 0x000fe200000006ff */
[----:B------:R-:W-:Y:S02]  /*4df0*/  IMAD.U32 R4, RZ, RZ, UR8 ;  /* 0x00000008ff047e24 */ /* 0x000fe4000f8e00ff */
[----:B------:R-:W-:Y:S01]  /*4e00*/  @!P0 IMAD.MOV.U32 R5, RZ, RZ, 0x10 ;  /* 0x00000010ff058424 */ /* 0x000fe200078e00ff */
[----:B------:R-:W2:Y:S02]  /*4e10*/  SYNCS.PHASECHK.TRANS64.TRYWAIT P1, [UR4+0x98], R6 ;  /* 0x00009806ff0075a7 */ /* 0x000ea40008021104 */
[----:B------:R-:W-:-:S04]  /*4e20*/  PRMT R4, R0, 0x654, R4 ;  /* 0x0000065400047816 */ /* 0x000fc80000000004 */
[----:B------:R-:W-:Y:S01]  /*4e30*/  SEL R2, R4, R2, !P0 ;  /* 0x0000000204027207 */ /* 0x000fe20004000000 */
[----:B--2---:R-:W-:Y:S06]  /*4e40*/  @!P1 BRA `(.L_x_38) ;  /* 0x0000006000dc9947 */ /* 0x004fec0003800000 */
.L_x_134:
[----:B------:R-:W-:Y:S01]  /*4e50*/  UIADD3 UR6, UPT, UPT, UR4, 0xd0, URZ ;  /* 0x000000d004067890 */ /* 0x000fe2000fffe0ff */
[----:B------:R3:W-:Y:S01]  /*4e60*/  @!P0 SYNCS.ARRIVE.TRANS64.RED RZ, [R2+URZ], R5 ;  /* 0x0000000502ff89a7 */ /* 0x0007e200080004ff */
[----:B------:R-:W-:Y:S01]  /*4e70*/  UIADD3 UR7, UPT, UPT, UR4, 0x90, URZ ;  /* 0x0000009004077890 */ /* 0x000fe2000fffe0ff */
[----:B------:R-:W-:-:S08]  /*4e80*/  LOP3.LUT R3, R3, 0x1, RZ, 0x3c, !PT ;  /* 0x0000000103037812 */ /* 0x000fd000078e3cff */
[----:B------:R-:W-:Y:S06]  /*4e90*/  UGETNEXTWORKID.BROADCAST [UR6], [UR7] ;  /* 0x00000000060073ca */ /* 0x000fec0008000100 */
[----:B---3--:R-:W-:-:S04]  /*4ea0*/  SHF.L.U32 R5, R8, 0x1f, RZ ;  /* 0x0000001f08057819 */ /* 0x008fc800000006ff */
[----:B------:R-:W3:Y:S02]  /*4eb0*/  SYNCS.PHASECHK.TRANS64.TRYWAIT P1, [UR4+0x90], R5 ;  /* 0x00009005ff0075a7 */ /* 0x000ee40008021104 */
[----:B---3--:R-:W-:Y:S05]  /*4ec0*/  @!P1 BRA `(.L_x_39) ;  /* 0x0000006000d49947 */ /* 0x008fea0003800000 */
.L_x_136:
[----:B--2---:R-:W2:Y:S01]  /*4ed0*/  LDS.128 R4, [UR4+0xd0] ;  /* 0x0000d004ff047984 */ /* 0x004ea20008000c00 */
[----:B------:R-:W-:Y:S01]  /*4ee0*/  LOP3.LUT R8, R8, 0x1, RZ, 0x3c, !PT ;  /* 0x0000000108087812 */ /* 0x000fe200078e3cff */
[----:B------:R-:W-:Y:S01]  /*4ef0*/  @!PT LDS RZ, [RZ] ;  /* 0x00000000fffff984 */ /* 0x000fe20000000800 */
[----:B------:R-:W-:Y:S01]  /*4f00*/  @!PT LDS RZ, [RZ] ;  /* 0x00000000fffff984 */ /* 0x000fe20000000800 */
[----:B------:R-:W-:Y:S01]  /*4f10*/  @!PT LDS RZ, [RZ] ;  /* 0x00000000fffff984 */ /* 0x000fe20000000800 */
[----:B------:R-:W-:Y:S01]  /*4f20*/  @!PT LDS RZ, [RZ] ;  /* 0x00000000fffff984 */ /* 0x000fe20000000800 */
[----:B------:R3:W-:Y:S06]  /*4f30*/  MEMBAR.ALL.CTA ;  /* 0x0000000000007992 */ /* 0x0007ec0000008000 */
[----:B---3--:R-:W3:Y:S02]  /*4f40*/  FENCE.VIEW.ASYNC.S ;  /* 0x00000000000073c6 */ /* 0x008ee40000000000 */
[----:B---3--:R-:W-:Y:S01]  /*4f50*/  SYNCS.ARRIVE.TRANS64.RED.A1T0 RZ, [UR5], RZ ;  /* 0x000000ffffff79a7 */ /* 0x008fe20008100405 */
[----:B--2---:R-:W-:-:S13]  /*4f60*/  LOP3.LUT P1, RZ, R6, 0x1, RZ, 0xc0, !PT ;  /* 0x0000000106ff7812 */ /* 0x004fda000782c0ff */
[----:B------:R-:W-:Y:S05]  /*4f70*/  @P1 BRA `(.L_x_40) ;  /* 0xfffffffc00981947 */ /* 0x000fea000383ffff */
[----:B------:R-:W-:-:S04]  /*4f80*/  SHF.L.U32 R0, R3, 0x1f, RZ ;  /* 0x0000001f03007819 */ /* 0x000fc800000006ff */
[----:B------:R-:W2:Y:S02]  /*4f90*/  SYNCS.PHASECHK.TRANS64 P0, [UR4+0x98], R0 ;  /* 0x00009800ff0075a7 */ /* 0x000ea40008001004 */
[----:B-12---:R-:W-:Y:S05]  /*4fa0*/  @P0 EXIT ;  /* 0x000000000000094d */ /* 0x006fea0003800000 */
[----:B------:R-:W-:-:S07]  /*4fb0*/  MOV R0, UR4 ;  /* 0x0000000400007c02 */ /* 0x000fce0008000f00 */
.L_x_41:
[----:B-1----:R-:W-:-:S04]  /*4fc0*/  SHF.L.U32 R2, R3, 0x1f, RZ ;  /* 0x0000001f03027819 */ /* 0x002fc800000006ff */
[----:B------:R1:W2:Y:S03]  /*4fd0*/  SYNCS.PHASECHK.TRANS64.TRYWAIT P0, [R0+URZ+0x98], R2 ;  /* 0x00009802000075a7 */ /* 0x0002a600080011ff */
[----:B--2---:R-:W-:Y:S05]  /*4fe0*/  @!P0 NANOSLEEP.SYNCS 0x989680 ;  /* 0x009896800000895d */ /* 0x004fea0003900000 */
[----:B------:R-:W2:Y:S02]  /*4ff0*/  @!P0 SYNCS.PHASECHK.TRANS64 P0, [R0+URZ+0x98], R2 ;  /* 0x00009802000085a7 */ /* 0x000ea400080010ff */
[----:B--2---:R-:W-:Y:S05]  /*5000*/  @P0 EXIT ;  /* 0x000000000000094d */ /* 0x004fea0003800000 */
[----:B------:R-:W-:Y:S05]  /*5010*/  BRA `(.L_x_41) ;  /* 0xfffffffc00e87947 */ /* 0x000fea000383ffff */
.L_x_37:
[----:B------:R-:W-:-:S09]  /*5020*/  UISETP.NE.AND UP0, UPT, UR18, URZ, UPT ;  /* 0x000000ff1200728c */ /* 0x000fd2000bf05270 */
[----:B------:R-:W-:Y:S05]  /*5030*/  BRA.U UP0, `(.L_x_42) ;  /* 0x0000001100047547 */ /* 0x000fea000b800000 */
[----:B------:R-:W2:Y:S01]  /*5040*/  S2UR UR7, SR_CgaCtaId ;  /* 0x00000000000779c3 */ /* 0x000ea20000008800 */
[----:B------:R-:W-:Y:S01]  /*5050*/  UMOV UR4, 0x40 ;  /* 0x0000004000047882 */ /* 0x000fe20000000000 */
[----:B------:R-:W-:Y:S01]  /*5060*/  NOP ;  /* 0x0000000000007918 */ /* 0x000fe20000000000 */
[----:B------:R-:W-:Y:S01]  /*5070*/  UMOV UR6, 0x400 ;  /* 0x0000040000067882 */ /* 0x000fe20000000000 */
[----:B--2---:R-:W-:Y:S02]  /*5080*/  ULEA UR5, UR7, UR4, 0x18 ;  /* 0x0000000407057291 */ /* 0x004fe4000f8ec0ff */
[----:B------:R-:W-:-:S07]  /*5090*/  ULEA UR6, UR7, UR6, 0x18 ;  /* 0x0000000607067291 */ /* 0x000fce000f8ec0ff */
[----:B------:R-:W2:Y:S02]  /*50a0*/  LDS.U8 R0, [UR5+0x1c] ;  /* 0x00001c05ff007984 */ /* 0x000ea40008000000 */
[----:B--2---:R-:W-:-:S13]  /*50b0*/  ISETP.NE.AND P0, PT, R0, RZ, PT ;  /* 0x000000ff0000720c */ /* 0x004fda0003f05270 */
[----:B------:R-:W-:Y:S05]  /*50c0*/  @P0 BRA `(.L_x_43) ;  /* 0x0000000000580947 */ /* 0x000fea0003800000 */
[----:B------:R-:W-:-:S13]  /*50d0*/  ELECT P0, URZ, PT ;  /* 0x0000000000ff782f */ /* 0x000fda0003800000 */
[----:B------:R-:W-:Y:S05]  /*50e0*/  @!P0 BRA `(.L_x_44) ;  /* 0x0000000000608947 */ /* 0x000fea0003800000 */
[----:B------:R-:W-:Y:S01]  /*50f0*/  UMOV UR4, 0x10 ;  /* 0x0000001000047882 */ /* 0x000fe20000000000 */
[----:B------:R-:W-:Y:S01]  /*5100*/  HFMA2 R0, -RZ, RZ, 0, 5.9604644775390625e-08 ;  /* 0x00000001ff007431 */ /* 0x000fe200000001ff */
[----:B------:R-:W-:-:S03]  /*5110*/  MOV R2, 0xffff ;  /* 0x0000ffff00027802 */ /* 0x000fc60000000f00 */
[----:B------:R-:W-:Y:S04]  /*5120*/  DEPBAR.LE SB2, 0x36 ;  /* 0x0000ad800000791a */ /* 0x000fe80000000000 */
[----:B------:R-:W2:Y:S02]  /*5130*/  UTCATOMSWS.FIND_AND_SET.ALIGN UP0, UR4, UR4 ;  /* 0x00000004000475e3 */ /* 0x000ea40008000800 */
[----:B--2---:R-:W-:Y:S01]  /*5140*/  MOV R3, UR4 ;  /* 0x0000000400037c02 */ /* 0x004fe20008000f00 */
[----:B------:R-:W-:Y:S06]  /*5150*/  BRA.U UP0, `(.L_x_45) ;  /* 0x0000000100187547 */ /* 0x000fec000b800000 */
.L_x_46:
[----:B------:R-:W-:Y:S05]  /*5160*/  NANOSLEEP 0x64 ;  /* 0x000000640000795d */ /* 0x000fea0003800000 */
[----:B------:R-:W-:-:S05]  /*5170*/  UMOV UR4, 0x10 ;  /* 0x0000001000047882 */ /* 0x000fca0000000000 */
[----:B------:R-:W-:Y:S04]  /*5180*/  DEPBAR.LE SB2, 0x36 ;  /* 0x0000ad800000791a */ /* 0x000fe80000000000 */
[----:B------:R-:W2:Y:S02]  /*5190*/  UTCATOMSWS.FIND_AND_SET.ALIGN UP0, UR4, UR4 ;  /* 0x00000004000475e3 */ /* 0x000ea40008000800 */
[----:B--2---:R-:W-:Y:S01]  /*51a0*/  MOV R3, UR4 ;  /* 0x0000000400037c02 */ /* 0x004fe20008000f00 */
[----:B------:R-:W-:Y:S05]  /*51b0*/  BRA.U !UP0, `(.L_x_46) ;  /* 0xfffffffd08e87547 */ /* 0x000fea000b83ffff */
.L_x_45:
[-C--:B------:R-:W-:Y:S02]  /*51c0*/  SHF.L.U32 R2, R2, R3.reuse, RZ ;  /* 0x0000000302027219 */ /* 0x080fe400000006ff */
[----:B------:R-:W-:Y:S01]  /*51d0*/  SHF.L.U32 R0, R0, R3, RZ ;  /* 0x0000000300007219 */ /* 0x000fe200000006ff */
[----:B------:R-:W-:Y:S02]  /*51e0*/  IMAD.SHL.U32 R3, R3, 0x20, RZ ;  /* 0x0000002003037824 */ /* 0x000fe400078e00ff */
[----:B------:R2:W-:Y:S04]  /*51f0*/  ATOMS.OR RZ, [UR5+0x14], R2 ;  /* 0x00001402ffff798c */ /* 0x0005e8000b000005 */
[----:B------:R2:W-:Y:S04]  /*5200*/  ATOMS.OR RZ, [UR5+0x18], R0 ;  /* 0x00001800ffff798c */ /* 0x0005e8000b000005 */
[----:B------:R2:W-:Y:S01]  /*5210*/  STS [UR6+0xe0], R3 ;  /* 0x0000e003ff007988 */ /* 0x0005e20008000806 */
[----:B------:R-:W-:Y:S05]  /*5220*/  BRA `(.L_x_44) ;  /* 0x0000000000107947 */ /* 0x000fea0003800000 */
.L_x_43:
[----:B------:R-:W-:Y:S02]  /*5230*/  MOV R0, 0xffffffff ;  /* 0xffffffff00007802 */ /* 0x000fe40000000f00 */
[----:B------:R-:W-:-:S03]  /*5240*/  MOV R2, 0x5270 ;  /* 0x0000527000027802 */ /* 0x000fc60000000f00 */
[----:B------:R2:W-:Y:S04]  /*5250*/  STS [UR6+0xe0], R0 ;  /* 0x0000e000ff007988 */ /* 0x0005e80008000806 */
[----:B-12--5:R-:W-:Y:S05]  /*5260*/  CALL.REL.NOINC `($__internal_1_$__cuda_sm10x_tcgen05_guardrail_trap_phase_invalid_during_alloc) ;  /* 0x0000006400e07944 */ /* 0x026fea0003c00000 */
.L_x_44:
[----:B------:R-:W-:Y:S05]  /*5270*/  WARPSYNC.ALL ;  /* 0x0000000000007948 */ /* 0x000fea0003800000 */
[----:B------:R-:W3:Y:S01]  /*5280*/  S2UR UR4, SR_CgaCtaId ;  /* 0x00000000000479c3 */ /* 0x000ee20000008800 */
[----:B------:R-:W-:Y:S01]  /*5290*/  UMOV UR23, 0x400 ;  /* 0x0000040000177882 */ /* 0x000fe20000000000 */
[----:B------:R-:W-:-:S06]  /*52a0*/  NOP ;  /* 0x0000000000007918 */ /* 0x000fcc0000000000 */
[----:B------:R-:W-:Y:S06]  /*52b0*/  BAR.ARV 0x6, 0xa0 ;  /* 0x0182800000007b1d */ /* 0x000fec0000002000 */
[----:B------:R-:W4:Y:S01]  /*52c0*/  LDCU.64 UR6, c[0x0][0x388] ;  /* 0x00007100ff0677ac */ /* 0x000f220008000a00 */
[----:B------:R-:W-:Y:S01]  /*52d0*/  IMAD.MOV.U32 R8, RZ, RZ, 0x1 ;  /* 0x00000001ff087424 */ /* 0x000fe200078e00ff */
[----:B------:R-:W-:Y:S01]  /*52e0*/  UMOV UR26, URZ ;  /* 0x000000ff001a7c82 */ /* 0x000fe20008000000 */
[----:B------:R-:W-:Y:S01]  /*52f0*/  UMOV UR22, URZ ;  /* 0x000000ff00167c82 */ /* 0x000fe20008000000 */
[----:B------:R-:W-:Y:S01]  /*5300*/  UMOV UR42, 0x0 ;  /* 0x00000000002a7882 */ /* 0x000fe20000000000 */
[----:B------:R-:W-:Y:S01]  /*5310*/  UMOV UR43, 0x4210910 ;  /* 0x04210910002b7882 */ /* 0x000fe20000000000 */
[----:B------:R-:W-:Y:S01]  /*5320*/  UMOV UR40, 0x0 ;  /* 0x0000000000287882 */ /* 0x000fe20000000000 */
[----:B------:R-:W-:Y:S01]  /*5330*/  UMOV UR41, 0x4210910 ;  /* 0x0421091000297882 */ /* 0x000fe20000000000 */
[----:B---3--:R-:W-:Y:S01]  /*5340*/  ULEA UR23, UR4, UR23, 0x18 ;  /* 0x0000001704177291 */ /* 0x008fe2000f8ec0ff */
[----:B------:R-:W-:Y:S01]  /*5350*/  UMOV UR38, 0x0 ;  /* 0x0000000000267882 */ /* 0x000fe20000000000 */
[----:B-1----:R-:W-:-:S02]  /*5360*/  UMOV UR39, 0x4210910 ;  /* 0x0421091000277882 */ /* 0x002fc40000000000 */
[----:B------:R-:W-:Y:S01]  /*5370*/  UIADD3 UR44, UPT, UPT, UR23, 0x98, URZ ;  /* 0x00000098172c7890 */ /* 0x000fe2000fffe0ff */
[----:B------:R-:W-:Y:S01]  /*5380*/  UMOV UR36, 0x0 ;  /* 0x0000000000247882 */ /* 0x000fe20000000000 */
[----:B------:R-:W-:Y:S01]  /*5390*/  UMOV UR37, 0x4210910 ;  /* 0x0421091000257882 */ /* 0x000fe20000000000 */
[----:B----4-:R-:W-:Y:S02]  /*53a0*/  UIADD3 UR4, UPT, UPT, UR6, 0x3f, URZ ;  /* 0x0000003f06047890 */ /* 0x010fe4000fffe0ff */
[----:B------:R-:W2:Y:S01]  /*53b0*/  LDS R9, [UR23+0xe0] ;  /* 0x0000e017ff097984 */ /* 0x000ea20008000800 */
[----:B------:R-:W1:Y:S01]  /*53c0*/  LDCU UR6, c[0x0][0x390] ;  /* 0x00007200ff0677ac */ /* 0x000e620008000800 */
[----:B------:R-:W-:Y:S01]  /*53d0*/  USHF.R.S32.HI UR5, URZ, 0x1f, UR4 ;  /* 0x0000001fff057899 */ /* 0x000fe20008011404 */
[----:B------:R-:W-:Y:S01]  /*53e0*/  UMOV UR34, 0x0 ;  /* 0x0000000000227882 */ /* 0x000fe20000000000 */
[----:B------:R-:W-:Y:S02]  /*53f0*/  UMOV UR35, 0x4210910 ;  /* 0x0421091000237882 */ /* 0x000fe40000000000 */
[----:B------:R-:W-:-:S02]  /*5400*/  ULEA.HI UR4, UR5, UR4, URZ, 0x6 ;  /* 0x0000000405047291 */ /* 0x000fc4000f8f30ff */
[----:B------:R-:W-:Y:S02]  /*5410*/  UIADD3 UR5, UPT, UPT, UR23, 0x8800, URZ ;  /* 0x0000880017057890 */ /* 0x000fe4000fffe0ff */
[----:B------:R-:W-:Y:S02]  /*5420*/  USHF.R.S32.HI UR4, URZ, 0x6, UR4 ;  /* 0x00000006ff047899 */ /* 0x000fe40008011404 */
[----:B------:R-:W-:Y:S02]  /*5430*/  USHF.R.U32.HI UR5, URZ, 0x4, UR5 ;  /* 0x00000004ff057899 */ /* 0x000fe40008011605 */
[----:B------:R-:W-:Y:S02]  /*5440*/  UIMAD UR7, UR4, UR7, URZ ;  /* 0x00000007040772a4 */ /* 0x000fe4000f8e02ff */
[----:B------:R-:W-:Y:S02]  /*5450*/  UIADD3 UR4, UPT, UPT, UR23, 0x18800, URZ ;  /* 0x0001880017047890 */ /* 0x000fe4000fffe0ff */
[----:B------:R-:W-:-:S02]  /*5460*/  ULOP3.LUT UR24, UR5, 0x3fff, URZ, 0xc0, !UPT ;  /* 0x00003fff05187892 */ /* 0x000fc4000f8ec0ff */
[----:B------:R-:W-:Y:S02]  /*5470*/  USHF.R.U32.HI UR4, URZ, 0x4, UR4 ;  /* 0x00000004ff047899 */ /* 0x000fe40008011604 */
[----:B------:R-:W-:Y:S02]  /*5480*/  UPRMT UR44, URZ, 0x654, UR44 ;  /* 0x00000654ff2c7896 */ /* 0x000fe4000800002c */
[----:B------:R-:W-:Y:S02]  /*5490*/  ULOP3.LUT UR25, UR4, 0x3fff, URZ, 0xc0, !UPT ;  /* 0x00003fff04197892 */ /* 0x000fe4000f8ec0ff */
[----:B-1----:R-:W-:Y:S02]  /*54a0*/  UIMAD UR4, UR7, UR6, URZ ;  /* 0x00000006070472a4 */ /* 0x002fe4000f8e02ff */
[----:B------:R-:W-:Y:S02]  /*54b0*/  ULOP3.LUT UR24, UR24, 0x10000, URZ, 0xfc, !UPT ;  /* 0x0001000018187892 */ /* 0x000fe4000f8efcff */
[----:B------:R-:W-:-:S02]  /*54c0*/  ULOP3.LUT UR25, UR25, 0x2000000, URZ, 0xfc, !UPT ;  /* 0x0200000019197892 */ /* 0x000fc4000f8efcff */
[----:B------:R-:W-:Y:S02]  /*54d0*/  UIADD3 UR45, UPT, UPT, UR4, -0x1, URZ ;  /* 0xffffffff042d7890 */ /* 0x000fe4000fffe0ff */
[----:B------:R-:W-:Y:S01]  /*54e0*/  UISETP.GE.AND UP3, UPT, UR4, 0x1, UPT ;  /* 0x000000010400788c */ /* 0x000fe2000bf66270 */
[----:B------:R-:W-:Y:S01]  /*54f0*/  UMOV UR32, 0x0 ;  /* 0x0000000000207882 */ /* 0x000fe20000000000 */
[C---:B--2---:R-:W-:Y:S01]  /*5500*/  VIADD R3, R9.reuse, 0x80 ;  /* 0x0000008009037836 */ /* 0x044fe20000000000 */
[----:B------:R-:W-:Y:S01]  /*5510*/  LOP3.LUT R2, R9, 0xffff, RZ, 0xc0, !PT ;  /* 0x0000ffff09027812 */ /* 0x000fe200078ec0ff */
[----:B------:R-:W-:Y:S01]  /*5520*/  UMOV UR33, 0x4210910 ;  /* 0x0421091000217882 */ /* 0x000fe20000000000 */
[----:B------:R-:W-:Y:S01]  /*5530*/  UMOV UR30, 0x0 ;  /* 0x00000000001e7882 */ /* 0x000fe20000000000 */
[----:B------:R-:W-:Y:S01]  /*5540*/  UMOV UR31, 0x4210910 ;  /* 0x04210910001f7882 */ /* 0x000fe20000000000 */
[----:B------:R-:W-:Y:S01]  /*5550*/  LOP3.LUT R3, R3, 0xffff, RZ, 0xc0, !PT ;  /* 0x0000ffff03037812 */ /* 0x000fe200078ec0ff */
[----:B------:R-:W-:Y:S01]  /*5560*/  UMOV UR28, 0x0 ;  /* 0x00000000001c7882 */ /* 0x000fe20000000000 */
[----:B------:R-:W-:-:S03]  /*5570*/  UMOV UR29, 0x4210910 ;  /* 0x04210910001d7882 */ /* 0x000fc60000000000 */
[----:B------:R1:W-:Y:S02]  /*5580*/  STL.64 [R1], R2 ;  /* 0x0000000201007387 */ /* 0x0003e40000100a00 */
[----:B-1----:R-:W-:-:S07]  /*5590*/  CS2R R2, SRZ ;  /* 0x0000000000027805 */ /* 0x002fce000001ff00 */
.L_x_53:
[----:B-1----:R-:W-:-:S04]  /*55a0*/  SHF.L.U32 R4, R3, 0x1f, RZ ;  /* 0x0000001f03047819 */ /* 0x002fc800000006ff */
[----:B------:R-:W1:Y:S02]  /*55b0*/  SYNCS.PHASECHK.TRANS64.TRYWAIT P0, [UR23+0x90], R4 ;  /* 0x00009004ff0075a7 */ /* 0x000e640008001117 */
[----:B-12---:R-:W-:Y:S05]  /*55c0*/  @!P0 BRA `(.L_x_47) ;  /* 0x0000005c002c8947 */ /* 0x006fea0003800000 */
.L_x_138:
[----:B-1----:R-:W1:Y:S01]  /*55d0*/  LDS.128 R4, [UR23+0xd0] ;  /* 0x0000d017ff047984 */ /* 0x002e620008000c00 */
[----:B------:R-:W-:Y:S01]  /*55e0*/  ULEA UR27, UR26, UR23, 0x3 ;  /* 0x000000171a1b7291 */ /* 0x000fe2000f8e18ff */
[----:B------:R-:W-:Y:S01]  /*55f0*/  SHF.L.U32 R0, R8, 0x1f, RZ ;  /* 0x0000001f08007819 */ /* 0x000fe200000006ff */
[----:B------:R-:W-:Y:S01]  /*5600*/  @!PT LDS RZ, [RZ] ;  /* 0x00000000fffff984 */ /* 0x000fe20000000800 */
[----:B------:R-:W-:Y:S01]  /*5610*/  @!PT LDS RZ, [RZ] ;  /* 0x00000000fffff984 */ /* 0x000fe20000000800 */
[----:B------:R-:W-:Y:S01]  /*5620*/  @!PT LDS RZ, [RZ] ;  /* 0x00000000fffff984 */ /* 0x000fe20000000800 */
[----:B------:R-:W-:Y:S01]  /*5630*/  @!PT LDS RZ, [RZ] ;  /* 0x00000000fffff984 */ /* 0x000fe20000000800 */
[----:B------:R2:W-:Y:S06]  /*5640*/  MEMBAR.ALL.CTA ;  /* 0x0000000000007992 */ /* 0x0005ec0000008000 */
[----:B--2---:R-:W2:Y:S02]  /*5650*/  FENCE.VIEW.ASYNC.S ;  /* 0x00000000000073c6 */ /* 0x004ea40000000000 */
[----:B--2---:R-:W-:Y:S01]  /*5660*/  SYNCS.ARRIVE.TRANS64.RED.A1T0 RZ, [UR44], RZ ;  /* 0x000000ffffff79a7 */ /* 0x004fe2000810042c */
[----:B------:R-:W2:Y:S01]  /*5670*/  SYNCS.PHASECHK.TRANS64.TRYWAIT P0, [UR27+0xb0], R0 ;  /* 0x0000b000ff0075a7 */ /* 0x000ea2000800111b */
[----:B-1----:R-:W-:Y:S01]  /*5680*/  LOP3.LUT P3, RZ, R6, 0x1, RZ, 0xc0, !PT ;  /* 0x0000000106ff7812 */ /* 0x002fe2000786c0ff */
[----:B--2---:R-:W-:-:S12]  /*5690*/  @!P0 BRA `(.L_x_48) ;  /* 0x0000005c00108947 */ /* 0x004fd80003800000 */
.L_x_140:
[----:B------:R-:W-:Y:S05]  /*56a0*/  BRA.U !UP3, `(.L_x_49) ;  /* 0x000000050b587547 */ /* 0x000fea000b800000 */
[----:B-1----:R-:W-:Y:S01]  /*56b0*/  IMAD.U32 R0, RZ, RZ, UR26 ;  /* 0x0000001aff007e24 */ /* 0x002fe2000f8e00ff */
[----:B------:R-:W-:-:S04]  /*56c0*/  ULEA UR4, UR22, UR23, 0x3 ;  /* 0x0000001716047291 */ /* 0x000fc8000f8e18ff */
[----:B------:R-:W-:-:S05]  /*56d0*/  LEA R0, R0, R1, 0x2 ;  /* 0x0000000100007211 */ /* 0x000fca00078e10ff */
[----:B------:R1:W5:Y:S01]  /*56e0*/  LDL R4, [R0] ;  /* 0x0000000000047983 */ /* 0x0003620000100800 */
[----:B------:R-:W-:Y:S01]  /*56f0*/  UPLOP3.LUT UP2, UPT, UPT, UPT, UPT, 0x40, 0x4 ;  /* 0x000000000004789c */ /* 0x000fe20003f4e870 */
[----:B------:R-:W-:Y:S01]  /*5700*/  UMOV UR20, UR45 ;  /* 0x0000002d00147c82 */ /* 0x000fe20008000000 */
[----:B-1----:R-:W-:-:S04]  /*5710*/  SHF.L.U32 R0, R2, 0x1f, RZ ;  /* 0x0000001f02007819 */ /* 0x002fc800000006ff */
[----:B------:R1:W2:Y:S01]  /*5720*/  SYNCS.PHASECHK.TRANS64.TRYWAIT P2, [UR4], R0 ;  /* 0x00000000ff0075a7 */ /* 0x0002a20008041104 */
[----:B------:R-:W-:-:S05]  /*5730*/  UMOV UR4, UR22 ;  /* 0x0000001600047c82 */ /* 0x000fca0008000000 */
.L_x_52:
[----:B------:R-:W-:Y:S01]  /*5740*/  ULEA UR21, UR4, UR23, 0x3 ;  /* 0x0000001704157291 */ /* 0x000fe2000f8e18ff */
[----:B--23--:R-:W-:Y:S11]  /*5750*/  @P2 BRA `(.L_x_50) ;  /* 0x00000000000c2947 */ /* 0x00cff60003800000 */
[----:B------:R-:W-:Y:S04]  /*5760*/  SHF.L.U32 R5, R2, 0x1f, RZ ;  /* 0x0000001f02057819 */ /* 0x000fe800000006ff */
[----:B------:R-:W2:Y:S02]  /*5770*/  SYNCS.PHASECHK.TRANS64.TRYWAIT P0, [UR21], R5 ;  /* 0x00000005ff0075a7 */ /* 0x000ea40008001115 */
[----:B--2---:R-:W-:Y:S05]  /*5780*/  @!P0 BRA `(.L_x_51) ;  /* 0x0000005800ec8947 */ /* 0x004fea0003800000 */
.L_x_50:
[----:B------:R-:W-:Y:S01]  /*5790*/  UISETP.NE.AND UP0, UPT, UR20, URZ, UPT ;  /* 0x000000ff1400728c */ /* 0x000fe2000bf05270 */
[----:B------:R-:W-:Y:S01]  /*57a0*/  PLOP3.LUT P2, PT, PT, PT, PT, 0x80, 0x8 ;  /* 0x000000000008781c */ /* 0x000fe20003f4f070 */
[----:B------:R-:W-:Y:S01]  /*57b0*/  UIADD3 UR5, UPT, UPT, UR4, 0x1, URZ ;  /* 0x0000000104057890 */ /* 0x000fe2000fffe0ff */
[----:B------:R-:W-:Y:S03]  /*57c0*/  ELECT P1, URZ, PT ;  /* 0x0000000000ff782f */ /* 0x000fe60003820000 */
[----:B------:R-:W-:Y:S01]  /*57d0*/  UISETP.NE.AND UP1, UPT, UR5, 0x4, UPT ;  /* 0x000000040500788c */ /* 0x000fe2000bf25270 */
[----:B------:R-:W-:Y:S01]  /*57e0*/  PLOP3.LUT P0, PT, PT, PT, UP0, 0x80, 0x8 ;  /* 0x000000000008781c */ /* 0x000fe20003f0f008 */
[----:B------:R-:W-:Y:S02]  /*57f0*/  ULEA UR18, UR4, UR25, 0xb ;  /* 0x0000001904127291 */ /* 0x000fe4000f8e58ff */
[----:B------:R-:W-:Y:S02]  /*5800*/  USEL UR6, URZ, 0x1, UP1 ;  /* 0x00000001ff067887 */ /* 0x000fe40008800000 */
[----:B------:R-:W-:Y:S02]  /*5810*/  USEL UR22, UR5, URZ, UP1 ;  /* 0x000000ff05167287 */ /* 0x000fe40008800000 */
[----:B------:R-:W-:Y:S02]  /*5820*/  ULEA UR16, UR4, UR24, 0xa ;  /* 0x0000001804107291 */ /* 0x000fe4000f8e50ff */
[----:B------:R-:W-:Y:S01]  /*5830*/  @UP0 ULEA UR5, UR22, UR23, 0x3 ;  /* 0x0000001716050291 */ /* 0x000fe2000f8e18ff */
[----:B------:R-:W-:Y:S01]  /*5840*/  LOP3.LUT R2, R2, UR6, RZ, 0x3c, !PT ;  /* 0x0000000602027c12 */ /* 0x000fe2000f8e3cff */
[----:B------:R-:W-:Y:S01]  /*5850*/  UIADD3 UR8, UPT, UPT, UR18, 0x40, URZ ;  /* 0x0000004012087890 */ /* 0x000fe2000fffe0ff */
[----:B-----5:R-:W-:Y:S01]  /*5860*/  @P1 R2UR.BROADCAST UR6, R4 ;  /* 0x00000000040612ca */ /* 0x020fe200008e0000 */
[----:B------:R-:W-:Y:S01]  /*5870*/  UIADD3 UR4, UPT, UPT, UR16, 0x2, URZ ;  /* 0x0000000210047890 */ /* 0x000fe2000fffe0ff */
[----:B-1----:R-:W-:Y:S01]  /*5880*/  @P0 SHF.L.U32 R0, R2, 0x1f, RZ ;  /* 0x0000001f02000819 */ /* 0x002fe200000006ff */
[----:B------:R-:W-:Y:S02]  /*5890*/  UIADD3 UR12, UPT, UPT, UR18, 0x80, URZ ;  /* 0x00000080120c7890 */ /* 0x000fe4000fffe0ff */
[----:B------:R-:W-:Y:S01]  /*58a0*/  UIADD3 UR10, UPT, UPT, UR18, 0xc0, URZ ;  /* 0x000000c0120a7890 */ /* 0x000fe2000fffe0ff */
[----:B------:R3:W4:Y:S01]  /*58b0*/  @P0 SYNCS.PHASECHK.TRANS64.TRYWAIT P2, [UR5], R0 ;  /* 0x00000000ff0005a7 */ /* 0x0007220008041105 */
[----:B------:R-:W-:Y:S11]  /*58c0*/  ELECT P0, URZ, PT ;  /* 0x0000000000ff782f */ /* 0x000ff60003800000 */
[----:B------:R-:W-:Y:S02]  /*58d0*/  @!UPT UIADD3 URZ, UPT, UPT, URZ, URZ, URZ ;  /* 0x000000fffffff290 */ /* 0x000fe4000fffe0ff */
[C---:B------:R-:W-:Y:S02]  /*58e0*/  @P0 R2UR.BROADCAST UR15, R4.reuse ;  /* 0x00000000040f02ca */ /* 0x040fe400008e0000 */
[----:B------:R-:W-:Y:S11]  /*58f0*/  ELECT P0, URZ, PT ;  /* 0x0000000000ff782f */ /* 0x000ff60003800000 */
[----:B------:R-:W-:Y:S02]  /*5900*/  @!UPT UIADD3 URZ, UPT, UPT, URZ, URZ, URZ ;  /* 0x000000fffffff290 */ /* 0x000fe4000fffe0ff */
[C---:B------:R-:W-:Y:S02]  /*5910*/  @P0 R2UR.BROADCAST UR14, R4.reuse ;  /* 0x00000000040e02ca */ /* 0x040fe400008e0000 */
[----:B------:R-:W-:Y:S01]  /*5920*/  ELECT P0, URZ, PT ;  /* 0x0000000000ff782f */ /* 0x000fe20003800000 */
[----:B------:R-:W-:Y:S01]  /*5930*/  UMOV UR19, 0x20004020 ;  /* 0x2000402000137882 */ /* 0x000fe20000000000 */
[----:B------:R-:W-:Y:S01]  /*5940*/  UMOV UR17, 0x40004080 ;  /* 0x4000408000117882 */ /* 0x000fe20000000000 */
[----:B------:R-:W-:Y:S01]  /*5950*/  UMOV UR9, 0x20004020 ;  /* 0x2000402000097882 */ /* 0x000fe20000000000 */
[----:B------:R1:W-:Y:S01]  /*5960*/  UTCHMMA gdesc[UR16], gdesc[UR18], tmem[UR6], tmem[UR42], idesc[UR43], UP2 ;  /* 0x00ff2a12100075ea */ /* 0x0003e20009000006 */
[----:B------:R-:W-:Y:S01]  /*5970*/  UPLOP3.LUT UP2, UPT, UPT, UPT, UPT, 0x80, 0x8 ;  /* 0x000000000008789c */ /* 0x000fe20003f4f070 */
[----:B------:R-:W-:Y:S01]  /*5980*/  UMOV UR5, 0x40004080 ;  /* 0x4000408000057882 */ /* 0x000fe20000000000 */
[----:B------:R-:W-:Y:S01]  /*5990*/  UMOV UR13, 0x20004020 ;  /* 0x20004020000d7882 */ /* 0x000fe20000000000 */
[----:B------:R2:W-:Y:S01]  /*59a0*/  UTCHMMA gdesc[UR4], gdesc[UR8], tmem[UR15], tmem[UR40], idesc[UR41], UPT ;  /* 0x00ff2808040075ea */ /* 0x0005e2000b80000f */
[----:B------:R-:W-:Y:S01]  /*59b0*/  UMOV UR7, 0x40004080 ;  /* 0x4000408000077882 */ /* 0x000fe20000000000 */
[----:B------:R-:W-:Y:S01]  /*59c0*/  UMOV UR11, 0x20004020 ;  /* 0x20004020000b7882 */ /* 0x000fe20000000000 */
[----:B-1----:R-:W-:Y:S02]  /*59d0*/  UIADD3 UR6, UPT, UPT, UR16, 0x4, URZ ;  /* 0x0000000410067890 */ /* 0x002fe4000fffe0ff */
[C---:B------:R-:W-:Y:S02]  /*59e0*/  @P0 R2UR.BROADCAST UR19, R4.reuse ;  /* 0x00000000041302ca */ /* 0x040fe400008e0000 */
[----:B------:R-:W-:Y:S11]  /*59f0*/  ELECT P0, URZ, PT ;  /* 0x0000000000ff782f */ /* 0x000ff60003800000 */
[----:B------:R-:W-:Y:S02]  /*5a00*/  @!UPT UIADD3 URZ, UPT, UPT, URZ, URZ, URZ ;  /* 0x000000fffffff290 */ /* 0x000fe4000fffe0ff */
[C---:B------:R-:W-:Y:S02]  /*5a10*/  @P0 R2UR.BROADCAST UR17, R4.reuse ;  /* 0x00000000041102ca */ /* 0x040fe400008e0000 */
[----:B------:R-:W-:Y:S01]  /*5a20*/  ELECT P0, URZ, PT ;  /* 0x0000000000ff782f */ /* 0x000fe20003800000 */
[----:B--2---:R-:W-:Y:S02]  /*5a30*/  UIADD3 UR4, UPT, UPT, UR16, 0x6, URZ ;  /* 0x0000000610047890 */ /* 0x004fe4000fffe0ff */
[----:B------:R-:W-:Y:S01]  /*5a40*/  UIADD3 UR8, UPT, UPT, UR18, 0x100, URZ ;  /* 0x0000010012087890 */ /* 0x000fe2000fffe0ff */
[----:B------:R1:W-:Y:S01]  /*5a50*/  UTCHMMA gdesc[UR6], gdesc[UR12], tmem[UR14], tmem[UR38], idesc[UR39], UPT ;  /* 0x00ff260c060075ea */ /* 0x0003e2000b80000e */
[----:B------:R-:W-:Y:S05]  /*5a60*/  UMOV UR15, 0x20004020 ;  /* 0x20004020000f7882 */ /* 0x000fea0000000000 */
[----:B------:R2:W-:Y:S01]  /*5a70*/  UTCHMMA gdesc[UR4], gdesc[UR10], tmem[UR19], tmem[UR36], idesc[UR37], UPT ;  /* 0x00ff240a040075ea */ /* 0x0005e2000b800013 */
[----:B-1----:R-:W-:Y:S02]  /*5a80*/  UIADD3 UR6, UPT, UPT, UR16, 0x40, URZ ;  /* 0x0000004010067890 */ /* 0x002fe4000fffe0ff */
[----:B------:R-:W-:Y:S02]  /*5a90*/  UIADD3 UR14, UPT, UPT, UR18, 0x140, URZ ;  /* 0x00000140120e7890 */ /* 0x000fe4000fffe0ff */
[----:B------:R-:W-:Y:S02]  /*5aa0*/  UIADD3 UR12, UPT, UPT, UR18, 0x180, URZ ;  /* 0x00000180120c7890 */ /* 0x000fe4000fffe0ff */
[----:B--2---:R-:W-:Y:S01]  /*5ab0*/  UIADD3 UR4, UPT, UPT, UR16, 0x42, URZ ;  /* 0x0000004210047890 */ /* 0x004fe2000fffe0ff */
[C---:B------:R-:W-:Y:S02]  /*5ac0*/  @P0 R2UR.BROADCAST UR19, R4.reuse ;  /* 0x00000000041302ca */ /* 0x040fe400008e0000 */
[----:B------:R-:W-:Y:S01]  /*5ad0*/  ELECT P0, URZ, PT ;  /* 0x0000000000ff782f */ /* 0x000fe20003800000 */
[----:B------:R1:W-:Y:S01]  /*5ae0*/  UTCHMMA gdesc[UR6], gdesc[UR8], tmem[UR17], tmem[UR34], idesc[UR35], UPT ;  /* 0x00ff2208060075ea */ /* 0x0003e2000b800011 */
[----:B------:R-:W-:Y:S09]  /*5af0*/  UIADD3 UR10, UPT, UPT, UR18, 0x1c0, URZ ;  /* 0x000001c0120a7890 */ /* 0x000ff2000fffe0ff */
[----:B------:R2:W-:Y:S01]  /*5b00*/  UTCHMMA gdesc[UR4], gdesc[UR14], tmem[UR19], tmem[UR32], idesc[UR33], UPT ;  /* 0x00ff200e040075ea */ /* 0x0005e2000b800013 */
[----:B-1----:R-:W-:Y:S01]  /*5b10*/  UIADD3 UR8, UPT, UPT, UR16, 0x44, URZ ;  /* 0x0000004410087890 */ /* 0x002fe2000fffe0ff */
[C---:B------:R-:W-:Y:S02]  /*5b20*/  @P0 R2UR.BROADCAST UR17, R4.reuse ;  /* 0x00000000041102ca */ /* 0x040fe400008e0000 */
[----:B------:R-:W-:Y:S01]  /*5b30*/  ELECT P0, URZ, PT ;  /* 0x0000000000ff782f */ /* 0x000fe20003800000 */
[----:B------:R-:W-:Y:S01]  /*5b40*/  UIADD3 UR6, UPT, UPT, UR16, 0x46, URZ ;  /* 0x0000004610067890 */ /* 0x000fe2000fffe0ff */
[----:B------:R-:W-:Y:S01]  /*5b50*/  UMOV UR9, 0x40004080 ;  /* 0x4000408000097882 */ /* 0x000fe20000000000 */
[----:B--2---:R-:W-:Y:S10]  /*5b60*/  UIADD3 UR5, UPT, UPT, UR21, 0x20, URZ ;  /* 0x0000002015057890 */ /* 0x004ff4000fffe0ff */
[----:B------:R-:W-:Y:S01]  /*5b70*/  @P0 R2UR.BROADCAST UR14, R4 ;  /* 0x00000000040e02ca */ /* 0x000fe200008e0000 */
[----:B------:R-:W-:Y:S01]  /*5b80*/  UIADD3 UR4, UPT, UPT, UR20, 0x1, URZ ;  /* 0x0000000114047890 */ /* 0x000fe2000fffe0ff */
[----:B------:R1:W-:Y:S03]  /*5b90*/  UTCHMMA gdesc[UR8], gdesc[UR12], tmem[UR17], tmem[UR30], idesc[UR31], UPT ;  /* 0x00ff1e0c080075ea */ /* 0x0003e6000b800011 */
[----:B------:R-:W-:Y:S03]  /*5ba0*/  UISETP.GT.U32.AND UP0, UPT, UR4, 0x1, UPT ;  /* 0x000000010400788c */ /* 0x000fe6000bf04070 */
[----:B------:R-:W-:Y:S05]  /*5bb0*/  UMOV UR4, UR22 ;  /* 0x0000001600047c82 */ /* 0x000fea0008000000 */
[----:B------:R3:W-:Y:S01]  /*5bc0*/  UTCHMMA gdesc[UR6], gdesc[UR10], tmem[UR14], tmem[UR28], idesc[UR29], UPT ;  /* 0x00ff1c0a060075ea */ /* 0x0007e2000b80000e */
[----:B------:R3:W-:Y:S01]  /*5bd0*/  UTCBAR [UR5], URZ ;  /* 0x000000ff050073e9 */ /* 0x0007e200080000ff */
[----:B-1----:R-:W-:Y:S07]  /*5be0*/  UIADD3 UR8, UPT, UPT, UR20, -0x1, URZ ;  /* 0xffffffff14087890 */ /* 0x002fee000fffe0ff */
[----:B------:R-:W-:Y:S01]  /*5bf0*/  UMOV UR20, UR8 ;  /* 0x0000000800147c82 */ /* 0x000fe20008000000 */
[----:B----4-:R-:W-:Y:S05]  /*5c00*/  BRA.U UP0, `(.L_x_52) ;  /* 0xfffffff900cc7547 */ /* 0x010fea000b83ffff */
.L_x_49:
[----:B------:R-:W-:Y:S01]  /*5c10*/  UIADD3 UR4, UPT, UPT, UR26, 0x1, URZ ;  /* 0x000000011a047890 */ /* 0x000fe2000fffe0ff */
[----:B------:R-:W-:Y:S01]  /*5c20*/  LOP3.LUT R3, R3, 0x1, RZ, 0x3c, !PT ;  /* 0x0000000103037812 */ /* 0x000fe200078e3cff */
[----:B---3--:R-:W-:Y:S02]  /*5c30*/  UIADD3 UR5, UPT, UPT, UR27, 0xa0, URZ ;  /* 0x000000a01b057890 */ /* 0x008fe4000fffe0ff */
[----:B------:R-:W-:-:S04]  /*5c40*/  UISETP.NE.AND UP0, UPT, UR4, 0x2, UPT ;  /* 0x000000020400788c */ /* 0x000fc8000bf05270 */
[----:B------:R-:W-:Y:S02]  /*5c50*/  USEL UR6, URZ, 0x1, UP0 ;  /* 0x00000001ff067887 */ /* 0x000fe40008000000 */
[----:B------:R-:W-:Y:S01]  /*5c60*/  USEL UR26, UR4, URZ, UP0 ;  /* 0x000000ff041a7287 */ /* 0x000fe20008000000 */
[----:B------:R2:W-:Y:S03]  /*5c70*/  UTCBAR [UR5], URZ ;  /* 0x000000ff050073e9 */ /* 0x0005e600080000ff */
[----:B------:R-:W-:Y:S01]  /*5c80*/  LOP3.LUT R8, R8, UR6, RZ, 0x3c, !PT ;  /* 0x0000000608087c12 */ /* 0x000fe2000f8e3cff */
[----:B------:R-:W-:Y:S07]  /*5c90*/  @P3 BRA `(.L_x_53) ;  /* 0xfffffff800403947 */ /* 0x000fee000383ffff */
[----:B------:R-:W3:Y:S01]  /*5ca0*/  S2UR UR6, SR_CgaCtaId ;  /* 0x00000000000679c3 */ /* 0x000ee20000008800 */
[----:B------:R-:W-:Y:S01]  /*5cb0*/  ELECT P0, URZ, PT ;  /* 0x0000000000ff782f */ /* 0x000fe20003800000 */
[----:B-1----:R-:W-:Y:S01]  /*5cc0*/  IMAD.MOV.U32 R0, RZ, RZ, 0x1 ;  /* 0x00000001ff007424 */ /* 0x002fe200078e00ff */
[----:B------:R-:W-:Y:S01]  /*5cd0*/  UIADD3 UR23, UPT, UPT, UR23, 0xb0, URZ ;  /* 0x000000b017177890 */ /* 0x000fe2000fffe0ff */
[----:B------:R-:W-:Y:S01]  /*5ce0*/  SHF.L.U32 R2, R8, 0x1f, RZ ;  /* 0x0000001f08027819 */ /* 0x000fe200000006ff */
[----:B------:R-:W-:-:S03]  /*5cf0*/  UMOV UR4, 0x40 ;  /* 0x0000004000047882 */ /* 0x000fc60000000000 */
[----:B------:R-:W-:Y:S01]  /*5d00*/  UVIRTCOUNT.DEALLOC.SMPOOL 0x80 ;  /* 0x000000800000784c */ /* 0x000fe20000000000 */
[----:B---3--:R-:W-:Y:S02]  /*5d10*/  ULEA UR6, UR6, UR4, 0x18 ;  /* 0x0000000406067291 */ /* 0x008fe4000f8ec0ff */
[----:B------:R-:W-:-:S07]  /*5d20*/  ULEA UR4, UR26, UR23, 0x3 ;  /* 0x000000171a047291 */ /* 0x000fce000f8e18ff */
[----:B------:R1:W-:Y:S02]  /*5d30*/  @P0 STS.U8 [UR6+0x1c], R0 ;  /* 0x00001c00ff000988 */ /* 0x0003e40008000006 */
[----:B------:R-:W3:Y:S02]  /*5d40*/  SYNCS.PHASECHK.TRANS64.TRYWAIT P0, [UR4], R2 ;  /* 0x00000002ff0075a7 */ /* 0x000ee40008001104 */
[----:B-1-3--:R-:W-:Y:S05]  /*5d50*/  @!P0 BRA `(.L_x_54) ;  /* 0x0000005400908947 */ /* 0x00afea0003800000 */
.L_x_143:
[----:B------:R-:W-:-:S04]  /*5d60*/  UIADD3 UR4, UPT, UPT, UR26, 0x1, URZ ;  /* 0x000000011a047890 */ /* 0x000fc8000fffe0ff */
[----:B------:R-:W-:-:S04]  /*5d70*/  UISETP.NE.AND UP0, UPT, UR4, 0x2, UPT ;  /* 0x000000020400788c */ /* 0x000fc8000bf05270 */
[----:B--2---:R-:W-:Y:S02]  /*5d80*/  USEL UR5, URZ, 0x1, UP0 ;  /* 0x00000001ff057887 */ /* 0x004fe40008000000 */
[----:B------:R-:W-:-:S04]  /*5d90*/  USEL UR4, UR4, URZ, UP0 ;  /* 0x000000ff04047287 */ /* 0x000fc80008000000 */
[----:B------:R-:W-:Y:S01]  /*5da0*/  ULEA UR4, UR4, UR23, 0x3 ;  /* 0x0000001704047291 */ /* 0x000fe2000f8e18ff */
[----:B-1----:R-:W-:-:S04]  /*5db0*/  LOP3.LUT R2, R8, UR5, RZ, 0x3c, !PT ;  /* 0x0000000508027c12 */ /* 0x002fc8000f8e3cff */
[----:B------:R-:W-:-:S04]  /*5dc0*/  SHF.L.U32 R2, R2, 0x1f, RZ ;  /* 0x0000001f02027819 */ /* 0x000fc800000006ff */
[----:B------:R-:W1:Y:S02]  /*5dd0*/  SYNCS.PHASECHK.TRANS64.TRYWAIT P0, [UR4], R2 ;  /* 0x00000002ff0075a7 */ /* 0x000e640008001104 */
[----:B-1----:R-:W-:Y:S05]  /*5de0*/  @!P0 BRA `(.L_x_55) ;  /* 0x0000005400848947 */ /* 0x002fea0003800000 */
.L_x_145:
[----:B------:R-:W-:Y:S01]  /*5df0*/  NOP ;  /* 0x0000000000007918 */ /* 0x000fe20000000000 */
[----:B-1----:R-:W1:Y:S01]  /*5e00*/  LDS R0, [UR6+0x14] ;  /* 0x00001406ff007984 */ /* 0x002e620008000800 */
[----:B------:R-:W-:Y:S01]  /*5e10*/  LOP3.LUT R3, R9, 0xffff, RZ, 0xc0, !PT ;  /* 0x0000ffff09037812 */ /* 0x000fe200078ec0ff */
[----:B------:R-:W-:-:S03]  /*5e20*/  IMAD.MOV.U32 R2, RZ, RZ, 0xffff ;  /* 0x0000ffffff027424 */ /* 0x000fc600078e00ff */
[----:B------:R-:W-:-:S04]  /*5e30*/  SHF.R.U32.HI R3, RZ, 0x5, R3 ;  /* 0x00000005ff037819 */ /* 0x000fc80000011603 */
[----:B------:R-:W-:-:S04]  /*5e40*/  SHF.L.U32 R2, R2, R3, RZ ;  /* 0x0000000302027219 */ /* 0x000fc800000006ff */
[----:B-1----:R-:W-:-:S04]  /*5e50*/  LOP3.LUT R0, R0, R2, RZ, 0xc0, !PT ;  /* 0x0000000200007212 */ /* 0x002fc800078ec0ff */
[----:B------:R-:W-:Y:S01]  /*5e60*/  ISETP.NE.AND P0, PT, R0, R2, PT ;  /* 0x000000020000720c */ /* 0x000fe20003f05270 */
[----:B------:R-:W-:-:S05]  /*5e70*/  IMAD.MOV.U32 R0, RZ, RZ, 0x1 ;  /* 0x00000001ff007424 */ /* 0x000fca00078e00ff */
[----:B------:R-:W-:-:S07]  /*5e80*/  SHF.L.U32 R0, R0, R3, RZ ;  /* 0x0000000300007219 */ /* 0x000fce00000006ff */
[----:B------:R-:W-:Y:S05]  /*5e90*/  @P0 BRA `(.L_x_56) ;  /* 0x00000000005c0947 */ /* 0x000fea0003800000 */
[----:B------:R-:W1:Y:S02]  /*5ea0*/  LDS R3, [UR6+0x18] ;  /* 0x00001806ff037984 */ /* 0x000e640008000800 */
[----:B-1----:R-:W-:-:S04]  /*5eb0*/  LOP3.LUT R3, R3, R0, RZ, 0xc0, !PT ;  /* 0x0000000003037212 */ /* 0x002fc800078ec0ff */
[----:B------:R-:W-:-:S13]  /*5ec0*/  ISETP.NE.AND P0, PT, R3, R0, PT ;  /* 0x000000000300720c */ /* 0x000fda0003f05270 */
[----:B------:R-:W-:Y:S05]  /*5ed0*/  @P0 BRA `(.L_x_57) ;  /* 0x0000000000400947 */ /* 0x000fea0003800000 */
[----:B------:R-:W-:Y:S01]  /*5ee0*/  R2UR UR4, R2 ;  /* 0x00000000020472ca */ /* 0x000fe200000e0000 */
[----:B------:R-:W1:Y:S01]  /*5ef0*/  S2R R3, SR_LANEID ;  /* 0x0000000000037919 */ /* 0x000e620000000000 */
[----:B------:R-:W-:-:S04]  /*5f00*/  LOP3.LUT R0, RZ, R0, RZ, 0x33, !PT ;  /* 0x00000000ff007212 */ /* 0x000fc800078e33ff */
[----:B------:R-:W2:Y:S07]  /*5f10*/  REDUX UR7, R0 ;  /* 0x00000000000773c4 */ /* 0x000eae0000000000 */
[----:B------:R-:W-:-:S03]  /*5f20*/  ULOP3.LUT UR5, URZ, UR4, URZ, 0x33, !UPT ;  /* 0x00000004ff057292 */ /* 0x000fc6000f8e33ff */
[----:B------:R-:W-:Y:S02]  /*5f30*/  VOTEU.ANY UR4, UPT, PT ;  /* 0x0000000000047886 */ /* 0x000fe400038e0100 */
[----:B------:R-:W-:Y:S01]  /*5f40*/  UFLO.U32 UR4, UR4 ;  /* 0x00000004000472bd */ /* 0x000fe200080e0000 */
[----:B------:R-:W-:-:S04]  /*5f50*/  IMAD.U32 R2, RZ, RZ, UR5 ;  /* 0x00000005ff027e24 */ /* 0x000fc8000f8e00ff */
[----:B------:R-:W3:Y:S02]  /*5f60*/  REDUX UR8, R2 ;  /* 0x00000000020873c4 */ /* 0x000ee40000000000 */
[----:B------:R4:W-:Y:S01]  /*5f70*/  UTCATOMSWS.AND URZ, UR5 ;  /* 0x0000000500ff79e3 */ /* 0x0009e20008000000 */
[----:B--2---:R-:W-:Y:S01]  /*5f80*/  IMAD.U32 R0, RZ, RZ, UR7 ;  /* 0x00000007ff007e24 */ /* 0x004fe2000f8e00ff */
[----:B-1----:R-:W-:Y:S01]  /*5f90*/  ISETP.EQ.U32.AND P0, PT, R3, UR4, PT ;  /* 0x0000000403007c0c */ /* 0x002fe2000bf02070 */
[----:B---3--:R-:W-:-:S12]  /*5fa0*/  IMAD.U32 R2, RZ, RZ, UR8 ;  /* 0x00000008ff027e24 */ /* 0x008fd8000f8e00ff */
[----:B------:R4:W-:Y:S04]  /*5fb0*/  @P0 ATOMS.AND RZ, [UR6+0x14], R2 ;  /* 0x00001402ffff098c */ /* 0x0009e8000a800006 */
[----:B------:R4:W-:Y:S01]  /*5fc0*/  @P0 ATOMS.AND RZ, [UR6+0x18], R0 ;  /* 0x00001800ffff098c */ /* 0x0009e2000a800006 */
[----:B------:R-:W-:Y:S05]  /*5fd0*/  BRA `(.L_x_58) ;  /* 0x0000000000147947 */ /* 0x000fea0003800000 */
.L_x_57:
[----:B------:R-:W-:Y:S02]  /*5fe0*/  MOV R2, 0x6000 ;  /* 0x0000600000027802 */ /* 0x000fe40000000f00 */
[----:B-----5:R-:W-:Y:S05]  /*5ff0*/  CALL.REL.NOINC `($__internal_0_$__cuda_sm10x_tcgen05_guardrail_trap_col_being_dealloced_not_returned_by_alloc) ;  /* 0x0000005800707944 */ /* 0x020fea0003c00000 */
[----:B------:R-:W-:Y:S05]  /*6000*/  BRA `(.L_x_58) ;  /* 0x0000000000087947 */ /* 0x000fea0003800000 */
.L_x_56:
[----:B------:R-:W-:Y:S02]  /*6010*/  MOV R2, 0x6030 ;  /* 0x0000603000027802 */ /* 0x000fe40000000f00 */
[----:B-----5:R-:W-:Y:S05]  /*6020*/  CALL.REL.NOINC `($__internal_2_$__cuda_sm10x_tcgen05_guardrail_trap_unallocated_columns_being_dealloced) ;  /* 0x00000058007c7944 */ /* 0x020fea0003c00000 */
.L_x_58:
[----:B------:R-:W-:Y:S01]  /*6030*/  NOP ;  /* 0x0000000000007918 */ /* 0x000fe20000000000 */
[----:B----4-:R-:W-:Y:S05]  /*6040*/  EXIT ;  /* 0x000000000000794d */ /* 0x010fea0003800000 */
.L_x_42:
[----:B------:R-:W-:-:S09]  /*6050*/  UISETP.NE.OR UP0, UPT, UR18, 0x3, !UP3 ;  /* 0x000000031200788c */ /* 0x000fd2000df05670 */
[----:B------:R-:W-:Y:S05]  /*6060*/  BRA.U UP0, `(.L_x_59) ;  /* 0x0000001100b07547 */ /* 0x000fea000b800000 */
[----:B------:R-:W2:Y:S01]  /*6070*/  LDCU.64 UR4, c[0x0][0x888] ;  /* 0x00011100ff0477ac */ /* 0x000ea20008000a00 */
[----:B------:R-:W3:Y:S01]  /*6080*/  S2UR UR10, SR_CgaCtaId ;  /* 0x00000000000a79c3 */ /* 0x000ee20000008800 */
[----:B------:R-:W-:Y:S01]  /*6090*/  R2UR UR56, R52 ;  /* 0x00000000343872ca */ /* 0x000fe200000e0000 */
[----:B------:R-:W-:Y:S01]  /*60a0*/  HFMA2 R9, -RZ, RZ, 0, 0 ;  /* 0x00000000ff097431 */ /* 0x000fe200000001ff */
[----:B------:R-:W4:Y:S01]  /*60b0*/  LDCU UR48, c[0x0][0x370] ;  /* 0x00006e00ff3077ac */ /* 0x000f220008000800 */
[----:B------:R-:W-:Y:S01]  /*60c0*/  R2UR UR49, R53 ;  /* 0x00000000353172ca */ /* 0x000fe200000e0000 */
[----:B------:R-:W-:Y:S01]  /*60d0*/  IMAD.MOV.U32 R10, RZ, RZ, 0x1 ;  /* 0x00000001ff0a7424 */ /* 0x000fe200078e00ff */
[----:B------:R-:W4:Y:S02]  /*60e0*/  LDCU.128 UR44, c[0x0][0xb10] ;  /* 0x00016200ff2c77ac */ /* 0x000f240008000c00 */
[----:B------:R-:W1:Y:S01]  /*60f0*/  LDC.64 R12, c[0x0][0x348] ;  /* 0x0000d200ff0c7b82 */ /* 0x000e620000000a00 */
[----:B------:R-:W-:Y:S01]  /*6100*/  IMAD.MOV.U32 R0, RZ, RZ, 0x2000 ;  /* 0x00002000ff007424 */ /* 0x000fe200078e00ff */
[----:B------:R-:W3:Y:S01]  /*6110*/  LDCU UR38, c[0x0][0x374] ;  /* 0x00006e80ff2677ac */ /* 0x000ee20008000800 */
[----:B------:R-:W3:Y:S01]  /*6120*/  LDCU.64 UR40, c[0x0][0x890] ;  /* 0x00011200ff2877ac */ /* 0x000ee20008000a00 */
[----:B------:R-:W1:Y:S01]  /*6130*/  LDCU UR30, c[0x0][0xb0c] ;  /* 0x00016180ff1e77ac */ /* 0x000e620008000800 */
[----:B--2---:R-:W-:Y:S01]  /*6140*/  UISETP.NE.U32.AND UP0, UPT, UR4, URZ, UPT ;  /* 0x000000ff0400728c */ /* 0x004fe2000bf05070 */
[----:B------:R-:W2:Y:S01]  /*6150*/  LDCU UR65, c[0x0][0xb20] ;  /* 0x00016400ff4177ac */ /* 0x000ea20008000800 */
[----:B------:R-:W2:Y:S01]  /*6160*/  LDCU UR4, c[0x0][0xb30] ;  /* 0x00016600ff0477ac */ /* 0x000ea20008000800 */
[----:B------:R-:W2:Y:S01]  /*6170*/  LDCU.128 UR52, c[0x0][0x980] ;  /* 0x00013000ff3477ac */ /* 0x000ea20008000c00 */
[----:B------:R-:W-:Y:S01]  /*6180*/  UMOV UR31, 0x400 ;  /* 0x00000400001f7882 */ /* 0x000fe20000000000 */
[----:B----4-:R-:W-:-:S02]  /*6190*/  UIMAD.WIDE.U32 UR6, UR48, UR44, URZ ;  /* 0x0000002c300672a5 */ /* 0x010fc4000f8e00ff */
[----:B---3--:R-:W-:Y:S02]  /*61a0*/  UIMAD.WIDE.U32 UR8, UR38, UR47, URZ ;  /* 0x0000002f260872a5 */ /* 0x008fe4000f8e00ff */
[----:B------:R-:W-:Y:S02]  /*61b0*/  ULEA UR31, UR10, UR31, 0x18 ;  /* 0x0000001f0a1f7291 */ /* 0x000fe4000f8ec0ff */
[----:B------:R-:W-:Y:S02]  /*61c0*/  UISETP.NE.AND.EX UP5, UPT, UR5, URZ, UPT, UP0 ;  /* 0x000000ff0500728c */ /* 0x000fe4000bfa5300 */
[----:B------:R-:W-:Y:S02]  /*61d0*/  UISETP.NE.U32.AND UP6, UPT, UR40, URZ, UPT ;  /* 0x000000ff2800728c */ /* 0x000fe4000bfc5070 */
[----:B------:R-:W-:Y:S02]  /*61e0*/  UIADD3 UR58, UPT, UPT, UR31, 0x58, URZ ;  /* 0x000000581f3a7890 */ /* 0x000fe4000fffe0ff */
[----:B------:R-:W-:-:S02]  /*61f0*/  UIADD3 UR57, UPT, UPT, UR31, 0x98, URZ ;  /* 0x000000981f397890 */ /* 0x000fc4000fffe0ff */
[----:B------:R-:W-:Y:S02]  /*6200*/  UIADD3 UR33, UPT, UPT, UR31, 0x40, URZ ;  /* 0x000000401f217890 */ /* 0x000fe4000fffe0ff */
[----:B------:R-:W-:Y:S02]  /*6210*/  UIADD3 UR25, UPT, UPT, UR31, 0x48, URZ ;  /* 0x000000481f197890 */ /* 0x000fe4000fffe0ff */
[----:B------:R-:W-:Y:S02]  /*6220*/  UIADD3 UR17, UPT, UPT, UR31, 0x50, URZ ;  /* 0x000000501f117890 */ /* 0x000fe4000fffe0ff */
[----:B-1----:R-:W-:Y:S02]  /*6230*/  UISETP.NE.AND UP0, UPT, UR39, 0x1, UPT ;  /* 0x000000012700788c */ /* 0x002fe4000bf05270 */
[----:B------:R-:W-:Y:S01]  /*6240*/  UISETP.NE.AND UP0, UPT, UR30, 0x1, UPT ;  /* 0x000000011e00788c */ /* 0x000fe2000bf05270 */
[----:B------:R-:W-:Y:S01]  /*6250*/  UMOV UR63, UR7 ;  /* 0x00000007003f7c82 */ /* 0x000fe20008000000 */
[----:B------:R-:W-:Y:S01]  /*6260*/  UMOV UR62, UR9 ;  /* 0x00000009003e7c82 */ /* 0x000fe20008000000 */
[----:B------:R-:W-:-:S02]  /*6270*/  UISETP.GE.AND UP2, UPT, UR39, 0x1, UPT ;  /* 0x000000012700788c */ /* 0x000fc4000bf46270 */
[----:B------:R-:W-:Y:S02]  /*6280*/  UISETP.NE.AND UP0, UPT, UR46, 0x1, UPT ;  /* 0x000000012e00788c */ /* 0x000fe4000bf05270 */
[----:B------:R-:W-:Y:S01]  /*6290*/  UPLOP3.LUT UP4, UPT, UPT, UPT, UPT, 0x40, 0x4 ;  /* 0x000000000004789c */ /* 0x000fe20003f8e870 */
[----:B------:R-:W1:Y:S01]  /*62a0*/  LDCU.64 UR22, c[0x0][0xb28] ;  /* 0x00016500ff1677ac */ /* 0x000e620008000a00 */
[----:B------:R-:W3:Y:S01]  /*62b0*/  LDCU.64 UR42, c[0x0][0x990] ;  /* 0x00013200ff2a77ac */ /* 0x000ee20008000a00 */
[----:B------:R-:W-:Y:S02]  /*62c0*/  UISETP.NE.AND.EX UP6, UPT, UR41, URZ, UPT, UP6 ;  /* 0x000000ff2900728c */ /* 0x000fe4000bfc5360 */
[----:B------:R-:W-:Y:S02]  /*62d0*/  UPRMT UR58, UR10, 0x654, UR58 ;  /* 0x000006540a3a7896 */ /* 0x000fe4000800003a */
[----:B------:R-:W-:Y:S02]  /*62e0*/  UPRMT UR57, URZ, 0x654, UR57 ;  /* 0x00000654ff397896 */ /* 0x000fe40008000039 */
[----:B------:R-:W-:-:S02]  /*62f0*/  UPRMT UR61, UR10, 0x654, UR33 ;  /* 0x000006540a3d7896 */ /* 0x000fc40008000021 */
[----:B------:R-:W-:Y:S02]  /*6300*/  UPRMT UR60, UR10, 0x654, UR25 ;  /* 0x000006540a3c7896 */ /* 0x000fe40008000019 */
[----:B------:R-:W-:Y:S02]  /*6310*/  UPRMT UR59, UR10, 0x654, UR17 ;  /* 0x000006540a3b7896 */ /* 0x000fe40008000011 */
[----:B------:R-:W-:Y:S02]  /*6320*/  USHF.R.U32.HI UR63, URZ, UR45, UR63 ;  /* 0x0000002dff3f7299 */ /* 0x000fe4000801163f */
[----:B--2---:R-:W-:Y:S02]  /*6330*/  USHF.R.U32.HI UR62, URZ, UR65, UR62 ;  /* 0x00000041ff3e7299 */ /* 0x004fe4000801163e */
[----:B------:R-:W-:Y:S02]  /*6340*/  UISETP.NE.AND UP3, UPT, UR4, 0x1, UPT ;  /* 0x000000010400788c */ /* 0x000fe4000bf65270 */
[----:B------:R-:W-:-:S02]  /*6350*/  UISETP.NE.AND UP2, UPT, UR52, 0x1, UPT ;  /* 0x000000013400788c */ /* 0x000fc4000bf45270 */
[----:B-1-3--:R-:W-:-:S11]  /*6360*/  UISETP.NE.AND UP0, UPT, UR55, 0x1, UPT ;  /* 0x000000013700788c */ /* 0x00afd6000bf05270 */
.L_x_70:
[----:B------:R-:W-:Y:S04]  /*6370*/  SHF.L.U32 R3, R9, 0x1f, RZ ;  /* 0x0000001f09037819 */ /* 0x000fe800000006ff */
[----:B-1----:R-:W1:Y:S02]  /*6380*/  SYNCS.PHASECHK.TRANS64.TRYWAIT P0, [UR31+0x90], R3 ;  /* 0x00009003ff0075a7 */ /* 0x002e64000800111f */
[----:B-1----:R-:W-:Y:S05]  /*6390*/  @!P0 BRA `(.L_x_60) ;  /* 0x0000005000308947 */ /* 0x002fea0003800000 */
.L_x_147:
[----:B------:R-:W2:Y:S01]  /*63a0*/  LDS.128 R4, [UR31+0xd0] ;  /* 0x0000d01fff047984 */ /* 0x000ea20008000c00 */
[----:B------:R-:W-:Y:S01]  /*63b0*/  UISETP.GE.AND UP0, UPT, UR39, 0x1, UPT ;  /* 0x000000012700788c */ /* 0x000fe2000bf06270 */
[----:B------:R-:W-:Y:S01]  /*63c0*/  @!PT LDS RZ, [RZ] ;  /* 0x00000000fffff984 */ /* 0x000fe20000000800 */
[----:B------:R-:W-:Y:S01]  /*63d0*/  @!PT LDS RZ, [RZ] ;  /* 0x00000000fffff984 */ /* 0x000fe20000000800 */
[----:B------:R-:W-:Y:S01]  /*63e0*/  @!PT LDS RZ, [RZ] ;  /* 0x00000000fffff984 */ /* 0x000fe20000000800 */
[----:B------:R-:W-:Y:S01]  /*63f0*/  @!PT LDS RZ, [RZ] ;  /* 0x00000000fffff984 */ /* 0x000fe20000000800 */
[----:B------:R3:W-:Y:S06]  /*6400*/  MEMBAR.ALL.CTA ;  /* 0x0000000000007992 */ /* 0x0007ec0000008000 */
[----:B---3--:R-:W3:Y:S02]  /*6410*/  FENCE.VIEW.ASYNC.S ;  /* 0x00000000000073c6 */ /* 0x008ee40000000000 */
[----:B---3--:R-:W-:Y:S01]  /*6420*/  SYNCS.ARRIVE.TRANS64.RED.A1T0 RZ, [UR57], RZ ;  /* 0x000000ffffff79a7 */ /* 0x008fe20008100439 */
[----:B--2---:R-:W-:Y:S11]  /*6430*/  LOP3.LUT P0, RZ, R6, 0x1, RZ, 0xc0, !PT ;  /* 0x0000000106ff7812 */ /* 0x004ff6000780c0ff */
[----:B------:R-:W-:Y:S02]  /*6440*/  @!UPT UIADD3 URZ, UPT, UPT, URZ, URZ, URZ ;  /* 0x000000fffffff290 */ /* 0x000fe4000fffe0ff */
[----:B------:R-:W-:Y:S01]  /*6450*/  VOTEU.ANY UP2, P0 ;  /* 0x0000000000ff7886 */ /* 0x000fe20000040100 */
[----:B------:R-:W-:Y:S11]  /*6460*/  PLOP3.LUT P0, PT, PT, PT, UP2, 0x80, 0x8 ;  /* 0x000000000008781c */ /* 0x000ff60003f0f028 */
[----:B------:R-:W-:Y:S02]  /*6470*/  @!UPT UIADD3 URZ, UPT, UPT, URZ, URZ, URZ ;  /* 0x000000fffffff290 */ /* 0x000fe4000fffe0ff */
[----:B-1----:R-:W-:Y:S02]  /*6480*/  @P0 MOV R3, R4 ;  /* 0x0000000400030202 */ /* 0x002fe40000000f00 */
[----:B------:R-:W-:Y:S02]  /*6490*/  @P0 LOP3.LUT R2, R5, 0xffff, RZ, 0xc0, !PT ;  /* 0x0000ffff05020812 */ /* 0x000fe400078ec0ff */
[----:B------:R-:W-:Y:S02]  /*64a0*/  @P0 R2UR UR5, R3 ;  /* 0x00000000030502ca */ /* 0x000fe400000e0000 */
[----:B------:R-:W-:Y:S11]  /*64b0*/  @P0 R2UR UR4, R2 ;  /* 0x00000000020402ca */ /* 0x000ff600000e0000 */
[----:B------:R-:W-:Y:S02]  /*64c0*/  @UP2 UMOV UR15, UR5 ;  /* 0x00000005000f2c82 */ /* 0x000fe40008000000 */
[----:B------:R-:W-:Y:S01]  /*64d0*/  @UP2 UMOV UR14, UR4 ;  /* 0x00000004000e2c82 */ /* 0x000fe20008000000 */
[----:B------:R-:W-:Y:S05]  /*64e0*/  BRA.U !UP0, `(.L_x_61) ;  /* 0x0000000108c07547 */ /* 0x000fea000b800000 */
[----:B------:R-:W-:Y:S02]  /*64f0*/  UIMAD.WIDE.U32 UR8, UR14, UR47, URZ ;  /* 0x0000002f0e0872a5 */ /* 0x000fe4000f8e00ff */
[----:B------:R-:W-:Y:S02]  /*6500*/  UP2UR UR16, UPR, URZ, 0x4 ;  /* 0x00000004ff107883 */ /* 0x000fe40008000000 */
[----:B------:R-:W-:Y:S02]  /*6510*/  UISETP.NE.AND UP2, UPT, UR46, 0x1, UPT ;  /* 0x000000012e00788c */ /* 0x000fe4000bf45270 */
[----:B------:R-:W-:Y:S02]  /*6520*/  UIMAD.WIDE.U32 UR10, UR15, UR44, URZ ;  /* 0x0000002c0f0a72a5 */ /* 0x000fe4000f8e00ff */
[----:B------:R-:W-:Y:S02]  /*6530*/  USEL UR4, UR38, UR62, !UP2 ;  /* 0x0000003e26047287 */ /* 0x000fe4000d000000 */
[----:B------:R-:W-:Y:S02]  /*6540*/  UISETP.NE.AND UP0, UPT, UR30, 0x1, UPT ;  /* 0x000000011e00788c */ /* 0x000fe4000bf05270 */
[----:B------:R-:W-:Y:S02]  /*6550*/  UP2UR UR20, UPR, URZ, 0x2 ;  /* 0x00000002ff147883 */ /* 0x000fe40008000000 */
[----:B------:R-:W-:Y:S02]  /*6560*/  UISETP.NE.AND UP1, UPT, UR39, 0x1, UPT ;  /* 0x000000012700788c */ /* 0x000fe4000bf25270 */
[----:B------:R-:W-:Y:S02]  /*6570*/  UIMAD.WIDE.U32 UR12, UR4, UR22, URZ ;  /* 0x00000016040c72a5 */ /* 0x000fe4000f8e00ff */
[----:B------:R-:W-:Y:S01]  /*6580*/  USEL UR7, UR48, UR63, !UP0 ;  /* 0x0000003f30077287 */ /* 0x000fe2000c000000 */
[----:B------:R-:W-:Y:S02]  /*6590*/  UMOV UR5, UR9 ;  /* 0x0000000900057c82 */ /* 0x000fe40008000000 */
[----:B------:R-:W-:Y:S02]  /*65a0*/  USHF.R.U32.HI UR6, URZ, UR65, UR5 ;  /* 0x00000041ff067299 */ /* 0x000fe40008011605 */
[----:B------:R-:W-:Y:S02]  /*65b0*/  UIMAD.WIDE.U32 UR18, UR7, UR22, URZ ;  /* 0x00000016071272a5 */ /* 0x000fe4000f8e00ff */
[----:B------:R-:W-:Y:S02]  /*65c0*/  USEL UR6, UR14, UR6, !UP2 ;  /* 0x000000060e067287 */ /* 0x000fe4000d000000 */
[----:B------:R-:W-:Y:S01]  /*65d0*/  UISETP.NE.AND UP2, UPT, UR16, URZ, UPT ;  /* 0x000000ff1000728c */ /* 0x000fe2000bf45270 */
[----:B------:R-:W-:Y:S01]  /*65e0*/  UMOV UR5, UR11 ;  /* 0x0000000b00057c82 */ /* 0x000fe20008000000 */
[----:B------:R-:W-:Y:S02]  /*65f0*/  UIMAD.WIDE.U32 UR10, UR6, UR22, URZ ;  /* 0x00000016060a72a5 */ /* 0x000fe4000f8e00ff */
[----:B------:R-:W-:Y:S03]  /*6600*/  USHF.R.U32.HI UR8, URZ, UR45, UR5 ;  /* 0x0000002dff087299 */ /* 0x000fe60008011605 */
[----:B------:R-:W-:Y:S02]  /*6610*/  UMOV UR5, UR13 ;  /* 0x0000000d00057c82 */ /* 0x000fe40008000000 */
[----:B------:R-:W-:Y:S03]  /*6620*/  @UP1 USHF.R.U32.HI UR4, URZ, UR23, UR5 ;  /* 0x00000017ff041299 */ /* 0x000fe60008011605 */
[----:B------:R-:W-:Y:S01]  /*6630*/  UMOV UR5, UR19 ;  /* 0x0000001300057c82 */ /* 0x000fe20008000000 */
[----:B------:R-:W-:Y:S02]  /*6640*/  UIMAD UR4, UR39, UR4, URZ ;  /* 0x00000004270472a4 */ /* 0x000fe4000f8e02ff */
[----:B------:R-:W-:Y:S02]  /*6650*/  @UP1 USHF.R.U32.HI UR7, URZ, UR23, UR5 ;  /* 0x00000017ff071299 */ /* 0x000fe40008011605 */
[----:B------:R-:W-:Y:S02]  /*6660*/  USEL UR5, UR15, UR8, !UP0 ;  /* 0x000000080f057287 */ /* 0x000fe4000c000000 */
[----:B------:R-:W-:Y:S02]  /*6670*/  UIMAD UR8, UR39, UR7, URZ ;  /* 0x00000007270872a4 */ /* 0x000fe4000f8e02ff */
[----:B------:R-:W-:Y:S03]  /*6680*/  UISETP.GE.AND UP0, UPT, UR6, UR4, UPT ;  /* 0x000000040600728c */ /* 0x000fe6000bf06270 */
[----:B------:R-:W-:Y:S01]  /*6690*/  UMOV UR4, UR11 ;  /* 0x0000000b00047c82 */ /* 0x000fe20008000000 */
[----:B------:R-:W-:Y:S02]  /*66a0*/  UISETP.GE.OR UP0, UPT, UR5, UR8, UP0 ;  /* 0x000000080500728c */ /* 0x000fe40008706670 */
[----:B------:R-:W-:Y:S02]  /*66b0*/  USHF.R.U32.HI UR4, URZ, UR23, UR4 ;  /* 0x00000017ff047299 */ /* 0x000fe40008011604 */
[----:B------:R-:W-:Y:S02]  /*66c0*/  UIMAD.WIDE.U32 UR8, UR5, UR22, URZ ;  /* 0x00000016050872a5 */ /* 0x000fe4000f8e00ff */
[----:B------:R-:W-:Y:S04]  /*66d0*/  USEL UR10, UR6, UR4, !UP1 ;  /* 0x00000004060a7287 */ /* 0x000fe8000c800000 */
[----:B------:R-:W-:Y:S01]  /*66e0*/  UIADD3 UR11, UPT, UPT, -UR10, URZ, URZ ;  /* 0x000000ff0a0b7290 */ /* 0x000fe2000fffe1ff */
[----:B------:R-:W-:Y:S02]  /*66f0*/  @!UP0 UMOV UR4, UR9 ;  /* 0x0000000900048c82 */ /* 0x000fe40008000000 */
[----:B------:R-:W-:Y:S02]  /*6700*/  @!UP0 USHF.R.U32.HI UR4, URZ, UR23, UR4 ;  /* 0x00000017ff048299 */ /* 0x000fe40008011604 */
[----:B------:R-:W-:Y:S02]  /*6710*/  UIMAD UR8, UR39, UR11, UR6 ;  /* 0x0000000b270872a4 */ /* 0x000fe4000f8e0206 */
[----:B------:R-:W-:Y:S02]  /*6720*/  @!UP0 USEL UR4, UR5, UR4, !UP1 ;  /* 0x0000000405048287 */ /* 0x000fe4000c800000 */
[----:B------:R-:W-:Y:S02]  /*6730*/  UISETP.NE.AND UP1, UPT, UR20, URZ, UPT ;  /* 0x000000ff1400728c */ /* 0x000fe4000bf25270 */
[----:B------:R-:W-:Y:S02]  /*6740*/  @!UP0 UIMAD UR8, UR7, UR8, UR4 ;  /* 0x00000008070882a4 */ /* 0x000fe4000f8e0204 */
[----:B------:R-:W-:Y:S02]  /*6750*/  @!UP0 UIADD3 UR9, UPT, UPT, UR10, -UR4, URZ ;  /* 0x800000040a098290 */ /* 0x000fe4000fffe0ff */
[----:B------:R-:W-:Y:S02]  /*6760*/  UIADD3 UR4, UPT, UPT, -UR5, URZ, URZ ;  /* 0x000000ff05047290 */ /* 0x000fe4000fffe1ff */
[----:B------:R-:W-:Y:S02]  /*6770*/  UIADD3 UR7, UPT, UPT, -UR6, URZ, URZ ;  /* 0x000000ff06077290 */ /* 0x000fe4000fffe1ff */
[----:B------:R-:W-:Y:S02]  /*6780*/  @!UP0 UIMAD UR6, UR9, UR39, UR5 ;  /* 0x00000027090682a4 */ /* 0x000fe4000f8e0205 */
[----:B------:R-:W-:Y:S02]  /*6790*/  UIMAD UR15, UR30, UR4, UR15 ;  /* 0x000000041e0f72a4 */ /* 0x000fe4000f8e020f */
[----:B------:R-:W-:Y:S01]  /*67a0*/  UIMAD UR4, UR46, UR7, UR14 ;  /* 0x000000072e0472a4 */ /* 0x000fe2000f8e020e */
[----:B------:R-:W-:Y:S02]  /*67b0*/  @!UP0 UMOV UR5, UR8 ;  /* 0x0000000800058c82 */ /* 0x000fe40008000000 */
[----:B------:R-:W-:Y:S02]  /*67c0*/  UIMAD UR15, UR5, UR30, UR15 ;  /* 0x0000001e050f72a4 */ /* 0x000fe4000f8e020f */
[----:B------:R-:W-:Y:S11]  /*67d0*/  UIMAD UR14, UR6, UR46, UR4 ;  /* 0x0000002e060e72a4 */ /* 0x000ff6000f8e0204 */
[----:B------:R-:W-:Y:S01]  /*67e0*/  @!UPT UIADD3 URZ, UPT, UPT, URZ, URZ, URZ ;  /* 0x000000fffffff290 */ /* 0x000fe2000fffe0ff */
.L_x_61:
[----:B------:R-:W1:Y:S01]  /*67f0*/  @!UP3 LDCU.128 UR8, c[0x0][0xb10] ;  /* 0x00016200ff08b7ac */ /* 0x000e620008000c00 */
[----:B------:R-:W-:Y:S02]  /*6800*/  ISETP.NE.U32.AND P1, PT, RZ, UR40, PT ;  /* 0x00000028ff007c0c */ /* 0x000fe4000bf25070 */
[----:B------:R-:W-:Y:S02]  /*6810*/  SHF.L.U32 R8, R10, 0x1f, RZ ;  /* 0x0000001f0a087819 */ /* 0x000fe400000006ff */
[----:B------:R-:W-:Y:S01]  /*6820*/  ISETP.NE.AND.EX P1, PT, RZ, UR41, PT, P1 ;  /* 0x00000029ff007c0c */ /* 0x000fe2000bf25310 */
[----:B------:R-:W2:Y:S01]  /*6830*/  @!UP3 LDCU UR5, c[0x0][0xb0c] ;  /* 0x00016180ff05b7ac */ /* 0x000ea20008000800 */
[----:B------:R-:W-:Y:S02]  /*6840*/  USHF.L.U32 UR34, UR21, 0x7, URZ ;  /* 0x0000000715227899 */ /* 0x000fe400080006ff */
[----:B-1----:R-:W-:Y:S07]  /*6850*/  UIMAD.WIDE.U32 UR6, UR15, UR8, URZ ;  /* 0x000000080f0672a5 */ /* 0x002fee000f8e00ff */
[----:B------:R-:W-:Y:S01]  /*6860*/  @!UP3 UMOV UR4, UR7 ;  /* 0x000000070004bc82 */ /* 0x000fe20008000000 */
[----:B--2---:R-:W-:Y:S02]  /*6870*/  @!UP3 UISETP.NE.AND UP0, UPT, UR5, 0x1, UPT ;  /* 0x000000010500b88c */ /* 0x004fe4000bf05270 */
[----:B------:R-:W-:Y:S02]  /*6880*/  @!UP3 USHF.R.U32.HI UR4, URZ, UR9, UR4 ;  /* 0x00000009ff04b299 */ /* 0x000fe40008011604 */
[----:B------:R-:W-:Y:S02]  /*6890*/  UIMAD.WIDE.U32 UR6, UR14, UR11, URZ ;  /* 0x0000000b0e0672a5 */ /* 0x000fe4000f8e00ff */
[----:B------:R-:W-:Y:S02]  /*68a0*/  @!UP3 USEL UR8, UR15, UR4, !UP0 ;  /* 0x000000040f08b287 */ /* 0x000fe4000c000000 */
[----:B------:R-:W-:Y:S03]  /*68b0*/  @!UP3 UISETP.NE.AND UP0, UPT, UR10, 0x1, UPT ;  /* 0x000000010a00b88c */ /* 0x000fe6000bf05270 */
[----:B------:R-:W-:Y:S02]  /*68c0*/  @!UP3 UMOV UR6, UR7 ;  /* 0x000000070006bc82 */ /* 0x000fe40008000000 */
[----:B------:R-:W1:Y:S02]  /*68d0*/  @!UP3 LDCU UR4, c[0x0][0xb20] ;  /* 0x00016400ff04b7ac */ /* 0x000e640008000800 */
[----:B-1----:R-:W-:Y:S04]  /*68e0*/  @!UP3 USHF.R.U32.HI UR6, URZ, UR4, UR6 ;  /* 0x00000004ff06b299 */ /* 0x002fe80008011606 */
[----:B------:R-:W-:Y:S04]  /*68f0*/  @!UP3 USEL UR6, UR14, UR6, !UP0 ;  /* 0x000000060e06b287 */ /* 0x000fe8000c000000 */
[----:B------:R-:W-:Y:S02]  /*6900*/  @!UP3 UIADD3 UR4, UPT, UPT, -UR8, UR6, URZ ;  /* 0x000000060804b290 */ /* 0x000fe4000fffe1ff */
[----:B------:R-:W-:Y:S02]  /*6910*/  @!UP3 UIADD3 UR6, UPT, UPT, UR8, -UR6, URZ ;  /* 0x800000060806b290 */ /* 0x000fe4000fffe0ff */
[----:B------:R-:W-:Y:S02]  /*6920*/  @!UP3 UIMAD UR15, UR4, UR5, UR15 ;  /* 0x00000005040fb2a4 */ /* 0x000fe4000f8e020f */
[----:B------:R-:W-:Y:S01]  /*6930*/  @!UP3 UIMAD UR14, UR6, UR10, UR14 ;  /* 0x0000000a060eb2a4 */ /* 0x000fe2000f8e020e */
[----:B------:R-:W-:Y:S11]  /*6940*/  BRA.U UP4, `(.L_x_62) ;  /* 0x0000000104107547 */ /* 0x000ff6000b800000 */
[----:B------:R-:W-:Y:S04]  /*6950*/  MOV R3, UR64 ;  /* 0x0000004000037c02 */ /* 0x000fe80008000f00 */
[----:B------:R-:W-:Y:S04]  /*6960*/  SHF.L.U32 R3, R3, 0x1f, RZ ;  /* 0x0000001f03037819 */ /* 0x000fe800000006ff */
[----:B------:R-:W1:Y:S02]  /*6970*/  SYNCS.PHASECHK.TRANS64.TRYWAIT P2, [UR31+0x88], R3 ;  /* 0x00008803ff0075a7 */ /* 0x000e64000804111f */
[----:B-1----:R-:W-:Y:S05]  /*6980*/  @!P2 BRA `(.L_x_63) ;  /* 0x0000004800cca947 */ /* 0x002fea0003800000 */
.L_x_62:
[----:B------:R-:W-:Y:S05]  /*6990*/  BRA.U !UP6, `(.L_x_64) ;  /* 0x000000010e387547 */ /* 0x000fea000b800000 */
[----:B------:R-:W-:Y:S01]  /*69a0*/  UPLOP3.LUT UP1, UPT, UPT, UPT, UP5, 0x80, 0x8 ;  /* 0x000000000008789c */ /* 0x000fe20003f2f050 */
[----:B------:R-:W-:Y:S01]  /*69b0*/  IMAD.MOV.U32 R59, RZ, RZ, 0x1 ;  /* 0x00000001ff3b7424 */ /* 0x000fe200078e00ff */
[----:B------:R-:W2:Y:S04]  /*69c0*/  LDCU.64 UR8, c[0x0][0x358] ;  /* 0x00006b00ff0877ac */ /* 0x000ea80008000a00 */
[----:B------:R-:W-:Y:S05]  /*69d0*/  PLOP3.LUT P2, PT, PT, PT, UP1, 0x80, 0x8 ;  /* 0x000000000008781c */ /* 0x000fea0003f4f018 */
[----:B------:R-:W3:Y:S01]  /*69e0*/  @UP1 LDCU.64 UR4, c[0x0][0x888] ;  /* 0x00011100ff0417ac */ /* 0x000ee20008000a00 */
[----:B------:R-:W-:Y:S04]  /*69f0*/  @UP1 UIMAD UR6, UR51, UR40, URZ ;  /* 0x00000028330612a4 */ /* 0x000fe8000f8e02ff */
[----:B---3--:R-:W-:Y:S06]  /*6a00*/  @UP1 UIMAD.WIDE UR4, UR6, 0x4, UR4 ;  /* 0x00000004060418a5 */ /* 0x008fec000f8e0204 */
[----:B-1----:R-:W-:Y:S01]  /*6a10*/  IMAD.U32 R2, RZ, RZ, UR4 ;  /* 0x00000004ff027e24 */ /* 0x002fe2000f8e00ff */
[----:B------:R-:W-:Y:S04]  /*6a20*/  MOV R3, UR5 ;  /* 0x0000000500037c02 */ /* 0x000fe80008000f00 */
[----:B------:R-:W1:Y:S01]  /*6a30*/  @!UP1 LDCU UR4, c[0x0][0x880] ;  /* 0x00011000ff0497ac */ /* 0x000e620008000800 */
[----:B--2--5:R2:W5:Y:S02]  /*6a40*/  @P2 LDG.E R27, desc[UR8][R2.64] ;  /* 0x00000008021b2981 */ /* 0x024564000c1e1900 */
[----:B--2---:R-:W-:Y:S05]  /*6a50*/  HFMA2 R2, -RZ, RZ, 0, 5.9604644775390625e-08 ;  /* 0x00000001ff027431 */ /* 0x004fea00000001ff */
[----:B------:R-:W-:Y:S01]  /*6a60*/  @!P2 PRMT R59, R2, 0x7610, R59 ;  /* 0x00007610023ba816 */ /* 0x000fe2000000003b */
[----:B-1----:R-:W-:Y:S07]  /*6a70*/  @!P2 IMAD.U32 R27, RZ, RZ, UR4 ;  /* 0x00000004ff1bae24 */ /* 0x002fee000f8e00ff */
.L_x_64:
[----:B-----5:R-:W-:Y:S01]  /*6a80*/  @!P1 FSETP.EQ.AND P3, PT, R27, RZ, PT ;  /* 0x000000ff1b00920b */ /* 0x020fe20003f62000 */
[----:B------:R-:W-:Y:S01]  /*6a90*/  @!UPT UIADD3 URZ, UPT, UPT, URZ, URZ, URZ ;  /* 0x000000fffffff290 */ /* 0x000fe2000fffe0ff */
[----:B------:R-:W-:Y:S11]  /*6aa0*/  @!P1 BRA `(.L_x_65) ;  /* 0x0000000000149947 */ /* 0x000ff60003800000 */
[----:B------:R-:W-:Y:S02]  /*6ab0*/  LOP3.LUT P1, RZ, R59, 0xff, RZ, 0xc0, !PT ;  /* 0x000000ff3bff7812 */ /* 0x000fe4000782c0ff */
[----:B------:R-:W-:Y:S04]  /*6ac0*/  PLOP3.LUT P3, PT, PT, PT, UP1, 0x80, 0x8 ;  /* 0x000000000008781c */ /* 0x000fe80003f6f018 */
[----:B------:R-:W-:Y:S07]  /*6ad0*/  PLOP3.LUT P3, PT, P3, PT, PT, 0x8, 0x80 ;  /* 0x000000000080781c */ /* 0x000fee0001f6e170 */
[----:B------:R-:W-:Y:S11]  /*6ae0*/  @P1 FSETP.EQ.AND P3, PT, R27, RZ, PT ;  /* 0x000000ff1b00120b */ /* 0x000ff60003f62000 */
[----:B------:R-:W-:Y:S02]  /*6af0*/  @!UPT UIADD3 URZ, UPT, UPT, URZ, URZ, URZ ;  /* 0x000000fffffff290 */ /* 0x000fe4000fffe0ff */
.L_x_65:
[----:B------:R-:W-:Y:S01]  /*6b00*/  USHF.L.U32 UR35, UR50, 0x6, URZ ;  /* 0x0000000632237899 */ /* 0x000fe200080006ff */
[----:B------:R-:W2:Y:S01]  /*6b10*/  SYNCS.PHASECHK.TRANS64.TRYWAIT P1, [UR31+0x60], R8 ;  /* 0x00006008ff0075a7 */ /* 0x000ea2000802111f */
[----:B------:R-:W-:Y:S02]  /*6b20*/  UISETP.NE.AND UP0, UPT, UR52, 0x1, UPT ;  /* 0x000000013400788c */ /* 0x000fe4000bf05270 */
[----:B------:R-:W-:Y:S01]  /*6b30*/  UIMAD.WIDE.U32 UR4, UR35, UR53, URZ ;  /* 0x00000035230472a5 */ /* 0x000fe2000f8e00ff */
[----:B------:R-:W-:Y:S04]  /*6b40*/  ELECT P2, URZ, PT ;  /* 0x0000000000ff782f */ /* 0x000fe80003840000 */
[----:B------:R-:W-:Y:S02]  /*6b50*/  PLOP3.LUT P2, PT, P3, P2, PT, 0xf2, 0x2f ;  /* 0x00000000002f781c */ /* 0x000fe40001f45e72 */
[----:B------:R-:W-:Y:S02]  /*6b60*/  UMOV UR4, UR5 ;  /* 0x0000000500047c82 */ /* 0x000fe40008000000 */
[----:B------:R-:W-:Y:S04]  /*6b70*/  USHF.R.U32.HI UR4, URZ, UR54, UR4 ;  /* 0x00000036ff047299 */ /* 0x000fe80008011604 */
[----:B------:R-:W-:Y:S02]  /*6b80*/  USEL UR36, UR35, UR4, !UP0 ;  /* 0x0000000423247287 */ /* 0x000fe4000c000000 */
[----:B------:R-:W-:Y:S02]  /*6b90*/  UISETP.NE.AND UP0, UPT, UR55, 0x1, UPT ;  /* 0x000000013700788c */ /* 0x000fe4000bf05270 */
[----:B------:R-:W-:Y:S07]  /*6ba0*/  UIMAD.WIDE.U32 UR4, UR36, UR42, URZ ;  /* 0x0000002a240472a5 */ /* 0x000fee000f8e00ff */
[----:B------:R-:W-:Y:S02]  /*6bb0*/  UMOV UR4, UR5 ;  /* 0x0000000500047c82 */ /* 0x000fe40008000000 */
[----:B------:R-:W-:Y:S04]  /*6bc0*/  USHF.R.U32.HI UR4, URZ, UR43, UR4 ;  /* 0x0000002bff047299 */ /* 0x000fe80008011604 */
[----:B------:R-:W-:Y:S02]  /*6bd0*/  USEL UR37, UR36, UR4, !UP0 ;  /* 0x0000000424257287 */ /* 0x000fe4000c000000 */
[----:B------:R-:W-:Y:S02]  /*6be0*/  UIADD3 UR4, UPT, UPT, -UR36, URZ, URZ ;  /* 0x000000ff24047290 */ /* 0x000fe4000fffe1ff */
[----:B------:R-:W-:Y:S02]  /*6bf0*/  UIADD3 UR5, UPT, UPT, -UR37, URZ, URZ ;  /* 0x000000ff25057290 */ /* 0x000fe4000fffe1ff */
[----:B------:R-:W-:Y:S02]  /*6c00*/  UIMAD UR35, UR52, UR4, UR35 ;  /* 0x00000004342372a4 */ /* 0x000fe4000f8e0223 */
[----:B------:R-:W-:Y:S01]  /*6c10*/  UIMAD UR36, UR55, UR5, UR36 ;  /* 0x00000005372472a4 */ /* 0x000fe2000f8e0224 */
[----:B--2---:R-:W-:Y:S11]  /*6c20*/  @!P1 BRA `(.L_x_66) ;  /* 0x00000048003c9947 */ /* 0x004ff60003800000 */
.L_x_150:
[----:B------:R-:W-:Y:S01]  /*6c30*/  VOTEU.ALL UP0, P2 ;  /* 0x0000000000ff7886 */ /* 0x000fe20001000000 */
[----:B-1----:R-:W-:Y:S04]  /*6c40*/  @!P2 IADD3 R3, P1, PT, R12, 0x580, RZ ;  /* 0x000005800c03a810 */ /* 0x002fe80007f3e0ff */
[----:B------:R-:W-:Y:S01]  /*6c50*/  @!UP0 UPRMT UR4, URZ, 0x40, URZ ;  /* 0x00000040ff048896 */ /* 0x000fe200080000ff */
[----:B------:R-:W-:Y:S01]  /*6c60*/  @!P2 IMAD.X R2, RZ, RZ, R13, P1 ;  /* 0x000000ffff02a224 */ /* 0x000fe200008e060d */
[----:B------:R-:W-:Y:S01]  /*6c70*/  @!P2 R2UR UR5, R3 ;  /* 0x000000000305a2ca */ /* 0x000fe200000e0000 */
[----:B------:R-:W-:Y:S02]  /*6c80*/  @!UP0 UIADD3 UR32, UPT, UPT, UR31, 0x400, URZ ;  /* 0x000004001f208890 */ /* 0x000fe4000fffe0ff */
[----:B------:R-:W-:Y:S02]  /*6c90*/  @!UP0 UPRMT UR6, UR4, 0x5410, URZ ;  /* 0x0000541004068896 */ /* 0x000fe400080000ff */
[----:B------:R-:W-:Y:S01]  /*6ca0*/  @!P2 R2UR UR4, R2 ;  /* 0x000000000204a2ca */ /* 0x000fe200000e0000 */
[----:B------:R-:W-:Y:S07]  /*6cb0*/  VOTEU.ALL UP0, P2 ;  /* 0x0000000000ff7886 */ /* 0x000fee0001000000 */
[----:B------:R-:W-:Y:S05]  /*6cc0*/  IMAD.U32 R2, RZ, RZ, UR5 ;  /* 0x00000005ff027e24 */ /* 0x000fea000f8e00ff */
[----:B------:R-:W-:Y:S01]  /*6cd0*/  IMAD.U32 R3, RZ, RZ, UR4 ;  /* 0x00000004ff037e24 */ /* 0x000fe2000f8e00ff */
[----:B------:R-:W-:Y:S01]  /*6ce0*/  @!P2 R2UR UR4, R2 ;  /* 0x000000000204a2ca */ /* 0x000fe200000e0000 */
[----:B------:R-:W-:Y:S03]  /*6cf0*/  @!P2 IMAD.MOV.U32 R2, RZ, RZ, 0x2000 ;  /* 0x00002000ff02a424 */ /* 0x000fe600078e00ff */
[----:B------:R-:W-:Y:S11]  /*6d00*/  @!P2 R2UR UR5, R3 ;  /* 0x000000000305a2ca */ /* 0x000ff600000e0000 */
[----:B------:R-:W-:Y:S02]  /*6d10*/  @!UPT UIADD3 URZ, UPT, UPT, URZ, URZ, URZ ;  /* 0x000000fffffff290 */ /* 0x000fe4000fffe0ff */
[----:B------:R1:W-:Y:S01]  /*6d20*/  @!UP0 UTMALDG.4D.IM2COL [UR32], [UR4], UR6 ;  /* 0x00000020040083b4 */ /* 0x0003e20008058006 */
[----:B------:R1:W-:Y:S01]  /*6d30*/  @!P2 SYNCS.ARRIVE.TRANS64.RED.A0TR RZ, [UR31+0x40], R2 ;  /* 0x00004002ffffa9a7 */ /* 0x0003e2000830041f */
[----:B------:R-:W-:Y:S01]  /*6d40*/  SYNCS.ARRIVE.TRANS64.RED.A1T0 RZ, [UR61], RZ ;  /* 0x000000ffffff79a7 */ /* 0x000fe2000810043d */
[----:B------:R-:W2:Y:S02]  /*6d50*/  SYNCS.PHASECHK.TRANS64.TRYWAIT P1, [UR31+0x68], R8 ;  /* 0x00006808ff0075a7 */ /* 0x000ea4000802111f */
[----:B-12---:R-:W-:Y:S05]  /*6d60*/  @!P1 BRA `(.L_x_67) ;  /* 0x0000004800049947 */ /* 0x006fea0003800000 */
.L_x_152:
[----:B------:R-:W-:Y:S01]  /*6d70*/  VOTEU.ALL UP0, P2 ;  /* 0x0000000000ff7886 */ /* 0x000fe20001000000 */
[----:B------:R-:W-:Y:S01]  /*6d80*/  @!P2 IADD3 R3, P1, PT, R12, 0x580, RZ ;  /* 0x000005800c03a810 */ /* 0x000fe20007f3e0ff */
[----:B------:R-:W-:Y:S01]  /*6d90*/  UMOV UR27, UR35 ;  /* 0x00000023001b7c82 */ /* 0x000fe20008000000 */
[----:B------:R-:W-:Y:S01]  /*6da0*/  UMOV UR28, UR36 ;  /* 0x00000024001c7c82 */ /* 0x000fe20008000000 */
[----:B------:R-:W-:Y:S01]  /*6db0*/  UMOV UR29, UR37 ;  /* 0x00000025001d7c82 */ /* 0x000fe20008000000 */
[----:B------:R-:W-:Y:S01]  /*6dc0*/  @!UP0 UPRMT UR4, URZ, 0x40, URZ ;  /* 0x00000040ff048896 */ /* 0x000fe200080000ff */
[----:B-1----:R-:W-:Y:S01]  /*6dd0*/  @!P2 IMAD.X R2, RZ, RZ, R13, P1 ;  /* 0x000000ffff02a224 */ /* 0x002fe200008e060d */
[----:B------:R-:W-:Y:S01]  /*6de0*/  @!P2 R2UR UR5, R3 ;  /* 0x000000000305a2ca */ /* 0x000fe200000e0000 */
[----:B------:R-:W-:Y:S02]  /*6df0*/  @!UP0 UIADD3 UR26, UPT, UPT, UR34, 0x20, URZ ;  /* 0x00000020221a8890 */ /* 0x000fe4000fffe0ff */
[----:B------:R-:W-:Y:S02]  /*6e00*/  @!UP0 UPRMT UR6, UR4, 0x5410, URZ ;  /* 0x0000541004068896 */ /* 0x000fe400080000ff */
[----:B------:R-:W-:Y:S01]  /*6e10*/  @!P2 R2UR UR4, R2 ;  /* 0x000000000204a2ca */ /* 0x000fe200000e0000 */
[----:B------:R-:W-:Y:S01]  /*6e20*/  @!UP0 UIADD3 UR24, UPT, UPT, UR31, 0x2400, URZ ;  /* 0x000024001f188890 */ /* 0x000fe2000fffe0ff */
[----:B------:R-:W-:Y:S06]  /*6e30*/  VOTEU.ALL UP0, P2 ;  /* 0x0000000000ff7886 */ /* 0x000fec0001000000 */
        /* <DEDUP_REMOVED lines=11> */
.L_x_154:
        /* <DEDUP_REMOVED lines=8> */
[----:B------:R-:W-:Y:S01]  /*6f70*/  @!UP0 UIADD3 UR18, UPT, UPT, UR34, 0x40, URZ ;  /* 0x0000004022128890 */ /* 0x000fe2000fffe0ff */
[----:B------:R-:W-:Y:S01]  /*6f80*/  @P0 SHF.R.U32.HI R4, RZ, 0x10, R5 ;  /* 0x00000010ff040819 */ /* 0x000fe20000011605 */
[----:B------:R-:W-:Y:S02]  /*6f90*/  @!UP0 UPRMT UR6, UR4, 0x5410, URZ ;  /* 0x0000541004068896 */ /* 0x000fe400080000ff */
[----:B------:R-:W-:Y:S01]  /*6fa0*/  @!P2 R2UR UR4, R2 ;  /* 0x000000000204a2ca */ /* 0x000fe200000e0000 */
[----:B------:R-:W-:Y:S01]  /*6fb0*/  @!UP0 UIADD3 UR16, UPT, UPT, UR31, 0x4400, URZ ;  /* 0x000044001f108890 */ /* 0x000fe2000fffe0ff */
[----:B------:R-:W-:Y:S01]  /*6fc0*/  @P0 R2UR UR51, R4 ;  /* 0x00000000043302ca */ /* 0x000fe200000e0000 */
[----:B------:R-:W-:Y:S05]  /*6fd0*/  VOTEU.ALL UP0, P2 ;  /* 0x0000000000ff7886 */ /* 0x000fea0001000000 */
        /* <DEDUP_REMOVED lines=11> */
.L_x_156:
        /* <DEDUP_REMOVED lines=9> */
[----:B------:R-:W-:Y:S01]  /*7120*/  LOP3.LUT R10, R10, 0x1, RZ, 0x3c, !PT ;  /* 0x000000010a0a7812 */ /* 0x000fe200078e3cff */
[----:B------:R-:W-:Y:S01]  /*7130*/  @!UP0 UPRMT UR6, UR4, 0x5410, URZ ;  /* 0x0000541004068896 */ /* 0x000fe200080000ff */
[----:B------:R-:W-:Y:S01]  /*7140*/  LOP3.LUT R9, R9, 0x1, RZ, 0x3c, !PT ;  /* 0x0000000109097812 */ /* 0x000fe200078e3cff */
[----:B------:R-:W-:Y:S01]  /*7150*/  @!UP0 UIADD3 UR8, UPT, UPT, UR31, 0x6400, URZ ;  /* 0x000064001f088890 */ /* 0x000fe2000fffe0ff */
[----:B------:R-:W-:Y:S01]  /*7160*/  @!P2 R2UR UR4, R2 ;  /* 0x000000000204a2ca */ /* 0x000fe200000e0000 */
[----:B------:R-:W-:Y:S01]  /*7170*/  @!UP0 UIADD3 UR9, UPT, UPT, UR31, 0x58, URZ ;  /* 0x000000581f098890 */ /* 0x000fe2000fffe0ff */
[----:B------:R-:W-:Y:S01]  /*7180*/  VOTEU.ALL UP0, P2 ;  /* 0x0000000000ff7886 */ /* 0x000fe20001000000 */
[----:B------:R-:W-:Y:S02]  /*7190*/  UIADD3 UR21, UPT, UPT, UR14, UR56, URZ ;  /* 0x000000380e157290 */ /* 0x000fe4000fffe0ff */
[----:B------:R-:W-:Y:S02]  /*71a0*/  UIADD3 UR50, UPT, UPT, UR15, UR49, URZ ;  /* 0x000000310f327290 */ /* 0x000fe4000fffe0ff */
[----:B------:R-:W-:Y:S01]  /*71b0*/  IMAD.U32 R2, RZ, RZ, UR5 ;  /* 0x00000005ff027e24 */ /* 0x000fe2000f8e00ff */
[----:B------:R-:W-:Y:S05]  /*71c0*/  UPLOP3.LUT UP4, UPT, UPT, UPT, UPT, 0x80, 0x8 ;  /* 0x000000000008789c */ /* 0x000fea0003f8f070 */
[----:B------:R-:W-:Y:S01]  /*71d0*/  IMAD.U32 R3, RZ, RZ, UR4 ;  /* 0x00000004ff037e24 */ /* 0x000fe2000f8e00ff */
[----:B------:R-:W-:Y:S04]  /*71e0*/  @!P2 R2UR UR4, R2 ;  /* 0x000000000204a2ca */ /* 0x000fe800000e0000 */
[----:B------:R-:W-:Y:S11]  /*71f0*/  @!P2 R2UR UR5, R3 ;  /* 0x000000000305a2ca */ /* 0x000ff600000e0000 */
[----:B------:R-:W-:Y:S02]  /*7200*/  @!UPT UIADD3 URZ, UPT, UPT, URZ, URZ, URZ ;  /* 0x000000fffffff290 */ /* 0x000fe4000fffe0ff */
[----:B------:R1:W-:Y:S01]  /*7210*/  @!UP0 UTMALDG.4D.IM2COL [UR8], [UR4], UR6 ;  /* 0x00000008040083b4 */ /* 0x0003e20008058006 */
[----:B------:R1:W-:Y:S01]  /*7220*/  @!P2 SYNCS.ARRIVE.TRANS64.RED.A0TR RZ, [UR31+0x58], R0 ;  /* 0x00005800ffffa9a7 */ /* 0x0003e2000830041f */
[----:B------:R-:W-:Y:S01]  /*7230*/  SYNCS.ARRIVE.TRANS64.RED.A1T0 RZ, [UR58], RZ ;  /* 0x000000ffffff79a7 */ /* 0x000fe2000810043a */
[----:B------:R-:W-:Y:S05]  /*7240*/  BRA.U UP2, `(.L_x_70) ;  /* 0xfffffff102487547 */ /* 0x000fea000b83ffff */
[----:B------:R-:W-:-:S04]  /*7250*/  SHF.L.U32 R2, R10, 0x1f, RZ ;  /* 0x0000001f0a027819 */ /* 0x000fc800000006ff */
[----:B------:R-:W2:Y:S02]  /*7260*/  SYNCS.PHASECHK.TRANS64.TRYWAIT P0, [UR31+0x60], R2 ;  /* 0x00006002ff0075a7 */ /* 0x000ea4000800111f */
[----:B--2---:R-:W-:Y:S05]  /*7270*/  @!P0 BRA `(.L_x_71) ;  /* 0x0000004400088947 */ /* 0x004fea0003800000 */
.L_x_158:
[----:B------:R-:W2:Y:S02]  /*7280*/  SYNCS.PHASECHK.TRANS64.TRYWAIT P0, [UR31+0x68], R2 ;  /* 0x00006802ff0075a7 */ /* 0x000ea4000800111f */
[----:B--2---:R-:W-:Y:S05]  /*7290*/  @!P0 BRA `(.L_x_72) ;  /* 0x0000004400188947 */ /* 0x004fea0003800000 */
.L_x_160:
[----:B------:R-:W2:Y:S02]  /*72a0*/  SYNCS.PHASECHK.TRANS64.TRYWAIT P0, [UR31+0x70], R2 ;  /* 0x00007002ff0075a7 */ /* 0x000ea4000800111f */
[----:B--2---:R-:W-:Y:S05]  /*72b0*/  @!P0 BRA `(.L_x_73) ;  /* 0x0000004400288947 */ /* 0x004fea0003800000 */
.L_x_162:
[----:B-1----:R-:W-:-:S07]  /*72c0*/  MOV R0, UR31 ;  /* 0x0000001f00007c02 */ /* 0x002fce0008000f00 */
.L_x_74:
[----:B-1----:R-:W-:-:S04]  /*72d0*/  SHF.L.U32 R2, R10, 0x1f, RZ ;  /* 0x0000001f0a027819 */ /* 0x002fc800000006ff */
[----:B------:R1:W2:Y:S03]  /*72e0*/  SYNCS.PHASECHK.TRANS64.TRYWAIT P0, [R0+URZ+0x78], R2 ;  /* 0x00007802000075a7 */ /* 0x0002a600080011ff */
[----:B--2---:R-:W-:Y:S05]  /*72f0*/  @!P0 NANOSLEEP.SYNCS 0x989680 ;  /* 0x009896800000895d */ /* 0x004fea0003900000 */
[----:B------:R-:W2:Y:S02]  /*7300*/  @!P0 SYNCS.PHASECHK.TRANS64 P0, [R0+URZ+0x78], R2 ;  /* 0x00007802000085a7 */ /* 0x000ea400080010ff */
[----:B--2---:R-:W-:Y:S05]  /*7310*/  @P0 EXIT ;  /* 0x000000000000094d */ /* 0x004fea0003800000 */
[----:B------:R-:W-:Y:S05]  /*7320*/  BRA `(.L_x_74) ;  /* 0xfffffffc00e87947 */ /* 0x000fea000383ffff */
.L_x_59:
[----:B------:R-:W-:-:S06]  /*7330*/  UISETP.GE.AND UP0, UPT, UR18, 0x4, UPT ;  /* 0x000000041200788c */ /* 0x000fcc000bf06270 */
[----:B------:R-:W-:-:S13]  /*7340*/  PLOP3.LUT P0, PT, PT, PT, UP0, 0x80, 0x8 ;  /* 0x000000000008781c */ /* 0x000fda0003f0f008 */
[----:B-1----:R-:W-:Y:S05]  /*7350*/  @!P0 EXIT ;  /* 0x000000000000894d */ /* 0x002fea0003800000 */
[----:B------:R-:W1:Y:S08]  /*7360*/  S2UR UR4, SR_CgaCtaId ;  /* 0x00000000000479c3 */ /* 0x000e700000008800 */
[----:B------:R-:W-:Y:S01]  /*7370*/  BAR.SYNC.DEFER_BLOCKING 0x6, 0xa0 ;  /* 0x0182800000007b1d */ /* 0x000fe20000010000 */
[C---:B------:R-:W-:Y:S01]  /*7380*/  IMAD.SHL.U32 R3, R58.reuse, 0x20, RZ ;  /* 0x000000203a037824 */ /* 0x040fe200078e00ff */
[C---:B------:R-:W-:Y:S01]  /*7390*/  R2P PR, R58.reuse, 0x6 ;  /* 0x000000063a007804 */ /* 0x040fe20000000000 */
[----:B------:R-:W-:-:S02]  /*73a0*/  IMAD.SHL.U32 R0, R58, 0x10, RZ ;  /* 0x000000103a007824 */ /* 0x000fc400078e00ff */
[----:B------:R-:W-:Y:S02]  /*73b0*/  HFMA2 R56, -RZ, RZ, 0, 5.9604644775390625e-08 ;  /* 0x00000001ff387431 */ /* 0x000fe400000001ff */
[C---:B------:R-:W-:Y:S01]  /*73c0*/  IMAD.SHL.U32 R57, R58.reuse, 0x4, RZ ;  /* 0x000000043a397824 */ /* 0x040fe200078e00ff */
[----:B------:R-:W-:Y:S01]  /*73d0*/  UMOV UR48, 0x400 ;  /* 0x0000040000307882 */ /* 0x000fe20000000000 */
[C---:B------:R-:W-:Y:S01]  /*73e0*/  LOP3.LUT R6, R3.reuse, 0xe0, RZ, 0xc0, !PT ;  /* 0x000000e003067812 */ /* 0x040fe200078ec0ff */
[----:B------:R-:W2:Y:S01]  /*73f0*/  LDC.64 R50, c[0x0][0x8b0] ;  /* 0x00022c00ff327b82 */ /* 0x000ea20000000a00 */
[----:B------:R-:W-:Y:S01]  /*7400*/  LOP3.LUT R3, R3, 0x100, RZ, 0xc0, !PT ;  /* 0x0000010003037812 */ /* 0x000fe200078ec0ff */
[----:B------:R-:W-:Y:S01]  /*7410*/  IMAD.U32 R23, R58, 0x10000, RZ ;  /* 0x000100003a177824 */ /* 0x000fe200078e00ff */
[----:B------:R-:W-:Y:S01]  /*7420*/  LOP3.LUT R57, R6, 0x1c, R57, 0xf8, !PT ;  /* 0x0000001c06397812 */ /* 0x000fe200078ef839 */
[----:B------:R-:W-:Y:S01]  /*7430*/  IMAD.MOV.U32 R71, RZ, RZ, 0x10 ;  /* 0x00000010ff477424 */ /* 0x000fe200078e00ff */
[----:B------:R-:W-:Y:S01]  /*7440*/  LOP3.LUT R0, R3, 0x600, R0, 0xf8, !PT ;  /* 0x0000060003007812 */ /* 0x000fe200078ef800 */
[----:B------:R-:W-:Y:S01]  /*7450*/  IMAD.MOV.U32 R70, RZ, RZ, 0x20 ;  /* 0x00000020ff467424 */ /* 0x000fe200078e00ff */
[----:B------:R-:W-:Y:S01]  /*7460*/  SHF.R.U32.HI R6, RZ, 0x2, R58 ;  /* 0x00000002ff067819 */ /* 0x000fe2000001163a */
[----:B------:R-:W3:Y:S01]  /*7470*/  LDC.64 R48, c[0x0][0x8a8] ;  /* 0x00022a00ff307b82 */ /* 0x000ee20000000a00 */
[----:B------:R-:W-:Y:S01]  /*7480*/  LOP3.LUT R58, R58, 0x60, RZ, 0xc0, !PT ;  /* 0x000000603a3a7812 */ /* 0x000fe200078ec0ff */
[----:B------:R-:W-:Y:S01]  /*7490*/  IMAD.MOV.U32 R22, RZ, RZ, RZ ;  /* 0x000000ffff167224 */ /* 0x000fe200078e00ff */
[----:B------:R-:W-:-:S02]  /*74a0*/  LOP3.LUT R57, R57, 0x4, R6, 0x78, !PT ;  /* 0x0000000439397812 */ /* 0x000fc400078e7806 */
[----:B------:R-:W-:Y:S02]  /*74b0*/  CS2R R54, SRZ ;  /* 0x0000000000367805 */ /* 0x000fe4000001ff00 */
[----:B------:R-:W-:Y:S01]  /*74c0*/  LOP3.LUT R23, R23, 0x600000, RZ, 0xc0, !PT ;  /* 0x0060000017177812 */ /* 0x000fe200078ec0ff */
[----:B------:R-:W4:Y:S01]  /*74d0*/  LDCU UR60, c[0x0][0x370] ;  /* 0x00006e00ff3c77ac */ /* 0x000f220008000800 */
[----:B------:R-:W-:Y:S02]  /*74e0*/  LOP3.LUT R57, R0, R57, RZ, 0xfc, !PT ;  /* 0x0000003900397212 */ /* 0x000fe400078efcff */
[----:B------:R-:W-:Y:S01]  /*74f0*/  SEL R71, R71, 0xfffffff0, !P2 ;  /* 0xfffffff047477807 */ /* 0x000fe20005000000 */
[----:B-1----:R-:W-:Y:S01]  /*7500*/  ULEA UR48, UR4, UR48, 0x18 ;  /* 0x0000003004307291 */ /* 0x002fe2000f8ec0ff */
[----:B------:R-:W-:Y:S01]  /*7510*/  SEL R70, R70, 0xffffffe0, !P1 ;  /* 0xffffffe046467807 */ /* 0x000fe20004800000 */
[----:B------:R-:W1:Y:S01]  /*7520*/  LDCU.64 UR4, c[0x0][0x890] ;  /* 0x00011200ff0477ac */ /* 0x000e620008000a00 */
[----:B------:R-:W2:Y:S06]  /*7530*/  LDCU UR45, c[0x0][0xb0c] ;  /* 0x00016180ff2d77ac */ /* 0x000eac0008000800 */
[----:B------:R-:W4:Y:S01]  /*7540*/  LDS R2, [UR48+0xe0] ;  /* 0x0000e030ff027984 */ /* 0x000f220008000800 */
[----:B------:R-:W2:Y:S01]  /*7550*/  LDCU UR38, c[0x0][0xb30] ;  /* 0x00016600ff2677ac */ /* 0x000ea20008000800 */
[----:B------:R-:W2:Y:S01]  /*7560*/  LDCU.64 UR54, c[0x0][0x888] ;  /* 0x00011100ff3677ac */ /* 0x000ea20008000a00 */
[----:B------:R-:W2:Y:S01]  /*7570*/  LDCU.64 UR46, c[0x0][0xb28] ;  /* 0x00016500ff2e77ac */ /* 0x000ea20008000a00 */
[----:B-1----:R-:W-:-:S02]  /*7580*/  IMAD.U32 R62, RZ, RZ, UR4 ;  /* 0x00000004ff3e7e24 */ /* 0x002fc4000f8e00ff */
[----:B------:R-:W-:Y:S01]  /*7590*/  IMAD.U32 R61, RZ, RZ, UR5 ;  /* 0x00000005ff3d7e24 */ /* 0x000fe2000f8e00ff */
[----:B------:R-:W1:Y:S01]  /*75a0*/  LDCU.64 UR4, c[0x0][0xa90] ;  /* 0x00015200ff0477ac */ /* 0x000e620008000a00 */
[----:B------:R-:W2:Y:S01]  /*75b0*/  LDCU.128 UR56, c[0x0][0xb10] ;  /* 0x00016200ff3877ac */ /* 0x000ea20008000c00 */
[----:B------:R-:W2:Y:S01]  /*75c0*/  LDCU UR53, c[0x0][0x374] ;  /* 0x00006e80ff3577ac */ /* 0x000ea20008000800 */
[----:B------:R-:W-:Y:S01]  /*75d0*/  UMOV UR52, URZ ;  /* 0x000000ff00347c82 */ /* 0x000fe20008000000 */
[----:B------:R-:W-:Y:S01]  /*75e0*/  UMOV UR49, URZ ;  /* 0x000000ff00317c82 */ /* 0x000fe20008000000 */
[----:B-1----:R-:W-:Y:S01]  /*75f0*/  MOV R64, UR4 ;  /* 0x0000000400407c02 */ /* 0x002fe20008000f00 */
[----:B------:R-:W-:Y:S01]  /*7600*/  IMAD.U32 R63, RZ, RZ, UR5 ;  /* 0x00000005ff3f7e24 */ /* 0x000fe2000f8e00ff */
[----:B------:R-:W1:Y:S01]  /*7610*/  LDCU.128 UR4, c[0x0][0xa80] ;  /* 0x00015000ff0477ac */ /* 0x000e620008000c00 */
[C---:B----4-:R-:W-:Y:S01]  /*7620*/  VIADD R3, R2.reuse, 0x80 ;  /* 0x0000008002037836 */ /* 0x050fe20000000000 */
[----:B------:R-:W-:-:S04]  /*7630*/  LOP3.LUT R2, R2, 0xffff, RZ, 0xc0, !PT ;  /* 0x0000ffff02027812 */ /* 0x000fc800078ec0ff */
[----:B------:R-:W-:-:S05]  /*7640*/  LOP3.LUT R3, R3, 0xffff, RZ, 0xc0, !PT ;  /* 0x0000ffff03037812 */ /* 0x000fca00078ec0ff */
[----:B------:R4:W-:Y:S01]  /*7650*/  STL.64 [R1], R2 ;  /* 0x0000000201007387 */ /* 0x0009e20000100a00 */
[----:B-1----:R-:W-:Y:S01]  /*7660*/  IMAD.U32 R68, RZ, RZ, UR4 ;  /* 0x00000004ff447e24 */ /* 0x002fe2000f8e00ff */
[----:B------:R-:W-:Y:S01]  /*7670*/  UIADD3 UR4, UPT, UPT, UR48, 0x400, URZ ;  /* 0x0000040030047890 */ /* 0x000fe2000fffe0ff */
[----:B------:R-:W-:Y:S01]  /*7680*/  IMAD.U32 R67, RZ, RZ, UR5 ;  /* 0x00000005ff437e24 */ /* 0x000fe2000f8e00ff */
[----:B------:R-:W-:Y:S01]  /*7690*/  MOV R66, UR6 ;  /* 0x0000000600427c02 */ /* 0x000fe20008000f00 */
[----:B------:R-:W-:-:S03]  /*76a0*/  IMAD.U32 R65, RZ, RZ, UR7 ;  /* 0x00000007ff417e24 */ /* 0x000fc6000f8e00ff */
[----:B--23--:R-:W-:-:S07]  /*76b0*/  IMAD.U32 R69, RZ, RZ, UR4 ;  /* 0x00000004ff457e24 */ /* 0x00cfce000f8e00ff */
.L_x_118:
[----:B----4-:R-:W-:Y:S04]  /*76c0*/  SHF.L.U32 R2, R54, 0x1f, RZ ;  /* 0x0000001f36027819 */ /* 0x010fe800000006ff */
[----:B-1----:R-:W1:Y:S02]  /*76d0*/  SYNCS.PHASECHK.TRANS64.TRYWAIT P0, [UR48+0x90], R2 ;  /* 0x00009002ff0075a7 */ /* 0x002e640008001130 */
[----:B-1----:R-:W-:Y:S05]  /*76e0*/  @!P0 BRA `(.L_x_75) ;  /* 0x0000004000348947 */ /* 0x002fea0003800000 */
.L_x_164:
[----:B------:R-:W2:Y:S01]  /*76f0*/  LDS.128 R4, [UR48+0xd0] ;  /* 0x0000d030ff047984 */ /* 0x000ea20008000c00 */
[----:B------:R-:W-:Y:S01]  /*7700*/  UIADD3 UR4, UPT, UPT, UR48, 0x98, URZ ;  /* 0x0000009830047890 */ /* 0x000fe2000fffe0ff */
[----:B-1----:R-:W-:Y:S01]  /*7710*/  IMAD R2, R22, 0x4, R1 ;  /* 0x0000000416027824 */ /* 0x002fe200078e0201 */
[----:B------:R-:W-:Y:S01]  /*7720*/  UISETP.GE.AND UP0, UPT, UR39, 0x1, UPT ;  /* 0x000000012700788c */ /* 0x000fe2000bf06270 */
[----:B------:R-:W-:Y:S01]  /*7730*/  @!PT LDS RZ, [RZ] ;  /* 0x00000000fffff984 */ /* 0x000fe20000000800 */
[----:B------:R-:W-:Y:S01]  /*7740*/  @!PT LDS RZ, [RZ] ;  /* 0x00000000fffff984 */ /* 0x000fe20000000800 */
[----:B------:R-:W-:Y:S01]  /*7750*/  @!PT LDS RZ, [RZ] ;  /* 0x00000000fffff984 */ /* 0x000fe20000000800 */
[----:B------:R-:W-:Y:S01]  /*7760*/  @!PT LDS RZ, [RZ] ;  /* 0x00000000fffff984 */ /* 0x000fe20000000800 */
[----:B------:R1:W-:Y:S06]  /*7770*/  MEMBAR.ALL.CTA ;  /* 0x0000000000007992 */ /* 0x0003ec0000008000 */
[----:B-1----:R-:W1:Y:S01]  /*7780*/  FENCE.VIEW.ASYNC.S ;  /* 0x00000000000073c6 */ /* 0x002e620000000000 */
[----:B------:R-:W-:Y:S09]  /*7790*/  UPRMT UR4, URZ, 0x654, UR4 ;  /* 0x00000654ff047896 */ /* 0x000ff20008000004 */
[----:B-1----:R-:W-:Y:S01]  /*77a0*/  SYNCS.ARRIVE.TRANS64.RED.A1T0 RZ, [UR4], RZ ;  /* 0x000000ffffff79a7 */ /* 0x002fe20008100404 */
[----:B------:R-:W5:Y:S01]  /*77b0*/  LDL R2, [R2] ;  /* 0x0000000002027983 */ /* 0x000f620000100800 */
[----:B--2---:R-:W-:Y:S11]  /*77c0*/  LOP3.LUT P0, RZ, R6, 0x1, RZ, 0xc0, !PT ;  /* 0x0000000106ff7812 */ /* 0x004ff6000780c0ff */
[----:B------:R-:W-:Y:S02]  /*77d0*/  @!UPT UIADD3 URZ, UPT, UPT, URZ, URZ, URZ ;  /* 0x000000fffffff290 */ /* 0x000fe4000fffe0ff */
[----:B------:R-:W-:Y:S01]  /*77e0*/  VOTEU.ANY UP1, P0 ;  /* 0x0000000000ff7886 */ /* 0x000fe20000020100 */
[----:B------:R-:W-:Y:S01]  /*77f0*/  PLOP3.LUT P0, PT, PT, PT, UP1, 0x80, 0x8 ;  /* 0x000000000008781c */ /* 0x000fe20003f0f018 */
[----:B------:R-:W-:Y:S11]  /*7800*/  UP2UR UR61, UPR, URZ, 0x2 ;  /* 0x00000002ff3d7883 */ /* 0x000ff60008000000 */
[----:B------:R-:W-:Y:S01]  /*7810*/  @!UPT UIADD3 URZ, UPT, UPT, URZ, URZ, URZ ;  /* 0x000000fffffff290 */ /* 0x000fe2000fffe0ff */
[----:B------:R-:W-:Y:S02]  /*7820*/  @P0 MOV R3, R4 ;  /* 0x0000000400030202 */ /* 0x000fe40000000f00 */
[----:B------:R-:W-:Y:S02]  /*7830*/  @P0 LOP3.LUT R0, R5, 0xffff, RZ, 0xc0, !PT ;  /* 0x0000ffff05000812 */ /* 0x000fe400078ec0ff */
[----:B------:R-:W-:Y:S02]  /*7840*/  @P0 R2UR UR5, R3 ;  /* 0x00000000030502ca */ /* 0x000fe400000e0000 */
[----:B------:R-:W-:Y:S11]  /*7850*/  @P0 R2UR UR4, R0 ;  /* 0x00000000000402ca */ /* 0x000ff600000e0000 */
[----:B------:R-:W-:Y:S02]  /*7860*/  @UP1 UMOV UR37, UR5 ;  /* 0x0000000500251c82 */ /* 0x000fe40008000000 */
[----:B------:R-:W-:Y:S01]  /*7870*/  @UP1 UMOV UR36, UR4 ;  /* 0x0000000400241c82 */ /* 0x000fe20008000000 */
[----:B------:R-:W-:Y:S05]  /*7880*/  BRA.U !UP0, `(.L_x_76) ;  /* 0x0000000108cc7547 */ /* 0x000fea000b800000 */
[----:B------:R-:W1:Y:S01]  /*7890*/  LDCU UR9, c[0x0][0xb20] ;  /* 0x00016400ff0977ac */ /* 0x000e620008000800 */
[----:B------:R-:W-:Y:S02]  /*78a0*/  UIMAD.WIDE.U32 UR4, UR53, UR59, URZ ;  /* 0x0000003b350472a5 */ /* 0x000fe4000f8e00ff */
[----:B------:R-:W-:Y:S02]  /*78b0*/  UIMAD.WIDE.U32 UR6, UR60, UR56, URZ ;  /* 0x000000383c0672a5 */ /* 0x000fe4000f8e00ff */
[----:B------:R-:W-:Y:S02]  /*78c0*/  UIMAD.WIDE.U32 UR10, UR36, UR59, URZ ;  /* 0x0000003b240a72a5 */ /* 0x000fe4000f8e00ff */
[----:B------:R-:W-:Y:S02]  /*78d0*/  UISETP.NE.AND UP0, UPT, UR58, 0x1, UPT ;  /* 0x000000013a00788c */ /* 0x000fe4000bf05270 */
[----:B------:R-:W-:Y:S02]  /*78e0*/  UISETP.NE.AND UP1, UPT, UR45, 0x1, UPT ;  /* 0x000000012d00788c */ /* 0x000fe4000bf25270 */
[----:B------:R-:W-:Y:S02]  /*78f0*/  UISETP.NE.AND UP2, UPT, UR39, 0x1, UPT ;  /* 0x000000012700788c */ /* 0x000fe4000bf45270 */
[----:B------:R-:W-:Y:S01]  /*7900*/  UIMAD.WIDE.U32 UR12, UR37, UR56, URZ ;  /* 0x00000038250c72a5 */ /* 0x000fe2000f8e00ff */
[----:B------:R-:W-:Y:S01]  /*7910*/  UMOV UR4, UR5 ;  /* 0x0000000500047c82 */ /* 0x000fe20008000000 */
[----:B------:R-:W-:Y:S01]  /*7920*/  UMOV UR6, UR11 ;  /* 0x0000000b00067c82 */ /* 0x000fe20008000000 */
[----:B-1----:R-:W-:Y:S03]  /*7930*/  USHF.R.U32.HI UR8, URZ, UR9, UR4 ;  /* 0x00000009ff087299 */ /* 0x002fe60008011604 */
[----:B------:R-:W-:Y:S02]  /*7940*/  UMOV UR4, UR7 ;  /* 0x0000000700047c82 */ /* 0x000fe40008000000 */
[----:B------:R-:W-:Y:S02]  /*7950*/  USHF.R.U32.HI UR5, URZ, UR57, UR4 ;  /* 0x00000039ff057299 */ /* 0x000fe40008011604 */
[----:B------:R-:W-:Y:S02]  /*7960*/  USEL UR4, UR53, UR8, !UP0 ;  /* 0x0000000835047287 */ /* 0x000fe4000c000000 */
[----:B------:R-:W-:Y:S02]  /*7970*/  USHF.R.U32.HI UR8, URZ, UR9, UR6 ;  /* 0x00000009ff087299 */ /* 0x000fe40008011606 */
[----:B------:R-:W-:Y:S02]  /*7980*/  UIMAD.WIDE.U32 UR6, UR4, UR46, URZ ;  /* 0x0000002e040672a5 */ /* 0x000fe4000f8e00ff */
[----:B------:R-:W-:Y:S02]  /*7990*/  USEL UR9, UR60, UR5, !UP1 ;  /* 0x000000053c097287 */ /* 0x000fe4000c800000 */
[----:B------:R-:W-:Y:S02]  /*79a0*/  USEL UR8, UR36, UR8, !UP0 ;  /* 0x0000000824087287 */ /* 0x000fe4000c000000 */
[----:B------:R-:W-:Y:S01]  /*79b0*/  UIMAD.WIDE.U32 UR10, UR9, UR46, URZ ;  /* 0x0000002e090a72a5 */ /* 0x000fe2000f8e00ff */
[----:B------:R-:W-:Y:S01]  /*79c0*/  UMOV UR6, UR7 ;  /* 0x0000000700067c82 */ /* 0x000fe20008000000 */
[----:B------:R-:W-:Y:S01]  /*79d0*/  UMOV UR5, UR13 ;  /* 0x0000000d00057c82 */ /* 0x000fe20008000000 */
[----:B------:R-:W-:Y:S02]  /*79e0*/  @UP2 USHF.R.U32.HI UR4, URZ, UR47, UR6 ;  /* 0x0000002fff042299 */ /* 0x000fe40008011606 */
[----:B------:R-:W-:Y:S02]  /*79f0*/  USHF.R.U32.HI UR5, URZ, UR57, UR5 ;  /* 0x00000039ff057299 */ /* 0x000fe40008011605 */
[----:B------:R-:W-:Y:S02]  /*7a00*/  UIMAD UR4, UR39, UR4, URZ ;  /* 0x00000004270472a4 */ /* 0x000fe4000f8e02ff */
[----:B------:R-:W-:Y:S02]  /*7a10*/  USEL UR5, UR37, UR5, !UP1 ;  /* 0x0000000525057287 */ /* 0x000fe4000c800000 */
[----:B------:R-:W-:Y:S01]  /*7a20*/  UISETP.GE.AND UP0, UPT, UR8, UR4, UPT ;  /* 0x000000040800728c */ /* 0x000fe2000bf06270 */
[----:B------:R-:W-:Y:S01]  /*7a30*/  UMOV UR6, UR11 ;  /* 0x0000000b00067c82 */ /* 0x000fe20008000000 */
[----:B------:R-:W-:Y:S02]  /*7a40*/  UIMAD.WIDE.U32 UR10, UR8, UR46, URZ ;  /* 0x0000002e080a72a5 */ /* 0x000fe4000f8e00ff */
[----:B------:R-:W-:Y:S04]  /*7a50*/  @UP2 USHF.R.U32.HI UR9, URZ, UR47, UR6 ;  /* 0x0000002fff092299 */ /* 0x000fe80008011606 */
[----:B------:R-:W-:Y:S01]  /*7a60*/  UIMAD UR6, UR39, UR9, URZ ;  /* 0x00000009270672a4 */ /* 0x000fe2000f8e02ff */
[----:B------:R-:W-:Y:S03]  /*7a70*/  UMOV UR4, UR11 ;  /* 0x0000000b00047c82 */ /* 0x000fe60008000000 */
[----:B------:R-:W-:Y:S02]  /*7a80*/  UISETP.GE.OR UP0, UPT, UR5, UR6, UP0 ;  /* 0x000000060500728c */ /* 0x000fe40008706670 */
[----:B------:R-:W-:Y:S02]  /*7a90*/  USHF.R.U32.HI UR4, URZ, UR47, UR4 ;  /* 0x0000002fff047299 */ /* 0x000fe40008011604 */
[----:B------:R-:W-:Y:S02]  /*7aa0*/  UIMAD.WIDE.U32 UR6, UR5, UR46, URZ ;  /* 0x0000002e050672a5 */ /* 0x000fe4000f8e00ff */
[----:B------:R-:W-:Y:S02]  /*7ab0*/  USEL UR11, UR8, UR4, !UP2 ;  /* 0x00000004080b7287 */ /* 0x000fe4000d000000 */
[----:B------:R-:W-:Y:S02]  /*7ac0*/  UIADD3 UR6, UPT, UPT, -UR5, URZ, URZ ;  /* 0x000000ff05067290 */ /* 0x000fe4000fffe1ff */
[----:B------:R-:W-:Y:S02]  /*7ad0*/  UIADD3 UR10, UPT, UPT, -UR11, URZ, URZ ;  /* 0x000000ff0b0a7290 */ /* 0x000fe4000fffe1ff */
[----:B------:R-:W-:Y:S02]  /*7ae0*/  UIMAD UR6, UR45, UR6, UR37 ;  /* 0x000000062d0672a4 */ /* 0x000fe4000f8e0225 */
[----:B------:R-:W-:Y:S01]  /*7af0*/  UIMAD UR10, UR39, UR10, UR8 ;  /* 0x0000000a270a72a4 */ /* 0x000fe2000f8e0208 */
[----:B------:R-:W-:Y:S01]  /*7b00*/  @!UP0 UMOV UR4, UR7 ;  /* 0x0000000700048c82 */ /* 0x000fe20008000000 */
[----:B------:R-:W-:Y:S02]  /*7b10*/  UIADD3 UR7, UPT, UPT, -UR8, URZ, URZ ;  /* 0x000000ff08077290 */ /* 0x000fe4000fffe1ff */
[----:B------:R-:W-:Y:S04]  /*7b20*/  @!UP0 USHF.R.U32.HI UR4, URZ, UR47, UR4 ;  /* 0x0000002fff048299 */ /* 0x000fe80008011604 */
[----:B------:R-:W-:Y:S04]  /*7b30*/  @!UP0 USEL UR4, UR5, UR4, !UP2 ;  /* 0x0000000405048287 */ /* 0x000fe8000d000000 */
[----:B------:R-:W-:Y:S02]  /*7b40*/  @!UP0 UIMAD UR9, UR9, UR10, UR4 ;  /* 0x0000000a090982a4 */ /* 0x000fe4000f8e0204 */
[----:B------:R-:W-:Y:S02]  /*7b50*/  @!UP0 UIADD3 UR10, UPT, UPT, UR11, -UR4, URZ ;  /* 0x800000040b0a8290 */ /* 0x000fe4000fffe0ff */
[----:B------:R-:W-:Y:S02]  /*7b60*/  UIMAD UR4, UR58, UR7, UR36 ;  /* 0x000000073a0472a4 */ /* 0x000fe4000f8e0224 */
[----:B------:R-:W-:Y:S03]  /*7b70*/  @!UP0 UIMAD UR8, UR10, UR39, UR5 ;  /* 0x000000270a0882a4 */ /* 0x000fe6000f8e0205 */
[----:B------:R-:W-:Y:S02]  /*7b80*/  @!UP0 UMOV UR5, UR9 ;  /* 0x0000000900058c82 */ /* 0x000fe40008000000 */
[----:B------:R-:W-:Y:S02]  /*7b90*/  UIMAD UR37, UR5, UR45, UR6 ;  /* 0x0000002d052572a4 */ /* 0x000fe4000f8e0206 */
[----:B------:R-:W-:Y:S11]  /*7ba0*/  UIMAD UR36, UR8, UR58, UR4 ;  /* 0x0000003a082472a4 */ /* 0x000ff6000f8e0204 */
[----:B------:R-:W-:Y:S01]  /*7bb0*/  @!UPT UIADD3 URZ, UPT, UPT, URZ, URZ, URZ ;  /* 0x000000fffffff290 */ /* 0x000fe2000fffe0ff */
.L_x_76:
[----:B------:R-:W-:Y:S01]  /*7bc0*/  UISETP.NE.AND UP0, UPT, UR38, 0x1, UPT ;  /* 0x000000012600788c */ /* 0x000fe2000bf05270 */
[----:B------:R-:W-:Y:S01]  /*7bd0*/  @P0 SHF.R.U32.HI R4, RZ, 0x10, R5 ;  /* 0x00000010ff040819 */ /* 0x000fe20000011605 */
[----:B------:R-:W-:Y:S01]  /*7be0*/  USHF.L.U32 UR41, UR21, 0x7, URZ ;  /* 0x0000000715297899 */ /* 0x000fe200080006ff */
[----:B------:R-:W-:Y:S02]  /*7bf0*/  BSSY.RECONVERGENT B6, `(.L_x_77) ;  /* 0x0000034000067945 */ /* 0x000fe40003800200 */
[----:B------:R-:W-:Y:S02]  /*7c00*/  @P0 R2UR UR62, R4 ;  /* 0x00000000043e02ca */ /* 0x000fe400000e0000 */
[----:B------:R-:W-:Y:S04]  /*7c10*/  LOP3.LUT P0, RZ, R69, 0x3f0, RZ, 0xc0, !PT ;  /* 0x000003f045ff7812 */ /* 0x000fe8000780c0ff */
[----:B------:R-:W1:Y:S01]  /*7c20*/  @!UP0 LDCU.128 UR12, c[0x0][0xb10] ;  /* 0x00016200ff0c87ac */ /* 0x000e620008000c00 */
[----:B------:R-:W2:Y:S01]  /*7c30*/  @!UP0 LDCU UR5, c[0x0][0xb0c] ;  /* 0x00016180ff0587ac */ /* 0x000ea20008000800 */
[----:B------:R-:W3:Y:S01]  /*7c40*/  @!UP0 LDCU UR10, c[0x0][0xb20] ;  /* 0x00016400ff0a87ac */ /* 0x000ee20008000800 */
[----:B-1----:R-:W-:Y:S02]  /*7c50*/  UIMAD.WIDE.U32 UR8, UR37, UR12, URZ ;  /* 0x0000000c250872a5 */ /* 0x002fe4000f8e00ff */
[----:B------:R-:W-:Y:S02]  /*7c60*/  UIMAD.WIDE.U32 UR6, UR36, UR15, URZ ;  /* 0x0000000f240672a5 */ /* 0x000fe4000f8e00ff */
[----:B------:R-:W-:Y:S03]  /*7c70*/  @!UP0 UISETP.NE.AND UP1, UPT, UR14, 0x1, UPT ;  /* 0x000000010e00888c */ /* 0x000fe6000bf25270 */
[----:B------:R-:W-:Y:S01]  /*7c80*/  @!UP0 UMOV UR4, UR9 ;  /* 0x0000000900048c82 */ /* 0x000fe20008000000 */
[----:B--2---:R-:W-:Y:S02]  /*7c90*/  @!UP0 UISETP.NE.AND UP2, UPT, UR5, 0x1, UPT ;  /* 0x000000010500888c */ /* 0x004fe4000bf45270 */
[----:B------:R-:W-:Y:S01]  /*7ca0*/  @!UP0 USHF.R.U32.HI UR4, URZ, UR13, UR4 ;  /* 0x0000000dff048299 */ /* 0x000fe20008011604 */
[----:B------:R-:W-:Y:S02]  /*7cb0*/  @!UP0 UMOV UR6, UR7 ;  /* 0x0000000700068c82 */ /* 0x000fe40008000000 */
[----:B---3--:R-:W-:Y:S02]  /*7cc0*/  @!UP0 USHF.R.U32.HI UR6, URZ, UR10, UR6 ;  /* 0x0000000aff068299 */ /* 0x008fe40008011606 */
[----:B------:R-:W-:Y:S02]  /*7cd0*/  @!UP0 USEL UR7, UR37, UR4, !UP2 ;  /* 0x0000000425078287 */ /* 0x000fe4000d000000 */
[----:B------:R-:W-:Y:S04]  /*7ce0*/  @!UP0 USEL UR6, UR36, UR6, !UP1 ;  /* 0x0000000624068287 */ /* 0x000fe8000c800000 */
[----:B------:R-:W-:Y:S02]  /*7cf0*/  @!UP0 UIADD3 UR4, UPT, UPT, -UR7, UR6, URZ ;  /* 0x0000000607048290 */ /* 0x000fe4000fffe1ff */
[----:B------:R-:W-:Y:S02]  /*7d00*/  @!UP0 UIADD3 UR6, UPT, UPT, UR7, -UR6, URZ ;  /* 0x8000000607068290 */ /* 0x000fe4000fffe0ff */
[----:B------:R-:W-:Y:S02]  /*7d10*/  @!UP0 UIMAD UR37, UR4, UR5, UR37 ;  /* 0x00000005042582a4 */ /* 0x000fe4000f8e0225 */
[----:B------:R-:W-:Y:S01]  /*7d20*/  @!UP0 UIMAD UR36, UR6, UR14, UR36 ;  /* 0x0000000e062482a4 */ /* 0x000fe2000f8e0224 */
[----:B------:R-:W-:Y:S11]  /*7d30*/  @!P0 BRA `(.L_x_78) ;  /* 0x00000000007c8947 */ /* 0x000ff60003800000 */
[----:B------:R-:W1:Y:S01]  /*7d40*/  LDCU.64 UR8, c[0x4][0x80] ;  /* 0x01001000ff0877ac */ /* 0x000e620008000a00 */
[----:B------:R-:W-:Y:S01]  /*7d50*/  MOV R16, 0x0 ;  /* 0x0000000000107802 */ /* 0x000fe20000000f00 */
[----:B------:R-:W-:Y:S02]  /*7d60*/  HFMA2 R12, -RZ, RZ, 0, 5.9604644775390625e-08 ;  /* 0x00000001ff0c7431 */ /* 0x000fe400000001ff */
[----:B------:R-:W-:Y:S01]  /*7d70*/  IMAD.MOV.U32 R8, RZ, RZ, 0x70 ;  /* 0x00000070ff087424 */ /* 0x000fe200078e00ff */
[----:B------:R2:W3:Y:S01]  /*7d80*/  LDC.64 R14, c[0x4][R16] ;  /* 0x01000000100e7b82 */ /* 0x0004e20000000a00 */
[----:B------:R-:W4:Y:S01]  /*7d90*/  LDCU.64 UR6, c[0x4][0x88] ;  /* 0x01001100ff0677ac */ /* 0x000f220008000a00 */
[----:B------:R-:W-:Y:S01]  /*7da0*/  IMAD.MOV.U32 R13, RZ, RZ, RZ ;  /* 0x000000ffff0d7224 */ /* 0x000fe200078e00ff */
[----:B------:R-:W2:Y:S01]  /*7db0*/  LDCU.64 UR4, c[0x4][0x8] ;  /* 0x01000100ff0477ac */ /* 0x000ea20008000a00 */
[----:B-1----:R-:W-:Y:S01]  /*7dc0*/  MOV R5, UR9 ;  /* 0x0000000900057c02 */ /* 0x002fe20008000f00 */
[----:B------:R-:W-:Y:S01]  /*7dd0*/  IMAD.U32 R4, RZ, RZ, UR8 ;  /* 0x00000008ff047e24 */ /* 0x000fe2000f8e00ff */
[----:B----4-:R-:W-:Y:S01]  /*7de0*/  MOV R7, UR7 ;  /* 0x0000000700077c02 */ /* 0x010fe20008000f00 */
[----:B------:R-:W-:Y:S01]  /*7df0*/  IMAD.U32 R6, RZ, RZ, UR6 ;  /* 0x00000006ff067e24 */ /* 0x000fe2000f8e00ff */
[----:B--2---:R-:W-:Y:S01]  /*7e00*/  MOV R11, UR5 ;  /* 0x00000005000b7c02 */ /* 0x004fe20008000f00 */
[----:B------:R-:W-:Y:S02]  /*7e10*/  IMAD.U32 R10, RZ, RZ, UR4 ;  /* 0x00000004ff0a7e24 */ /* 0x000fe4000f8e00ff */
[----:B------:R-:W-:Y:S07]  /*7e20*/  LEPC R20, `(.L_x_79) ;  /* 0x000000001014794e */ /* 0x000fee0000000000 */
[----:B---3-5:R-:W-:Y:S05]  /*7e30*/  CALL.ABS.NOINC R14 ;  /* 0x000000000e007343 */ /* 0x028fea0003c00000 */
.L_x_79:
[----:B------:R-:W1:Y:S01]  /*7e40*/  LDCU.64 UR8, c[0x4][0x80] ;  /* 0x01001000ff0877ac */ /* 0x000e620008000a00 */
[----:B------:R-:W2:Y:S01]  /*7e50*/  LDC.64 R16, c[0x4][R16] ;  /* 0x0100000010107b82 */ /* 0x000ea20000000a00 */
[----:B------:R-:W-:Y:S02]  /*7e60*/  HFMA2 R12, -RZ, RZ, 0, 5.9604644775390625e-08 ;  /* 0x00000001ff0c7431 */ /* 0x000fe400000001ff */
[----:B------:R-:W-:Y:S02]  /*7e70*/  IMAD.MOV.U32 R8, RZ, RZ, 0x70 ;  /* 0x00000070ff087424 */ /* 0x000fe400078e00ff */
[----:B------:R-:W-:Y:S01]  /*7e80*/  IMAD.MOV.U32 R13, RZ, RZ, RZ ;  /* 0x000000ffff0d7224 */ /* 0x000fe200078e00ff */
[----:B------:R-:W3:Y:S01]  /*7e90*/  LDCU.64 UR6, c[0x4][0x88] ;  /* 0x01001100ff0677ac */ /* 0x000ee20008000a00 */
[----:B------:R-:W4:Y:S01]  /*7ea0*/  LDCU.64 UR4, c[0x4][0x8] ;  /* 0x01000100ff0477ac */ /* 0x000f220008000a00 */
[----:B-1----:R-:W-:Y:S02]  /*7eb0*/  MOV R4, UR8 ;  /* 0x0000000800047c02 */ /* 0x002fe40008000f00 */
[----:B------:R-:W-:Y:S02]  /*7ec0*/  MOV R5, UR9 ;  /* 0x0000000900057c02 */ /* 0x000fe40008000f00 */
[----:B---3--:R-:W-:Y:S01]  /*7ed0*/  MOV R7, UR7 ;  /* 0x0000000700077c02 */ /* 0x008fe20008000f00 */
[----:B------:R-:W-:Y:S01]  /*7ee0*/  IMAD.U32 R6, RZ, RZ, UR6 ;  /* 0x00000006ff067e24 */ /* 0x000fe2000f8e00ff */
[----:B----4-:R-:W-:Y:S01]  /*7ef0*/  MOV R11, UR5 ;  /* 0x00000005000b7c02 */ /* 0x010fe20008000f00 */
[----:B------:R-:W-:Y:S02]  /*7f00*/  IMAD.U32 R10, RZ, RZ, UR4 ;  /* 0x00000004ff0a7e24 */ /* 0x000fe4000f8e00ff */
[----:B------:R-:W-:Y:S07]  /*7f10*/  LEPC R20, `(.L_x_78) ;  /* 0x000000001014794e */ /* 0x000fee0000000000 */
[----:B--2---:R-:W-:Y:S05]  /*7f20*/  CALL.ABS.NOINC R16 ;  /* 0x0000000010007343 */ /* 0x004fea0003c00000 */
.L_x_78:
[----:B------:R-:W-:Y:S05]  /*7f30*/  BSYNC.RECONVERGENT B6 ;  /* 0x0000000000067941 */ /* 0x000fea0003800200 */
.L_x_77:
[----:B------:R-:W-:Y:S01]  /*7f40*/  R2UR UR5, R62 ;  /* 0x000000003e0572ca */ /* 0x000fe200000e0000 */
[----:B------:R-:W-:Y:S01]  /*7f50*/  UISETP.NE.AND UP2, UPT, UR63, URZ, UPT ;  /* 0x000000ff3f00728c */ /* 0x000fe2000bf45270 */
[----:B------:R-:W-:Y:S02]  /*7f60*/  R2UR UR4, R61 ;  /* 0x000000003d0472ca */ /* 0x000fe400000e0000 */
[----:B------:R-:W-:Y:S02]  /*7f70*/  ISETP.NE.U32.AND P4, PT, R50, RZ, PT ;  /* 0x000000ff3200720c */ /* 0x000fe40003f85070 */
[----:B------:R-:W-:Y:S02]  /*7f80*/  ISETP.NE.U32.AND P2, PT, RZ, UR54, PT ;  /* 0x00000036ff007c0c */ /* 0x000fe4000bf45070 */
[----:B------:R-:W-:Y:S02]  /*7f90*/  PLOP3.LUT P1, PT, PT, PT, UP2, 0x80, 0x8 ;  /* 0x000000000008781c */ /* 0x000fe40003f2f028 */
[----:B------:R-:W-:Y:S02]  /*7fa0*/  ISETP.NE.AND.EX P4, PT, R51, RZ, PT, P4 ;  /* 0x000000ff3300720c */ /* 0x000fe40003f85340 */
[----:B------:R-:W-:Y:S01]  /*7fb0*/  ISETP.NE.AND.EX P2, PT, RZ, UR55, PT, P2 ;  /* 0x00000037ff007c0c */ /* 0x000fe2000bf45320 */
[----:B------:R-:W-:Y:S04]  /*7fc0*/  UISETP.NE.U32.AND UP0, UPT, UR5, URZ, UPT ;  /* 0x000000ff0500728c */ /* 0x000fe8000bf05070 */
[----:B------:R-:W-:Y:S02]  /*7fd0*/  UISETP.NE.AND.EX UP1, UPT, UR4, URZ, UPT, UP0 ;  /* 0x000000ff0400728c */ /* 0x000fe4000bf25300 */
[----:B------:R-:W-:Y:S02]  /*7fe0*/  UPLOP3.LUT UP0, UPT, UPT, UPT, UPT, 0x40, 0x4 ;  /* 0x000000000004789c */ /* 0x000fe40003f0e870 */
[----:B------:R-:W-:Y:S06]  /*7ff0*/  @UP2 UPLOP3.LUT UP0, UPT, UPT, UPT, UP1, 0x80, 0x8 ;  /* 0x000000000008289c */ /* 0x000fec0003f0f010 */
[----:B------:R-:W-:Y:S01]  /*8000*/  PLOP3.LUT P0, PT, PT, PT, UP0, 0x80, 0x8 ;  /* 0x000000000008781c */ /* 0x000fe20003f0f008 */
[----:B------:R-:W-:Y:S01]  /*8010*/  @!UPT UIADD3 URZ, UPT, UPT, URZ, URZ, URZ ;  /* 0x000000fffffff290 */ /* 0x000fe2000fffe0ff */
[----:B------:R-:W-:Y:S11]  /*8020*/  BRA.U !UP1, `(.L_x_80) ;  /* 0x0000000109407547 */ /* 0x000ff6000b800000 */
[----:B------:R-:W-:Y:S01]  /*8030*/  UISETP.NE.U32.AND UP0, UPT, UR54, URZ, UPT ;  /* 0x000000ff3600728c */ /* 0x000fe2000bf05070 */
[----:B------:R-:W-:Y:S01]  /*8040*/  R2UR UR6, R62 ;  /* 0x000000003e0672ca */ /* 0x000fe200000e0000 */
[----:B------:R-:W1:Y:S01]  /*8050*/  LDCU.64 UR8, c[0x0][0x358] ;  /* 0x00006b00ff0877ac */ /* 0x000e620008000a00 */
[----:B------:R-:W-:Y:S02]  /*8060*/  HFMA2 R59, -RZ, RZ, 0, 5.9604644775390625e-08 ;  /* 0x00000001ff3b7431 */ /* 0x000fe400000001ff */
[----:B------:R-:W-:Y:S01]  /*8070*/  IMAD.MOV.U32 R0, RZ, RZ, 0x1 ;  /* 0x00000001ff007424 */ /* 0x000fe200078e00ff */
[----:B------:R-:W-:Y:S06]  /*8080*/  UISETP.NE.AND.EX UP0, UPT, UR55, URZ, UPT, UP0 ;  /* 0x000000ff3700728c */ /* 0x000fec000bf05300 */
[----:B------:R-:W-:Y:S05]  /*8090*/  PLOP3.LUT P3, PT, PT, PT, UP0, 0x80, 0x8 ;  /* 0x000000000008781c */ /* 0x000fea0003f6f008 */
[----:B------:R-:W2:Y:S01]  /*80a0*/  @UP0 LDCU.64 UR4, c[0x0][0x888] ;  /* 0x00011100ff0407ac */ /* 0x000ea20008000a00 */
[----:B------:R-:W-:Y:S07]  /*80b0*/  @UP0 UIMAD UR6, UR51, UR6, URZ ;  /* 0x00000006330602a4 */ /* 0x000fee000f8e02ff */
[----:B------:R-:W-:Y:S01]  /*80c0*/  @!P3 PRMT R59, R0, 0x7610, R59 ;  /* 0x00007610003bb816 */ /* 0x000fe2000000003b */
[----:B--2---:R-:W-:Y:S06]  /*80d0*/  @UP0 UIMAD.WIDE UR4, UR6, 0x4, UR4 ;  /* 0x00000004060408a5 */ /* 0x004fec000f8e0204 */
[----:B------:R-:W-:Y:S02]  /*80e0*/  IMAD.U32 R4, RZ, RZ, UR4 ;  /* 0x00000004ff047e24 */ /* 0x000fe4000f8e00ff */
[----:B------:R-:W-:Y:S03]  /*80f0*/  IMAD.U32 R5, RZ, RZ, UR5 ;  /* 0x00000005ff057e24 */ /* 0x000fe6000f8e00ff */
[----:B------:R-:W2:Y:S02]  /*8100*/  @!UP0 LDCU UR4, c[0x0][0x880] ;  /* 0x00011000ff0487ac */ /* 0x000ea40008000800 */
[----:B-1---5:R1:W5:Y:S02]  /*8110*/  @P3 LDG.E R27, desc[UR8][R4.64] ;  /* 0x00000008041b3981 */ /* 0x022364000c1e1900 */
[----:B-12---:R-:W-:Y:S02]  /*8120*/  @!P3 MOV R27, UR4 ;  /* 0x00000004001bbc02 */ /* 0x006fe40008000f00 */
.L_x_80:
[----:B------:R-:W-:Y:S05]  /*8130*/  @!P4 BRA `(.L_x_81) ;  /* 0x000000000024c947 */ /* 0x000fea0003800000 */
[----:B------:R-:W-:Y:S01]  /*8140*/  ISETP.NE.U32.AND P3, PT, R48, RZ, PT ;  /* 0x000000ff3000720c */ /* 0x000fe20003f65070 */
[----:B------:R-:W1:Y:S03]  /*8150*/  LDCU.64 UR4, c[0x0][0x358] ;  /* 0x00006b00ff0477ac */ /* 0x000e660008000a00 */
[----:B------:R-:W-:Y:S11]  /*8160*/  ISETP.NE.AND.EX P3, PT, R49, RZ, PT, P3 ;  /* 0x000000ff3100720c */ /* 0x000ff60003f65330 */
[----:B------:R-:W-:Y:S02]  /*8170*/  @!UPT UIADD3 URZ, UPT, UPT, URZ, URZ, URZ ;  /* 0x000000fffffff290 */ /* 0x000fe4000fffe0ff */
[----:B------:R-:W2:Y:S01]  /*8180*/  @P3 LDC.64 R4, c[0x0][0x8a8] ;  /* 0x00022a00ff043b82 */ /* 0x000ea20000000a00 */
[----:B------:R-:W-:Y:S04]  /*8190*/  @P3 IMAD R0, R50, UR51, RZ ;  /* 0x0000003332003c24 */ /* 0x000fe8000f8e02ff */
[----:B--2---:R-:W-:Y:S05]  /*81a0*/  @P3 IMAD.WIDE R4, R0, 0x4, R4 ;  /* 0x0000000400043825 */ /* 0x004fea00078e0204 */
[----:B-1---5:R1:W5:Y:S02]  /*81b0*/  @P3 LDG.E R24, desc[UR4][R4.64] ;  /* 0x0000000404183981 */ /* 0x022364000c1e1900 */
[----:B-1----:R-:W2:Y:S02]  /*81c0*/  @!P3 LDC R24, c[0x0][0x8a0] ;  /* 0x00022800ff18bb82 */ /* 0x002ea40000000800 */
.L_x_81:
[----:B-----5:R-:W-:Y:S01]  /*81d0*/  FSETP.NEU.AND P4, PT, R27, RZ, PT ;  /* 0x000000ff1b00720b */ /* 0x020fe20003f8d000 */
[----:B------:R-:W-:Y:S01]  /*81e0*/  USHF.L.U32 UR8, UR50, 0x6, URZ ;  /* 0x0000000632087899 */ /* 0x000fe200080006ff */
[----:B------:R-:W-:Y:S01]  /*81f0*/  SEL R4, RZ, 0xffffffff, P2 ;  /* 0xffffffffff047807 */ /* 0x000fe20001000000 */
[----:B------:R-:W-:Y:S01]  /*8200*/  IMAD.SHL.U32 R83, R57, 0x4, RZ ;  /* 0x0000000439537824 */ /* 0x000fe200078e00ff */
[----:B------:R-:W-:Y:S01]  /*8210*/  @P1 LOP3.LUT P2, RZ, R59, 0xff, RZ, 0xc0, !PT ;  /* 0x000000ff3bff1812 */ /* 0x000fe2000784c0ff */
[----:B------:R-:W-:Y:S01]  /*8220*/  BSSY B1, `(.L_x_82) ;  /* 0x0000055000017945 */ /* 0x000fe20003800000 */
[----:B------:R-:W-:Y:S01]  /*8230*/  @P1 SEL R0, RZ, 0xffffffff, P4 ;  /* 0xffffffffff001807 */ /* 0x000fe20002000000 */
[----:B------:R-:W-:Y:S01]  /*8240*/  IMAD.U32 R74, RZ, RZ, UR8 ;  /* 0x00000008ff4a7e24 */ /* 0x000fe2000f8e00ff */
[----:B------:R-:W-:Y:S01]  /*8250*/  LOP3.LUT R56, R56, 0x1, RZ, 0x3c, !PT ;  /* 0x0000000138387812 */ /* 0x000fe200078e3cff */
[----:B------:R-:W-:Y:S01]  /*8260*/  VIADD R78, R83, UR48 ;  /* 0x00000030534e7c36 */ /* 0x000fe20008000000 */
[----:B------:R-:W-:Y:S01]  /*8270*/  @P0 SEL R0, R4, R0, !P2 ;  /* 0x0000000004000207 */ /* 0x000fe20005000000 */
[----:B------:R-:W-:Y:S01]  /*8280*/  IMAD.MOV.U32 R84, RZ, RZ, 0x1 ;  /* 0x00000001ff547424 */ /* 0x000fe200078e00ff */
[----:B------:R-:W-:Y:S01]  /*8290*/  LEA R81, R22, UR48, 0x3 ;  /* 0x0000003016517c11 */ /* 0x000fe2000f8e18ff */
[----:B------:R-:W-:Y:S01]  /*82a0*/  IMAD.IADD R25, R23, 0x1, R2 ;  /* 0x0000000117197824 */ /* 0x000fe200078e0202 */
[----:B------:R-:W-:Y:S01]  /*82b0*/  @P1 LOP3.LUT R0, R0, 0x1, RZ, 0xc0, !PT ;  /* 0x0000000100001812 */ /* 0x000fe200078ec0ff */
[----:B------:R-:W-:Y:S01]  /*82c0*/  IMAD.MOV.U32 R82, RZ, RZ, RZ ;  /* 0x000000ffff527224 */ /* 0x000fe200078e00ff */
[----:B------:R-:W-:Y:S02]  /*82d0*/  R2UR UR4, R67 ;  /* 0x00000000430472ca */ /* 0x000fe400000e0000 */
[----:B------:R-:W-:Y:S02]  /*82e0*/  CS2R R38, SRZ ;  /* 0x0000000000267805 */ /* 0x000fe4000001ff00 */
[----:B------:R-:W-:Y:S02]  /*82f0*/  ISETP.NE.U32.OR P3, PT, R0, 0x1, !P1 ;  /* 0x000000010000780c */ /* 0x000fe40004f65470 */
[----:B------:R-:W-:Y:S02]  /*8300*/  CS2R R36, SRZ ;  /* 0x0000000000247805 */ /* 0x000fe4000001ff00 */
[----:B------:R-:W-:Y:S02]  /*8310*/  R2UR UR7, R66 ;  /* 0x00000000420772ca */ /* 0x000fe400000e0000 */
[----:B------:R-:W-:Y:S02]  /*8320*/  CS2R R34, SRZ ;  /* 0x0000000000227805 */ /* 0x000fe4000001ff00 */
[----:B------:R-:W-:Y:S02]  /*8330*/  R2UR UR10, R68 ;  /* 0x00000000440a72ca */ /* 0x000fe400000e0000 */
[----:B------:R-:W-:Y:S02]  /*8340*/  CS2R R32, SRZ ;  /* 0x0000000000207805 */ /* 0x000fe4000001ff00 */
[----:B------:R-:W-:Y:S02]  /*8350*/  R2UR UR6, R64 ;  /* 0x00000000400672ca */ /* 0x000fe400000e0000 */
[----:B------:R-:W-:Y:S02]  /*8360*/  CS2R R42, SRZ ;  /* 0x00000000002a7805 */ /* 0x000fe4000001ff00 */
[----:B------:R-:W-:Y:S02]  /*8370*/  R2UR UR9, R65 ;  /* 0x00000000410972ca */ /* 0x000fe400000e0000 */
[----:B------:R-:W-:Y:S02]  /*8380*/  CS2R R40, SRZ ;  /* 0x0000000000287805 */ /* 0x000fe4000001ff00 */
[----:B------:R-:W-:Y:S01]  /*8390*/  R2UR UR11, R63 ;  /* 0x000000003f0b72ca */ /* 0x000fe200000e0000 */
[----:B------:R-:W-:Y:S01]  /*83a0*/  UIMAD.WIDE.U32 UR4, UR8, UR4, URZ ;  /* 0x00000004080472a5 */ /* 0x000fe2000f8e00ff */
[----:B------:R-:W-:Y:S02]  /*83b0*/  P2R R76, PR, RZ, 0x8 ;  /* 0x00000008ff4c7803 */ /* 0x000fe40000000000 */
[----:B------:R-:W-:Y:S02]  /*83c0*/  CS2R R46, SRZ ;  /* 0x00000000002e7805 */ /* 0x000fe4000001ff00 */
[----:B------:R-:W-:Y:S02]  /*83d0*/  @P3 SHF.L.U32 R0, R56, 0x1f, RZ ;  /* 0x0000001f38003819 */ /* 0x000fe400000006ff */
[----:B------:R-:W-:Y:S02]  /*83e0*/  CS2R R44, SRZ ;  /* 0x00000000002c7805 */ /* 0x000fe4000001ff00 */
[----:B------:R-:W-:Y:S01]  /*83f0*/  LOP3.LUT P5, R75, R59, 0xff, RZ, 0xc0, !PT ;  /* 0x000000ff3b4b7812 */ /* 0x000fe200078ac0ff */
[----:B------:R-:W-:Y:S01]  /*8400*/  UISETP.NE.AND UP0, UPT, UR10, 0x1, UPT ;  /* 0x000000010a00788c */ /* 0x000fe2000bf05270 */
[----:B------:R1:W3:Y:S01]  /*8410*/  @P3 SYNCS.PHASECHK.TRANS64.TRYWAIT P1, [UR48+0x40], R0 ;  /* 0x00004000ff0035a7 */ /* 0x0002e20008021130 */
[----:B------:R-:W-:Y:S01]  /*8420*/  PLOP3.LUT P3, PT, PT, PT, UP1, 0x80, 0x8 ;  /* 0x000000000008781c */ /* 0x000fe20003f6f018 */
[----:B------:R-:W-:Y:S01]  /*8430*/  UMOV UR4, UR5 ;  /* 0x0000000500047c82 */ /* 0x000fe20008000000 */
[----:B------:R-:W-:Y:S01]  /*8440*/  SEL R3, RZ, 0xffffffff, P4 ;  /* 0xffffffffff037807 */ /* 0x000fe20002000000 */
[----:B------:R-:W-:Y:S01]  /*8450*/  USHF.R.U32.HI UR4, URZ, UR7, UR4 ;  /* 0x00000007ff047299 */ /* 0x000fe20008011604 */
[----:B------:R-:W-:Y:S01]  /*8460*/  ISETP.NE.AND P4, PT, R76, RZ, PT ;  /* 0x000000ff4c00720c */ /* 0x000fe20003f85270 */
[----:B------:R-:W-:Y:S02]  /*8470*/  VIADD R79, R78, 0x400 ;  /* 0x000004004e4f7836 */ /* 0x000fe40000000000 */
[----:B------:R-:W-:Y:S01]  /*8480*/  USEL UR4, UR8, UR4, !UP0 ;  /* 0x0000000408047287 */ /* 0x000fe2000c000000 */
[----:B------:R-:W-:Y:S01]  /*8490*/  IMAD.IADD R77, R70, 0x1, R78 ;  /* 0x00000001464d7824 */ /* 0x000fe200078e024e */
[----:B------:R-:W-:Y:S02]  /*84a0*/  UISETP.NE.AND UP0, UPT, UR9, 0x1, UPT ;  /* 0x000000010900788c */ /* 0x000fe4000bf05270 */
[----:B------:R-:W-:Y:S02]  /*84b0*/  UIMAD.WIDE.U32 UR6, UR4, UR6, URZ ;  /* 0x00000006040672a5 */ /* 0x000fe4000f8e00ff */
[----:B------:R-:W-:Y:S01]  /*84c0*/  IMAD.U32 R73, RZ, RZ, UR4 ;  /* 0x00000004ff497e24 */ /* 0x000fe2000f8e00ff */
[----:B------:R-:W-:Y:S01]  /*84d0*/  @P3 SEL R3, R4, R3, !P5 ;  /* 0x0000000304033207 */ /* 0x000fe20006800000 */
[----:B------:R-:W-:Y:S01]  /*84e0*/  IMAD R5, RZ, RZ, -UR4 ;  /* 0x80000004ff057e24 */ /* 0x000fe2000f8e02ff */
[----:B------:R-:W-:Y:S01]  /*84f0*/  PLOP3.LUT P2, PT, PT, PT, UP0, 0x80, 0x8 ;  /* 0x000000000008781c */ /* 0x000fe20003f4f008 */
[----:B------:R-:W-:Y:S01]  /*8500*/  IMAD.U32 R72, RZ, RZ, UR4 ;  /* 0x00000004ff487e24 */ /* 0x000fe2000f8e00ff */
[----:B------:R-:W-:Y:S01]  /*8510*/  UMOV UR5, UR7 ;  /* 0x0000000700057c82 */ /* 0x000fe20008000000 */
[----:B------:R-:W-:Y:S01]  /*8520*/  LOP3.LUT R3, R3, 0x1, RZ, 0xc0, !PT ;  /* 0x0000000103037812 */ /* 0x000fe200078ec0ff */
[----:B------:R-:W-:Y:S01]  /*8530*/  USHF.R.U32.HI UR5, URZ, UR11, UR5 ;  /* 0x0000000bff057299 */ /* 0x000fe20008011605 */
[----:B------:R-:W-:Y:S01]  /*8540*/  IMAD R74, R5, UR10, R74 ;  /* 0x0000000a054a7c24 */ /* 0x000fe2000f8e024a */
[----:B-1----:R-:W-:Y:S02]  /*8550*/  SHF.L.U32 R0, R55, 0x1f, RZ ;  /* 0x0000001f37007819 */ /* 0x002fe400000006ff */
[----:B------:R-:W-:Y:S02]  /*8560*/  ISETP.NE.U32.AND P6, PT, R3, 0x1, PT ;  /* 0x000000010300780c */ /* 0x000fe40003fc5070 */
[----:B------:R1:W4:Y:S01]  /*8570*/  SYNCS.PHASECHK.TRANS64.TRYWAIT P0, [R81+URZ+0xa0], R0 ;  /* 0x0000a000510075a7 */ /* 0x00032200080011ff */
[----:B------:R-:W-:Y:S02]  /*8580*/  SEL R73, R73, UR5, !P2 ;  /* 0x0000000549497c07 */ /* 0x000fe4000d000000 */
[----:B------:R-:W-:Y:S03]  /*8590*/  P2R R85, PR, RZ, 0x40 ;  /* 0x00000040ff557803 */ /* 0x000fe60000000000 */
[----:B------:R-:W-:Y:S04]  /*85a0*/  IMAD.MOV R4, RZ, RZ, -R73 ;  /* 0x000000ffff047224 */ /* 0x000fe800078e0a49 */
[----:B------:R-:W-:Y:S01]  /*85b0*/  IMAD R72, R4, UR9, R72 ;  /* 0x0000000904487c24 */ /* 0x000fe2000f8e0248 */
[----:B---3--:R-:W-:Y:S01]  /*85c0*/  @P4 SEL R84, RZ, 0x1, !P1 ;  /* 0x00000001ff544807 */ /* 0x008fe20004800000 */
[----:B-1----:R-:W-:Y:S06]  /*85d0*/  @!P4 BRA `(.L_x_83) ;  /* 0x000000000064c947 */ /* 0x002fec0003800000 */
[----:B------:R-:W-:Y:S01]  /*85e0*/  @P6 IMAD R5, R71, 0x4, R79 ;  /* 0x0000000447056824 */ /* 0x000fe200078e024f */
[----:B------:R-:W-:Y:S01]  /*85f0*/  ISETP.NE.AND P1, PT, R84, RZ, PT ;  /* 0x000000ff5400720c */ /* 0x000fe20003f25270 */
[----:B------:R-:W-:Y:S01]  /*8600*/  IMAD.MOV.U32 R38, RZ, RZ, RZ ;  /* 0x000000ffff267224 */ /* 0x000fe200078e00ff */
[----:B------:R-:W-:Y:S01]  /*8610*/  BSSY B0, `(.L_x_84) ;  /* 0x000000d000007945 */ /* 0x000fe20003800000 */
[----:B------:R-:W-:Y:S01]  /*8620*/  @P6 IMAD.IADD R4, R70, 0x1, R5 ;  /* 0x0000000146046824 */ /* 0x000fe200078e0205 */
[----:B------:R-:W-:Y:S02]  /*8630*/  CS2R R34, SRZ ;  /* 0x0000000000227805 */ /* 0x000fe4000001ff00 */
[----:B------:R-:W-:Y:S02]  /*8640*/  CS2R R32, SRZ ;  /* 0x0000000000207805 */ /* 0x000fe4000001ff00 */
[----:B------:R-:W-:Y:S02]  /*8650*/  CS2R R36, SRZ ;  /* 0x0000000000247805 */ /* 0x000fe4000001ff00 */
[----:B------:R-:W-:Y:S02]  /*8660*/  CS2R R46, SRZ ;  /* 0x00000000002e7805 */ /* 0x000fe4000001ff00 */
[----:B------:R-:W-:Y:S02]  /*8670*/  CS2R R44, SRZ ;  /* 0x00000000002c7805 */ /* 0x000fe4000001ff00 */
[----:B------:R-:W-:Y:S02]  /*8680*/  CS2R R42, SRZ ;  /* 0x00000000002a7805 */ /* 0x000fe4000001ff00 */
[----:B------:R-:W-:Y:S01]  /*8690*/  CS2R R40, SRZ ;  /* 0x0000000000287805 */ /* 0x000fe2000001ff00 */
[----:B------:R-:W-:Y:S06]  /*86a0*/  @P1 BRA `(.L_x_85) ;  /* 0x00000000000c1947 */ /* 0x000fec0003800000 */
[----:B------:R-:W-:Y:S04]  /*86b0*/  SHF.L.U32 R3, R56, 0x1f, RZ ;  /* 0x0000001f38037819 */ /* 0x000fe800000006ff */
[----:B------:R-:W1:Y:S02]  /*86c0*/  SYNCS.PHASECHK.TRANS64.TRYWAIT P1, [UR48+0x40], R3 ;  /* 0x00004003ff0075a7 */ /* 0x000e640008021130 */
[----:B-1----:R-:W-:Y:S05]  /*86d0*/  @!P1 BRA `(.L_x_86) ;  /* 0x0000003000509947 */ /* 0x002fea0003800000 */
.L_x_85:
[----:B------:R-:W-:Y:S05]  /*86e0*/  BSYNC B0 ;  /* 0x0000000000007941 */ /* 0x000fea0003800000 */
.L_x_84:
[----:B------:R-:W-:Y:S01]  /*86f0*/  ISETP.NE.AND P1, PT, R85, RZ, PT ;  /* 0x000000ff5500720c */ /* 0x000fe20003f25270 */
[----:B------:R-:W-:Y:S11]  /*8700*/  HFMA2 R82, -RZ, RZ, 0, 5.9604644775390625e-08 ;  /* 0x00000001ff527431 */ /* 0x000ff600000001ff */
[----:B------:R-:W-:Y:S01]  /*8710*/  @!UPT UIADD3 URZ, UPT, UPT, URZ, URZ, URZ ;  /* 0x000000fffffff290 */ /* 0x000fe2000fffe0ff */
[----:B------:R-:W-:Y:S05]  /*8720*/  @P1 WARPSYNC.ALL ;  /* 0x0000000000001948 */ /* 0x000fea0003800000 */
[----:B------:R3:W1:Y:S04]  /*8730*/  @P1 LDSM.16.M88.4 R32, [R5] ;  /* 0x000000000520183b */ /* 0x0006680000000200 */
[----:B------:R3:W1:Y:S04]  /*8740*/  @P1 LDSM.16.M88.4 R36, [R4] ;  /* 0x000000000424183b */ /* 0x0006680000000200 */
[----:B------:R3:W1:Y:S04]  /*8750*/  @P1 LDSM.16.M88.4 R44, [R83+UR48+0x400] ;  /* 0x00040030532c183b */ /* 0x0006680008000200 */
[----:B------:R3:W1:Y:S02]  /*8760*/  @P1 LDSM.16.M88.4 R40, [R77+0x400] ;  /* 0x000400004d28183b */ /* 0x0006640000000200 */
.L_x_83:
[----:B------:R-:W-:Y:S05]  /*8770*/  BSYNC B1 ;  /* 0x0000000000017941 */ /* 0x000fea0003800000 */
.L_x_82:
[----:B-1----:R-:W-:Y:S04]  /*8780*/  SHF.R.U32.HI R2, RZ, 0x15, R25 ;  /* 0x00000015ff027819 */ /* 0x002fe80000011619 */
[----:B------:R-:W-:Y:S01]  /*8790*/  LOP3.LUT P1, RZ, R2, 0x3, R60, 0x48, !PT ;  /* 0x0000000302ff7812 */ /* 0x000fe2000782483c */
[----:B------:R-:W-:Y:S01]  /*87a0*/  @!UPT UIADD3 URZ, UPT, UPT, URZ, URZ, URZ ;  /* 0x000000fffffff290 */ /* 0x000fe2000fffe0ff */
[----:B----4-:R-:W-:Y:S11]  /*87b0*/  @P0 BRA `(.L_x_87) ;  /* 0x0000000000080947 */ /* 0x010ff60003800000 */
[----:B------:R-:W1:Y:S02]  /*87c0*/  SYNCS.PHASECHK.TRANS64.TRYWAIT P0, [R81+URZ+0xa0], R0 ;  /* 0x0000a000510075a7 */ /* 0x000e6400080011ff */
[----:B-1----:R-:W-:Y:S05]  /*87d0*/  @!P0 BRA `(.L_x_88) ;  /* 0x0000003000288947 */ /* 0x002fea0003800000 */
.L_x_87:
[----:B------:R-:W-:Y:S05]  /*87e0*/  @!P1 BRA `(.L_x_89) ;  /* 0x0000000000409947 */ /* 0x000fea0003800000 */
[----:B------:R-:W3:Y:S01]  /*87f0*/  LDCU.64 UR8, c[0x4][0x70] ;  /* 0x01000e00ff0877ac */ /* 0x000ee20008000a00 */
[----:B------:R-:W-:Y:S01]  /*8800*/  MOV R3, 0x0 ;  /* 0x0000000000037802 */ /* 0x000fe20000000f00 */
[----:B------:R-:W-:Y:S02]  /*8810*/  HFMA2 R12, -RZ, RZ, 0, 5.9604644775390625e-08 ;  /* 0x00000001ff0c7431 */ /* 0x000fe400000001ff */
[----:B------:R-:W-:Y:S02]  /*8820*/  IMAD.MOV.U32 R8, RZ, RZ, 0x192 ;  /* 0x00000192ff087424 */ /* 0x000fe400078e00ff */
[----:B------:R-:W-:Y:S01]  /*8830*/  IMAD.MOV.U32 R13, RZ, RZ, RZ ;  /* 0x000000ffff0d7224 */ /* 0x000fe200078e00ff */
[----:B------:R-:W4:Y:S01]  /*8840*/  LDCU.64 UR6, c[0x4][0x78] ;  /* 0x01000f00ff0677ac */ /* 0x000f220008000a00 */
[----:B------:R-:W1:Y:S01]  /*8850*/  LDC.64 R2, c[0x4][R3] ;  /* 0x0100000003027b82 */ /* 0x000e620000000a00 */
[----:B------:R-:W5:Y:S01]  /*8860*/  LDCU.64 UR4, c[0x4][0x10] ;  /* 0x01000200ff0477ac */ /* 0x000f620008000a00 */
[----:B---3--:R-:W-:Y:S01]  /*8870*/  MOV R5, UR9 ;  /* 0x0000000900057c02 */ /* 0x008fe20008000f00 */
[----:B------:R-:W-:Y:S01]  /*8880*/  IMAD.U32 R4, RZ, RZ, UR8 ;  /* 0x00000008ff047e24 */ /* 0x000fe2000f8e00ff */
[----:B----4-:R-:W-:Y:S01]  /*8890*/  MOV R7, UR7 ;  /* 0x0000000700077c02 */ /* 0x010fe20008000f00 */
[----:B------:R-:W-:Y:S01]  /*88a0*/  IMAD.U32 R6, RZ, RZ, UR6 ;  /* 0x00000006ff067e24 */ /* 0x000fe2000f8e00ff */
[----:B-----5:R-:W-:Y:S01]  /*88b0*/  MOV R11, UR5 ;  /* 0x00000005000b7c02 */ /* 0x020fe20008000f00 */
[----:B------:R-:W-:Y:S02]  /*88c0*/  IMAD.U32 R10, RZ, RZ, UR4 ;  /* 0x00000004ff0a7e24 */ /* 0x000fe4000f8e00ff */
[----:B------:R-:W-:Y:S07]  /*88d0*/  LEPC R20, `(.L_x_89) ;  /* 0x000000001014794e */ /* 0x000fee0000000000 */
[----:B-12---:R-:W-:Y:S05]  /*88e0*/  CALL.ABS.NOINC R2 ;  /* 0x0000000002007343 */ /* 0x006fea0003c00000 */
.L_x_89:
[----:B------:R-:W-:Y:S01]  /*88f0*/  LOP3.LUT R20, R44, 0xffffe000, RZ, 0xc0, !PT ;  /* 0xffffe0002c147812 */ /* 0x000fe200078ec0ff */
[----:B------:R-:W-:Y:S05]  /*8900*/  WARPSYNC.ALL ;  /* 0x0000000000007948 */ /* 0x000fea0003800000 */
[----:B------:R-:W-:Y:S01]  /*8910*/  R2UR UR4, R25 ;  /* 0x00000000190472ca */ /* 0x000fe200000e0000 */
[----:B------:R-:W-:Y:S01]  /*8920*/  IMAD.SHL.U32 R87, R71, 0x4, RZ ;  /* 0x0000000447577824 */ /* 0x000fe200078e00ff */
[----:B------:R-:W-:Y:S01]  /*8930*/  LOP3.LUT R21, R45, 0xffffe000, RZ, 0xc0, !PT ;  /* 0xffffe0002d157812 */ /* 0x000fe200078ec0ff */
[----:B------:R-:W-:Y:S01]  /*8940*/  BSSY.RECONVERGENT B0, `(.L_x_90) ;  /* 0x000005b000007945 */ /* 0x000fe20003800200 */
[----:B------:R-:W-:Y:S02]  /*8950*/  ISETP.NE.AND P0, PT, R58, RZ, PT ;  /* 0x000000ff3a00720c */ /* 0x000fe40003f05270 */
[----:B------:R-:W-:Y:S05]  /*8960*/  IADD3 R79, PT, PT, R79, R87, RZ ;  /* 0x000000574f4f7210 */ /* 0x000fea0007ffe0ff */
[----:B------:R-:W-:Y:S02]  /*8970*/  IMAD.IADD R80, R70, 0x1, R79 ;  /* 0x0000000146507824 */ /* 0x000fe400078e024f */
[----:B---3--:R-:W1:Y:S02]  /*8980*/  LDTM.16dp128bit.x8 R4, tmem[UR4] ;  /* 0x00000004000479ee */ /* 0x008e640008180000 */
[C---:B-12---:R-:W-:Y:S01]  /*8990*/  FMUL R0, R24.reuse, R4 ;  /* 0x0000000418007220 */ /* 0x046fe20000400000 */
[C---:B------:R-:W-:Y:S01]  /*89a0*/  FMUL R2, R24.reuse, R5 ;  /* 0x0000000518027220 */ /* 0x040fe20000400000 */
[C---:B------:R-:W-:Y:S01]  /*89b0*/  FMUL R3, R24.reuse, R6 ;  /* 0x0000000618037220 */ /* 0x040fe20000400000 */
[----:B------:R-:W-:Y:S01]  /*89c0*/  FMUL R4, R24, R8 ;  /* 0x0000000818047220 */ /* 0x000fe20000400000 */
[C---:B------:R-:W-:Y:S01]  /*89d0*/  FFMA R28, R27.reuse, R20, R0 ;  /* 0x000000141b1c7223 */ /* 0x040fe20000000000 */
[----:B------:R-:W-:Y:S01]  /*89e0*/  LOP3.LUT R0, R46, 0xffffe000, RZ, 0xc0, !PT ;  /* 0xffffe0002e007812 */ /* 0x000fe200078ec0ff */
[----:B------:R-:W-:Y:S01]  /*89f0*/  FFMA R29, R27, R21, R2 ;  /* 0x000000151b1d7223 */ /* 0x000fe20000000002 */
[----:B------:R-:W-:Y:S01]  /*8a00*/  LOP3.LUT R2, R47, 0xffffe000, RZ, 0xc0, !PT ;  /* 0xffffe0002f027812 */ /* 0x000fe200078ec0ff */
[C---:B------:R-:W-:Y:S01]  /*8a10*/  FMUL R5, R24.reuse, R9 ;  /* 0x0000000918057220 */ /* 0x040fe20000400000 */
[----:B------:R-:W-:Y:S01]  /*8a20*/  F2FP.TF32.F32.PACK_B R28, R28 ;  /* 0x0000001cff1c723e */ /* 0x000fe200024050ff */
[C---:B------:R-:W-:Y:S01]  /*8a30*/  FMUL R8, R24.reuse, R12 ;  /* 0x0000000c18087220 */ /* 0x040fe20000400000 */
[----:B------:R-:W-:Y:S01]  /*8a40*/  F2FP.TF32.F32.PACK_B R29, R29 ;  /* 0x0000001dff1d723e */ /* 0x000fe200024050ff */
[C---:B------:R-:W-:Y:S01]  /*8a50*/  FMUL R9, R24.reuse, R13 ;  /* 0x0000000d18097220 */ /* 0x040fe20000400000 */
[----:B------:R-:W-:Y:S01]  /*8a60*/  FMUL R12, R24, R16 ;  /* 0x00000010180c7220 */ /* 0x000fe20000400000 */
[----:B------:R-:W-:Y:S01]  /*8a70*/  LOP3.LUT R16, R40, 0xffffe000, RZ, 0xc0, !PT ;  /* 0xffffe00028107812 */ /* 0x000fe200078ec0ff */
[C---:B------:R-:W-:Y:S01]  /*8a80*/  FMUL R7, R24.reuse, R7 ;  /* 0x0000000718077220 */ /* 0x040fe20000400000 */
[----:B------:R-:W-:Y:S01]  /*8a90*/  FMUL R13, R24, R17 ;  /* 0x00000011180d7220 */ /* 0x000fe20000400000 */
[----:B------:R-:W-:Y:S01]  /*8aa0*/  LOP3.LUT R17, R41, 0xffffe000, RZ, 0xc0, !PT ;  /* 0xffffe00029117812 */ /* 0x000fe200078ec0ff */
[----:B------:R-:W-:Y:S01]  /*8ab0*/  FFMA R30, R27, R0, R3 ;  /* 0x000000001b1e7223 */ /* 0x000fe20000000003 */
[----:B------:R-:W-:Y:S01]  /*8ac0*/  LOP3.LUT R0, R42, 0xffffe000, RZ, 0xc0, !PT ;  /* 0xffffe0002a007812 */ /* 0x000fe200078ec0ff */
[----:B------:R-:W-:Y:S01]  /*8ad0*/  FMUL R6, R24, R10 ;  /* 0x0000000a18067220 */ /* 0x000fe20000400000 */
[----:B------:R-:W-:Y:S01]  /*8ae0*/  LOP3.LUT R3, R33, 0xffffe000, RZ, 0xc0, !PT ;  /* 0xffffe00021037812 */ /* 0x000fe200078ec0ff */
[----:B------:R-:W-:Y:S01]  /*8af0*/  FFMA R31, R27, R2, R7 ;  /* 0x000000021b1f7223 */ /* 0x000fe20000000007 */
[----:B------:R-:W-:Y:S01]  /*8b00*/  LOP3.LUT R2, R43, 0xffffe000, RZ, 0xc0, !PT ;  /* 0xffffe0002b027812 */ /* 0x000fe200078ec0ff */
[C---:B------:R-:W-:Y:S01]  /*8b10*/  FFMA R4, R27.reuse, R16, R4 ;  /* 0x000000101b047223 */ /* 0x040fe20000000004 */
[----:B------:R-:W-:Y:S01]  /*8b20*/  LOP3.LUT R16, R34, 0xffffe000, RZ, 0xc0, !PT ;  /* 0xffffe00022107812 */ /* 0x000fe200078ec0ff */
[C---:B------:R-:W-:Y:S01]  /*8b30*/  FFMA R5, R27.reuse, R17, R5 ;  /* 0x000000111b057223 */ /* 0x040fe20000000005 */
[----:B------:R-:W-:Y:S01]  /*8b40*/  F2FP.TF32.F32.PACK_B R30, R30 ;  /* 0x0000001eff1e723e */ /* 0x000fe200024050ff */
[C---:B------:R-:W-:Y:S01]  /*8b50*/  FFMA R6, R27.reuse, R0, R6 ;  /* 0x000000001b067223 */ /* 0x040fe20000000006 */
[----:B------:R-:W-:Y:S01]  /*8b60*/  LOP3.LUT R0, R32, 0xffffe000, RZ, 0xc0, !PT ;  /* 0xffffe00020007812 */ /* 0x000fe200078ec0ff */
[C---:B------:R-:W-:Y:S01]  /*8b70*/  FMUL R11, R24.reuse, R11 ;  /* 0x0000000b180b7220 */ /* 0x040fe20000400000 */
[----:B------:R-:W-:Y:S01]  /*8b80*/  F2FP.TF32.F32.PACK_B R31, R31 ;  /* 0x0000001fff1f723e */ /* 0x000fe200024050ff */
[----:B------:R-:W-:Y:S01]  /*8b90*/  FMUL R10, R24, R14 ;  /* 0x0000000e180a7220 */ /* 0x000fe20000400000 */
[----:B------:R-:W-:Y:S01]  /*8ba0*/  F2FP.TF32.F32.PACK_B R4, R4 ;  /* 0x00000004ff04723e */ /* 0x000fe200024050ff */
[----:B------:R-:W-:Y:S01]  /*8bb0*/  FFMA R7, R27, R2, R11 ;  /* 0x000000021b077223 */ /* 0x000fe2000000000b */
[----:B------:R-:W-:Y:S01]  /*8bc0*/  LOP3.LUT R2, R35, 0xffffe000, RZ, 0xc0, !PT ;  /* 0xffffe00023027812 */ /* 0x000fe200078ec0ff */
[C---:B------:R-:W-:Y:S01]  /*8bd0*/  FFMA R8, R27.reuse, R0, R8 ;  /* 0x000000001b087223 */ /* 0x040fe20000000008 */
[----:B------:R-:W-:Y:S01]  /*8be0*/  LOP3.LUT R0, R36, 0xffffe000, RZ, 0xc0, !PT ;  /* 0xffffe00024007812 */ /* 0x000fe200078ec0ff */
[----:B------:R1:W-:Y:S01]  /*8bf0*/  STSM.16.M88.4 [R78+0x400], R28 ;  /* 0x0004001c4e007844 */ /* 0x0003e20000000200 */
[----:B------:R-:W-:Y:S01]  /*8c00*/  F2FP.TF32.F32.PACK_B R5, R5 ;  /* 0x00000005ff05723e */ /* 0x000fe200024050ff */
[----:B------:R-:W-:Y:S01]  /*8c10*/  FMUL R15, R24, R15 ;  /* 0x0000000f180f7220 */ /* 0x000fe20000400000 */
[----:B------:R-:W-:Y:S01]  /*8c20*/  F2FP.TF32.F32.PACK_B R6, R6 ;  /* 0x00000006ff06723e */ /* 0x000fe200024050ff */
[C---:B------:R-:W-:Y:S01]  /*8c30*/  FFMA R9, R27.reuse, R3, R9 ;  /* 0x000000031b097223 */ /* 0x040fe20000000009 */
[C---:B------:R-:W-:Y:S01]  /*8c40*/  FFMA R10, R27.reuse, R16, R10 ;  /* 0x000000101b0a7223 */ /* 0x040fe2000000000a */
[----:B------:R-:W-:Y:S01]  /*8c50*/  FFMA R11, R27, R2, R15 ;  /* 0x000000021b0b7223 */ /* 0x000fe2000000000f */
[----:B------:R-:W-:Y:S01]  /*8c60*/  LOP3.LUT R2, R37, 0xffffe000, RZ, 0xc0, !PT ;  /* 0xffffe00025027812 */ /* 0x000fe200078ec0ff */
[----:B------:R-:W-:Y:S01]  /*8c70*/  FFMA R12, R27, R0, R12 ;  /* 0x000000001b0c7223 */ /* 0x000fe2000000000c */
[----:B------:R-:W-:Y:S01]  /*8c80*/  LOP3.LUT R3, R38, 0xffffe000, RZ, 0xc0, !PT ;  /* 0xffffe00026037812 */ /* 0x000fe200078ec0ff */
[C---:B------:R-:W-:Y:S01]  /*8c90*/  FMUL R14, R24.reuse, R18 ;  /* 0x00000012180e7220 */ /* 0x040fe20000400000 */
[----:B------:R-:W-:Y:S01]  /*8ca0*/  LOP3.LUT R0, R39, 0xffffe000, RZ, 0xc0, !PT ;  /* 0xffffe00027007812 */ /* 0x000fe200078ec0ff */
[----:B------:R-:W-:Y:S01]  /*8cb0*/  FMUL R19, R24, R19 ;  /* 0x0000001318137220 */ /* 0x000fe20000400000 */
[----:B------:R-:W-:Y:S01]  /*8cc0*/  F2FP.TF32.F32.PACK_B R7, R7 ;  /* 0x00000007ff07723e */ /* 0x000fe200024050ff */
[C---:B------:R-:W-:Y:S01]  /*8cd0*/  FFMA R13, R27.reuse, R2, R13 ;  /* 0x000000021b0d7223 */ /* 0x040fe2000000000d */
[C---:B------:R-:W-:Y:S01]  /*8ce0*/  FFMA R14, R27.reuse, R3, R14 ;  /* 0x000000031b0e7223 */ /* 0x040fe2000000000e */
[----:B------:R-:W-:Y:S01]  /*8cf0*/  FFMA R15, R27, R0, R19 ;  /* 0x000000001b0f7223 */ /* 0x000fe20000000013 */
[----:B------:R-:W-:Y:S01]  /*8d00*/  F2FP.TF32.F32.PACK_B R8, R8 ;  /* 0x00000008ff08723e */ /* 0x000fe200024050ff */
[----:B------:R1:W-:Y:S01]  /*8d10*/  STSM.16.M88.4 [R77+0x400], R4 ;  /* 0x000400044d007844 */ /* 0x0003e20000000200 */
[----:B------:R-:W-:Y:S02]  /*8d20*/  F2FP.TF32.F32.PACK_B R9, R9 ;  /* 0x00000009ff09723e */ /* 0x000fe400024050ff */
[----:B------:R-:W-:Y:S02]  /*8d30*/  F2FP.TF32.F32.PACK_B R10, R10 ;  /* 0x0000000aff0a723e */ /* 0x000fe400024050ff */
[----:B------:R-:W-:Y:S02]  /*8d40*/  F2FP.TF32.F32.PACK_B R11, R11 ;  /* 0x0000000bff0b723e */ /* 0x000fe400024050ff */
[----:B------:R-:W-:Y:S02]  /*8d50*/  F2FP.TF32.F32.PACK_B R12, R12 ;  /* 0x0000000cff0c723e */ /* 0x000fe400024050ff */
[----:B------:R-:W-:Y:S01]  /*8d60*/  F2FP.TF32.F32.PACK_B R13, R13 ;  /* 0x0000000dff0d723e */ /* 0x000fe200024050ff */
[----:B------:R1:W-:Y:S01]  /*8d70*/  STSM.16.M88.4 [R79], R8 ;  /* 0x000000084f007844 */ /* 0x0003e20000000200 */
[----:B------:R-:W-:Y:S02]  /*8d80*/  F2FP.TF32.F32.PACK_B R14, R14 ;  /* 0x0000000eff0e723e */ /* 0x000fe400024050ff */
[----:B------:R-:W-:Y:S05]  /*8d90*/  F2FP.TF32.F32.PACK_B R15, R15 ;  /* 0x0000000fff0f723e */ /* 0x000fea00024050ff */
[----:B------:R1:W-:Y:S01]  /*8da0*/  STSM.16.M88.4 [R80], R12 ;  /* 0x0000000c50007844 */ /* 0x0003e20000000200 */
[----:B------:R-:W-:Y:S01]  /*8db0*/  @!PT LDS RZ, [RZ] ;  /* 0x00000000fffff984 */ /* 0x000fe20000000800 */
[----:B------:R-:W-:Y:S01]  /*8dc0*/  @!PT LDS RZ, [RZ] ;  /* 0x00000000fffff984 */ /* 0x000fe20000000800 */
[----:B------:R-:W-:Y:S01]  /*8dd0*/  @!PT LDS RZ, [RZ] ;  /* 0x00000000fffff984 */ /* 0x000fe20000000800 */
[----:B------:R-:W-:Y:S01]  /*8de0*/  @!PT LDS RZ, [RZ] ;  /* 0x00000000fffff984 */ /* 0x000fe20000000800 */
[----:B------:R2:W-:Y:S07]  /*8df0*/  MEMBAR.ALL.CTA ;  /* 0x0000000000007992 */ /* 0x0005ee0000008000 */
[----:B--2---:R-:W2:Y:S02]  /*8e00*/  FENCE.VIEW.ASYNC.S ;  /* 0x00000000000073c6 */ /* 0x004ea40000000000 */
[----:B--2---:R-:W-:Y:S06]  /*8e10*/  BAR.SYNC.DEFER_BLOCKING 0x1, 0x80 ;  /* 0x0042000000007b1d */ /* 0x004fec0000010000 */
[----:B------:R-:W-:Y:S05]  /*8e20*/  @P0 BRA `(.L_x_91) ;  /* 0x0000000000300947 */ /* 0x000fea0003800000 */
[----:B------:R-:W2:Y:S01]  /*8e30*/  LDCU.64 UR6, c[0x0][0x348] ;  /* 0x00006900ff0677ac */ /* 0x000ea20008000a00 */
[----:B------:R-:W-:Y:S02]  /*8e40*/  R2UR UR42, R74 ;  /* 0x000000004a2a72ca */ /* 0x000fe400000e0000 */
[----:B------:R-:W-:Y:S01]  /*8e50*/  R2UR UR43, R72 ;  /* 0x00000000482b72ca */ /* 0x000fe200000e0000 */
[----:B------:R-:W-:Y:S01]  /*8e60*/  UIADD3 UR4, UPT, UPT, UR48, 0x400, URZ ;  /* 0x0000040030047890 */ /* 0x000fe2000fffe0ff */
[----:B------:R-:W-:Y:S05]  /*8e70*/  R2UR UR44, R73 ;  /* 0x00000000492c72ca */ /* 0x000fea00000e0000 */
[----:B------:R-:W-:Y:S05]  /*8e80*/  IMAD.U32 R69, RZ, RZ, UR4 ;  /* 0x00000004ff457e24 */ /* 0x000fea000f8e00ff */
[----:B------:R-:W-:Y:S01]  /*8e90*/  R2UR UR40, R69 ;  /* 0x00000000452872ca */ /* 0x000fe200000e0000 */
[----:B--2---:R-:W-:Y:S04]  /*8ea0*/  UIADD3 UR4, UP0, UPT, UR6, 0x680, URZ ;  /* 0x0000068006047890 */ /* 0x004fe8000ff1e0ff */
[----:B------:R-:W-:Y:S09]  /*8eb0*/  UIADD3.X UR5, UPT, UPT, URZ, UR7, URZ, UP0, !UPT ;  /* 0x00000007ff057290 */ /* 0x000ff200087fe4ff */
[----:B------:R2:W-:Y:S01]  /*8ec0*/  UTMASTG.4D.IM2COL [UR40], [UR4] ;  /* 0x00000028040073b5 */ /* 0x0005e20008058000 */
[----:B------:R0:W-:Y:S01]  /*8ed0*/  UTMACMDFLUSH ;  /* 0x00000000000079b7 */ /* 0x0001e20000000000 */
[----:B--2---:R-:W-:Y:S04]  /*8ee0*/  DEPBAR.LE SB0, 0x1 ;  /* 0x000080400000791a */ /* 0x004fe80000000000 */
.L_x_91:
[----:B------:R-:W-:Y:S05]  /*8ef0*/  BSYNC.RECONVERGENT B0 ;  /* 0x0000000000007941 */ /* 0x000fea0003800200 */
.L_x_90:
[----:B------:R-:W-:Y:S01]  /*8f00*/  BAR.SYNC.DEFER_BLOCKING 0x1, 0x80 ;  /* 0x0042000000007b1d */ /* 0x000fe20000010000 */
[----:B------:R-:W-:Y:S01]  /*8f10*/  ISETP.NE.AND P1, PT, R76, RZ, PT ;  /* 0x000000ff4c00720c */ /* 0x000fe20003f25270 */
[----:B------:R-:W-:Y:S01]  /*8f20*/  UISETP.NE.AND UP0, UPT, UR52, URZ, UPT ;  /* 0x000000ff3400728c */ /* 0x000fe2000bf05270 */
[----:B------:R-:W-:Y:S11]  /*8f30*/  LEA R2, R82, UR48, 0x3 ;  /* 0x0000003052027c11 */ /* 0x000ff6000f8e18ff */
[----:B-1----:R-:W-:Y:S01]  /*8f40*/  @P1 SHF.L.U32 R4, R56, 0x1f, RZ ;  /* 0x0000001f38041819 */ /* 0x002fe200000006ff */
[----:B------:R-:W-:Y:S06]  /*8f50*/  BRA.U !UP0, `(.L_x_92) ;  /* 0x0000000108247547 */ /* 0x000fec000b800000 */
[----:B------:R-:W1:Y:S01]  /*8f60*/  S2R R0, SR_CgaCtaId ;  /* 0x0000000000007919 */ /* 0x000e620000008800 */
[----:B------:R-:W-:Y:S01]  /*8f70*/  IMAD.U32 R3, RZ, RZ, UR49 ;  /* 0x00000031ff037e24 */ /* 0x000fe2000f8e00ff */
[----:B------:R-:W-:Y:S04]  /*8f80*/  UIADD3 UR4, UPT, UPT, UR49, 0x1, URZ ;  /* 0x0000000131047890 */ /* 0x000fe8000fffe0ff */
[----:B------:R-:W-:Y:S01]  /*8f90*/  @P1 LEA R3, R3, UR48, 0x3 ;  /* 0x0000003003031c11 */ /* 0x000fe2000f8e18ff */
[----:B------:R-:W-:Y:S04]  /*8fa0*/  UISETP.NE.AND UP0, UPT, UR4, 0x4, UPT ;  /* 0x000000040400788c */ /* 0x000fe8000bf05270 */
[----:B------:R-:W-:Y:S01]  /*8fb0*/  @P1 VIADD R3, R3, 0x60 ;  /* 0x0000006003031836 */ /* 0x000fe20000000000 */
[----:B------:R-:W-:Y:S04]  /*8fc0*/  USEL UR49, UR4, URZ, UP0 ;  /* 0x000000ff04317287 */ /* 0x000fe80008000000 */
[----:B-1----:R-:W-:Y:S04]  /*8fd0*/  @P1 PRMT R0, R0, 0x654, R3 ;  /* 0x0000065400001816 */ /* 0x002fe80000000003 */
[----:B------:R1:W-:Y:S04]  /*8fe0*/  @P1 SYNCS.ARRIVE.TRANS64.RED.A1T0 RZ, [R0+URZ], RZ ;  /* 0x000000ff00ff19a7 */ /* 0x0003e800081004ff */
.L_x_92:
[----:B------:R-:W2:Y:S01]  /*8ff0*/  @P1 SYNCS.PHASECHK.TRANS64.TRYWAIT P0, [R2+URZ+0x40], R4 ;  /* 0x00004004020015a7 */ /* 0x000ea200080011ff */
[----:B------:R-:W-:Y:S01]  /*9000*/  BSSY B1, `(.L_x_93) ;  /* 0x0000017000017945 */ /* 0x000fe20003800000 */
[----:B--2---:R-:W-:Y:S03]  /*9010*/  @P1 SEL R84, RZ, 0x1, !P0 ;  /* 0x00000001ff541807 */ /* 0x004fe60004000000 */
[----:B------:R-:W-:Y:S05]  /*9020*/  @!P1 BRA `(.L_x_94) ;  /* 0x0000000000509947 */ /* 0x000fea0003800000 */
[----:B------:R-:W-:Y:S01]  /*9030*/  ISETP.NE.AND P1, PT, R85, RZ, PT ;  /* 0x000000ff5500720c */ /* 0x000fe20003f25270 */
[----:B------:R-:W-:Y:S01]  /*9040*/  BSSY B0, `(.L_x_95) ;  /* 0x000000a000007945 */ /* 0x000fe20003800000 */
[----:B------:R-:W-:Y:S11]  /*9050*/  ISETP.NE.AND P0, PT, R84, RZ, PT ;  /* 0x000000ff5400720c */ /* 0x000ff60003f05270 */
[----:B------:R-:W-:Y:S04]  /*9060*/  @P1 IMAD R5, R82, 0x2000, R83 ;  /* 0x0000200052051824 */ /* 0x000fe800078e0253 */
[----:B------:R-:W-:Y:S05]  /*9070*/  @P1 VIADD R4, R5, UR48 ;  /* 0x0000003005041c36 */ /* 0x000fea0008000000 */
[----:B------:R-:W-:Y:S01]  /*9080*/  @P1 IADD3 R3, PT, PT, R87, R4, RZ ;  /* 0x0000000457031210 */ /* 0x000fe20007ffe0ff */
[----:B------:R-:W-:Y:S01]  /*9090*/  @P1 IMAD.IADD R4, R70, 0x1, R4 ;  /* 0x0000000146041824 */ /* 0x000fe200078e0204 */
[----:B------:R-:W-:Y:S06]  /*90a0*/  @P0 BRA `(.L_x_96) ;  /* 0x00000000000c0947 */ /* 0x000fec0003800000 */
[----:B-1----:R-:W-:Y:S04]  /*90b0*/  SHF.L.U32 R0, R56, 0x1f, RZ ;  /* 0x0000001f38007819 */ /* 0x002fe800000006ff */
[----:B------:R-:W1:Y:S02]  /*90c0*/  SYNCS.PHASECHK.TRANS64.TRYWAIT P0, [R2+URZ+0x40], R0 ;  /* 0x00004000020075a7 */ /* 0x000e6400080011ff */
[----:B-1----:R-:W-:Y:S05]  /*90d0*/  @!P0 BRA `(.L_x_97) ;  /* 0x0000002400fc8947 */ /* 0x002fea0003800000 */
.L_x_96:
[----:B------:R-:W-:Y:S05]  /*90e0*/  BSYNC B0 ;  /* 0x0000000000007941 */ /* 0x000fea0003800000 */
.L_x_95:
[----:B------:R-:W-:Y:S02]  /*90f0*/  ISETP.NE.AND P0, PT, R85, RZ, PT ;  /* 0x000000ff5500720c */ /* 0x000fe40003f05270 */
[----:B------:R-:W-:Y:S11]  /*9100*/  IADD3 R82, PT, PT, R82, 0x1, RZ ;  /* 0x0000000152527810 */ /* 0x000ff60007ffe0ff */
[----:B-1----:R-:W-:Y:S01]  /*9110*/  @P0 IMAD.IADD R0, R70, 0x1, R3 ;  /* 0x0000000146000824 */ /* 0x002fe200078e0203 */
[----:B------:R-:W-:Y:S05]  /*9120*/  @P0 WARPSYNC.ALL ;  /* 0x0000000000000948 */ /* 0x000fea0003800000 */
[----:B------:R2:W3:Y:S04]  /*9130*/  @P0 LDSM.16.M88.4 R44, [R5+UR48+0x400] ;  /* 0x00040030052c083b */ /* 0x0004e80008000200 */
[----:B------:R2:W4:Y:S04]  /*9140*/  @P0 LDSM.16.M88.4 R40, [R4+0x400] ;  /* 0x000400000428083b */ /* 0x0005280000000200 */
[----:B------:R2:W1:Y:S04]  /*9150*/  @P0 LDSM.16.M88.4 R32, [R3+0x400] ;  /* 0x000400000320083b */ /* 0x0004680000000200 */
[----:B------:R2:W1:Y:S02]  /*9160*/  @P0 LDSM.16.M88.4 R36, [R0+0x400] ;  /* 0x000400000024083b */ /* 0x0004640000000200 */
.L_x_94:
[----:B------:R-:W-:Y:S05]  /*9170*/  BSYNC B1 ;  /* 0x0000000000017941 */ /* 0x000fea0003800000 */
.L_x_93:
[----:B-12---:R-:W-:Y:S05]  /*9180*/  VIADD R0, R25, 0x20 ;  /* 0x0000002019007836 */ /* 0x006fea0000000000 */
[----:B------:R-:W-:Y:S04]  /*9190*/  SHF.R.U32.HI R0, RZ, 0x15, R0 ;  /* 0x00000015ff007819 */ /* 0x000fe80000011600 */
[----:B------:R-:W-:Y:S11]  /*91a0*/  LOP3.LUT P0, RZ, R0, 0x3, R60, 0x48, !PT ;  /* 0x0000000300ff7812 */ /* 0x000ff6000780483c */
[----:B------:R-:W-:Y:S02]  /*91b0*/  @!UPT UIADD3 URZ, UPT, UPT, URZ, URZ, URZ ;  /* 0x000000fffffff290 */ /* 0x000fe4000fffe0ff */
[----:B------:R-:W-:Y:S05]  /*91c0*/  @!P0 BRA `(.L_x_98) ;  /* 0x0000000000408947 */ /* 0x000fea0003800000 */
[----:B------:R-:W1:Y:S01]  /*91d0*/  LDCU.64 UR8, c[0x4][0x70] ;  /* 0x01000e00ff0877ac */ /* 0x000e620008000a00 */
[----:B------:R-:W-:Y:S01]  /*91e0*/  MOV R3, 0x0 ;  /* 0x0000000000037802 */ /* 0x000fe20000000f00 */
[----:B------:R-:W-:Y:S02]  /*91f0*/  HFMA2 R12, -RZ, RZ, 0, 5.9604644775390625e-08 ;  /* 0x00000001ff0c7431 */ /* 0x000fe400000001ff */
[----:B------:R-:W-:Y:S02]  /*9200*/  IMAD.MOV.U32 R8, RZ, RZ, 0x192 ;  /* 0x00000192ff087424 */ /* 0x000fe400078e00ff */
[----:B------:R-:W-:Y:S01]  /*9210*/  IMAD.MOV.U32 R13, RZ, RZ, RZ ;  /* 0x000000ffff0d7224 */ /* 0x000fe200078e00ff */
[----:B------:R-:W2:Y:S01]  /*9220*/  LDCU.64 UR6, c[0x4][0x78] ;  /* 0x01000f00ff0677ac */ /* 0x000ea20008000a00 */
[----:B------:R-:W3:Y:S01]  /*9230*/  LDC.64 R2, c[0x4][R3] ;  /* 0x0100000003027b82 */ /* 0x000ee20000000a00 */
[----:B------:R-:W5:Y:S01]  /*9240*/  LDCU.64 UR4, c[0x4][0x10] ;  /* 0x01000200ff0477ac */ /* 0x000f620008000a00 */
[----:B-1----:R-:W-:Y:S01]  /*9250*/  MOV R5, UR9 ;  /* 0x0000000900057c02 */ /* 0x002fe20008000f00 */
[----:B------:R-:W-:Y:S01]  /*9260*/  IMAD.U32 R4, RZ, RZ, UR8 ;  /* 0x00000008ff047e24 */ /* 0x000fe2000f8e00ff */
[----:B--2---:R-:W-:Y:S01]  /*9270*/  MOV R7, UR7 ;  /* 0x0000000700077c02 */ /* 0x004fe20008000f00 */
[----:B------:R-:W-:Y:S01]  /*9280*/  IMAD.U32 R6, RZ, RZ, UR6 ;  /* 0x00000006ff067e24 */ /* 0x000fe2000f8e00ff */
[----:B-----5:R-:W-:Y:S01]  /*9290*/  MOV R11, UR5 ;  /* 0x00000005000b7c02 */ /* 0x020fe20008000f00 */
[----:B------:R-:W-:Y:S02]  /*92a0*/  IMAD.U32 R10, RZ, RZ, UR4 ;  /* 0x00000004ff0a7e24 */ /* 0x000fe4000f8e00ff */
[----:B------:R-:W-:Y:S07]  /*92b0*/  LEPC R20, `(.L_x_98) ;  /* 0x000000001014794e */ /* 0x000fee0000000000 */
[----:B---34-:R-:W-:Y:S05]  /*92c0*/  CALL.ABS.NOINC R2 ;  /* 0x0000000002007343 */ /* 0x018fea0003c00000 */
.L_x_98:
[----:B---3--:R-:W-:Y:S01]  /*92d0*/  LOP3.LUT R3, R44, 0xffffe000, RZ, 0xc0, !PT ;  /* 0xffffe0002c037812 */ /* 0x008fe200078ec0ff */
[----:B------:R-:W-:Y:S05]  /*92e0*/  WARPSYNC.ALL ;  /* 0x0000000000007948 */ /* 0x000fea0003800000 */
[----:B------:R-:W-:Y:S01]  /*92f0*/  R2UR UR4, R25 ;  /* 0x00000000190472ca */ /* 0x000fe200000e0000 */
[----:B------:R-:W1:Y:S01]  /*9300*/  S2R R86, SR_CgaCtaId ;  /* 0x0000000000567919 */ /* 0x000e620000008800 */
[----:B----4-:R-:W-:Y:S01]  /*9310*/  LOP3.LUT R20, R40, 0xffffe000, RZ, 0xc0, !PT ;  /* 0xffffe00028147812 */ /* 0x010fe200078ec0ff */
[----:B------:R-:W-:Y:S01]  /*9320*/  BSSY.RECONVERGENT B0, `(.L_x_99) ;  /* 0x000005f000007945 */ /* 0x000fe20003800200 */
[----:B------:R-:W-:Y:S02]  /*9330*/  ISETP.NE.AND P6, PT, R76, RZ, PT ;  /* 0x000000ff4c00720c */ /* 0x000fe40003fc5270 */
[----:B------:R-:W-:Y:S07]  /*9340*/  ISETP.NE.AND P0, PT, R58, RZ, PT ;  /* 0x000000ff3a00720c */ /* 0x000fee0003f05270 */
[----:B------:R-:W2:Y:S02]  /*9350*/  LDTM.16dp128bit.x8 R4, tmem[UR4+0x20] ;  /* 0x00002004000479ee */ /* 0x000ea40008180000 */
[C---:B--2---:R-:W-:Y:S01]  /*9360*/  FMUL R0, R24.reuse, R4 ;  /* 0x0000000418007220 */ /* 0x044fe20000400000 */
[----:B------:R-:W-:Y:S01]  /*9370*/  LOP3.LUT R4, R45, 0xffffe000, RZ, 0xc0, !PT ;  /* 0xffffe0002d047812 */ /* 0x000fe200078ec0ff */
        /* <DEDUP_REMOVED lines=10> */
[----:B------:R-:W-:Y:S01]  /*9420*/  FFMA R30, R27, R3, R0 ;  /* 0x000000031b1e7223 */ /* 0x000fe20000000000 */
[C---:B------:R-:W-:Y:S01]  /*9430*/  FMUL R0, R24.reuse, R8 ;  /* 0x0000000818007220 */ /* 0x040fe20000400000 */
[C---:B------:R-:W-:Y:S01]  /*9440*/  FMUL R6, R24.reuse, R13 ;  /* 0x0000000d18067220 */ /* 0x040fe20000400000 */
[----:B------:R-:W-:Y:S01]  /*9450*/  LOP3.LUT R13, R41, 0xffffe000, RZ, 0xc0, !PT ;  /* 0xffffe000290d7812 */ /* 0x000fe200078ec0ff */
[C---:B------:R-:W-:Y:S01]  /*9460*/  FFMA R31, R27.reuse, R4, R2 ;  /* 0x000000041b1f7223 */ /* 0x040fe20000000002 */
[----:B------:R-:W-:Y:S01]  /*9470*/  F2FP.TF32.F32.PACK_B R30, R30 ;  /* 0x0000001eff1e723e */ /* 0x000fe200024050ff */
[C---:B------:R-:W-:Y:S01]  /*9480*/  FMUL R2, R24.reuse, R9 ;  /* 0x0000000918027220 */ /* 0x040fe20000400000 */
[----:B------:R-:W-:Y:S01]  /*9490*/  FMUL R9, R24, R16 ;  /* 0x0000001018097220 */ /* 0x000fe20000400000 */
[----:B------:R-:W-:Y:S01]  /*94a0*/  FFMA R16, R27, R20, R0 ;  /* 0x000000141b107223 */ /* 0x000fe20000000000 */
[----:B------:R-:W-:Y:S01]  /*94b0*/  LOP3.LUT R0, R42, 0xffffe000, RZ, 0xc0, !PT ;  /* 0xffffe0002a007812 */ /* 0x000fe200078ec0ff */
[C---:B------:R-:W-:Y:S01]  /*94c0*/  FMUL R3, R24.reuse, R10 ;  /* 0x0000000a18037220 */ /* 0x040fe20000400000 */
[----:B------:R-:W-:Y:S01]  /*94d0*/  F2FP.TF32.F32.PACK_B R31, R31 ;  /* 0x0000001fff1f723e */ /* 0x000fe200024050ff */
[C---:B------:R-:W-:Y:S01]  /*94e0*/  FMUL R7, R24.reuse, R14 ;  /* 0x0000000e18077220 */ /* 0x040fe20000400000 */
[----:B------:R-:W-:Y:S01]  /*94f0*/  LOP3.LUT R14, R43, 0xffffe000, RZ, 0xc0, !PT ;  /* 0xffffe0002b0e7812 */ /* 0x000fe200078ec0ff */
[----:B------:R-:W-:Y:S01]  /*9500*/  FMUL R10, R24, R17 ;  /* 0x00000011180a7220 */ /* 0x000fe20000400000 */
[----:B------:R-:W-:Y:S01]  /*9510*/  F2FP.TF32.F32.PACK_B R16, R16 ;  /* 0x00000010ff10723e */ /* 0x000fe200024050ff */
[----:B------:R-:W-:Y:S01]  /*9520*/  FFMA R17, R27, R13, R2 ;  /* 0x0000000d1b117223 */ /* 0x000fe20000000002 */
[----:B------:R-:W-:Y:S01]  /*9530*/  LOP3.LUT R2, R32, 0xffffe000, RZ, 0xc0, !PT ;  /* 0xffffe00020027812 */ /* 0x000fe200078ec0ff */
[C---:B------:R-:W-:Y:S01]  /*9540*/  FMUL R4, R24.reuse, R11 ;  /* 0x0000000b18047220 */ /* 0x040fe20000400000 */
[----:B------:R-:W-:Y:S01]  /*9550*/  LOP3.LUT R13, R39, 0xffffe000, RZ, 0xc0, !PT ;  /* 0xffffe000270d7812 */ /* 0x000fe200078ec0ff */
[C---:B------:R-:W-:Y:S01]  /*9560*/  FMUL R11, R24.reuse, R18 ;  /* 0x00000012180b7220 */ /* 0x040fe20000400000 */
[----:B------:R-:W-:Y:S01]  /*9570*/  F2FP.TF32.F32.PACK_B R17, R17 ;  /* 0x00000011ff11723e */ /* 0x000fe200024050ff */
[----:B------:R-:W-:Y:S01]  /*9580*/  FFMA R18, R27, R0, R3 ;  /* 0x000000001b127223 */ /* 0x000fe20000000003 */
[----:B------:R-:W-:Y:S01]  /*9590*/  LOP3.LUT R0, R33, 0xffffe000, RZ, 0xc0, !PT ;  /* 0xffffe00021007812 */ /* 0x000fe200078ec0ff */
[----:B------:R-:W-:Y:S01]  /*95a0*/  FMUL R12, R24, R19 ;  /* 0x00000013180c7220 */ /* 0x000fe20000400000 */
[----:B------:R-:W-:Y:S01]  /*95b0*/  LOP3.LUT R3, R34, 0xffffe000, RZ, 0xc0, !PT ;  /* 0xffffe00022037812 */ /* 0x000fe200078ec0ff */
[C---:B------:R-:W-:Y:S01]  /*95c0*/  FFMA R19, R27.reuse, R14, R4 ;  /* 0x0000000e1b137223 */ /* 0x040fe20000000004 */
[----:B------:R-:W-:Y:S01]  /*95d0*/  F2FP.TF32.F32.PACK_B R18, R18 ;  /* 0x00000012ff12723e */ /* 0x000fe200024050ff */
[----:B------:R-:W-:Y:S01]  /*95e0*/  FFMA R4, R27, R2, R5 ;  /* 0x000000021b047223 */ /* 0x000fe20000000005 */
[----:B------:R-:W-:Y:S01]  /*95f0*/  LOP3.LUT R2, R35, 0xffffe000, RZ, 0xc0, !PT ;  /* 0xffffe00023027812 */ /* 0x000fe200078ec0ff */
[----:B------:R-:W-:Y:S01]  /*9600*/  FMUL R8, R24, R15 ;  /* 0x0000000f18087220 */ /* 0x000fe20000400000 */
[----:B------:R-:W-:Y:S01]  /*9610*/  F2FP.TF32.F32.PACK_B R19, R19 ;  /* 0x00000013ff13723e */ /* 0x000fe200024050ff */
[C---:B------:R-:W-:Y:S01]  /*9620*/  FFMA R5, R27.reuse, R0, R6 ;  /* 0x000000001b057223 */ /* 0x040fe20000000006 */
[----:B------:R-:W-:Y:S01]  /*9630*/  LOP3.LUT R0, R36, 0xffffe000, RZ, 0xc0, !PT ;  /* 0xffffe00024007812 */ /* 0x000fe200078ec0ff */
[----:B------:R2:W-:Y:S01]  /*9640*/  STSM.16.M88.4 [R78+0x2400], R28 ;  /* 0x0024001c4e007844 */ /* 0x0005e20000000200 */
[----:B------:R-:W-:Y:S01]  /*9650*/  F2FP.TF32.F32.PACK_B R4, R4 ;  /* 0x00000004ff04723e */ /* 0x000fe200024050ff */
[C---:B------:R-:W-:Y:S01]  /*9660*/  FFMA R6, R27.reuse, R3, R7 ;  /* 0x000000031b067223 */ /* 0x040fe20000000007 */
[----:B------:R-:W-:Y:S05]  /*9670*/  LOP3.LUT R3, R38, 0xffffe000, RZ, 0xc0, !PT ;  /* 0xffffe00026037812 */ /* 0x000fea00078ec0ff */
[----:B------:R2:W-:Y:S01]  /*9680*/  STSM.16.M88.4 [R77+0x2400], R16 ;  /* 0x002400104d007844 */ /* 0x0005e20000000200 */
[----:B------:R-:W-:Y:S01]  /*9690*/  F2FP.TF32.F32.PACK_B R5, R5 ;  /* 0x00000005ff05723e */ /* 0x000fe200024050ff */
[----:B------:R-:W-:Y:S01]  /*96a0*/  FFMA R7, R27, R2, R8 ;  /* 0x000000021b077223 */ /* 0x000fe20000000008 */
[----:B------:R-:W-:Y:S01]  /*96b0*/  LOP3.LUT R2, R37, 0xffffe000, RZ, 0xc0, !PT ;  /* 0xffffe00025027812 */ /* 0x000fe200078ec0ff */
[C---:B------:R-:W-:Y:S01]  /*96c0*/  FFMA R8, R27.reuse, R0, R9 ;  /* 0x000000001b087223 */ /* 0x040fe20000000009 */
[----:B------:R-:W-:Y:S01]  /*96d0*/  F2FP.TF32.F32.PACK_B R6, R6 ;  /* 0x00000006ff06723e */ /* 0x000fe200024050ff */
[----:B------:R-:W-:Y:S01]  /*96e0*/  IMAD.U32 R0, RZ, RZ, UR49 ;  /* 0x00000031ff007e24 */ /* 0x000fe2000f8e00ff */
        /* <DEDUP_REMOVED lines=9> */
[----:B------:R-:W-:Y:S02]  /*9780*/  @P6 LEA R0, R0, UR48, 0x3 ;  /* 0x0000003000006c11 */ /* 0x000fe4000f8e18ff */
[----:B------:R-:W-:Y:S01]  /*9790*/  LEA R2, R82, UR48, 0x3 ;  /* 0x0000003052027c11 */ /* 0x000fe2000f8e18ff */
[----:B------:R2:W-:Y:S01]  /*97a0*/  STSM.16.M88.4 [R80+0x2000], R8 ;  /* 0x0020000850007844 */ /* 0x0005e20000000200 */
[----:B------:R-:W-:Y:S01]  /*97b0*/  @P6 SHF.L.U32 R3, R56, 0x1f, RZ ;  /* 0x0000001f38036819 */ /* 0x000fe200000006ff */
[----:B------:R-:W-:Y:S01]  /*97c0*/  @P6 VIADD R0, R0, 0x60 ;  /* 0x0000006000006836 */ /* 0x000fe20000000000 */
[----:B------:R-:W-:Y:S01]  /*97d0*/  @!PT LDS RZ, [RZ] ;  /* 0x00000000fffff984 */ /* 0x000fe20000000800 */
[----:B------:R-:W-:Y:S01]  /*97e0*/  @!PT LDS RZ, [RZ] ;  /* 0x00000000fffff984 */ /* 0x000fe20000000800 */
[----:B------:R-:W-:Y:S01]  /*97f0*/  @!PT LDS RZ, [RZ] ;  /* 0x00000000fffff984 */ /* 0x000fe20000000800 */
[----:B------:R-:W-:Y:S01]  /*9800*/  @!PT LDS RZ, [RZ] ;  /* 0x00000000fffff984 */ /* 0x000fe20000000800 */
[----:B------:R3:W-:Y:S06]  /*9810*/  MEMBAR.ALL.CTA ;  /* 0x0000000000007992 */ /* 0x0007ec0000008000 */
[----:B---3--:R-:W3:Y:S01]  /*9820*/  FENCE.VIEW.ASYNC.S ;  /* 0x00000000000073c6 */ /* 0x008ee20000000000 */
[----:B-1----:R-:W-:Y:S01]  /*9830*/  @P6 PRMT R0, R86, 0x654, R0 ;  /* 0x0000065456006816 */ /* 0x002fe20000000000 */
[----:B---3--:R-:W-:Y:S06]  /*9840*/  BAR.SYNC.DEFER_BLOCKING 0x1, 0x80 ;  /* 0x0042000000007b1d */ /* 0x008fec0000010000 */
[----:B------:R-:W-:Y:S05]  /*9850*/  @P0 BRA `(.L_x_100) ;  /* 0x00000000002c0947 */ /* 0x000fea0003800000 */
[----:B------:R-:W1:Y:S01]  /*9860*/  LDCU.64 UR6, c[0x0][0x348] ;  /* 0x00006900ff0677ac */ /* 0x000e620008000a00 */
[----:B------:R-:W-:Y:S02]  /*9870*/  R2UR UR10, R74 ;  /* 0x000000004a0a72ca */ /* 0x000fe400000e0000 */
[----:B------:R-:W-:Y:S01]  /*9880*/  R2UR UR11, R72 ;  /* 0x00000000480b72ca */ /* 0x000fe200000e0000 */
[----:B------:R-:W-:Y:S01]  /*9890*/  UIADD3 UR9, UPT, UPT, UR41, 0x20, URZ ;  /* 0x0000002029097890 */ /* 0x000fe2000fffe0ff */
[----:B------:R-:W-:Y:S01]  /*98a0*/  R2UR UR12, R73 ;  /* 0x00000000490c72ca */ /* 0x000fe200000e0000 */
[----:B------:R-:W-:Y:S02]  /*98b0*/  UIADD3 UR8, UPT, UPT, UR48, 0x2400, URZ ;  /* 0x0000240030087890 */ /* 0x000fe4000fffe0ff */
[----:B-1----:R-:W-:Y:S04]  /*98c0*/  UIADD3 UR4, UP0, UPT, UR6, 0x680, URZ ;  /* 0x0000068006047890 */ /* 0x002fe8000ff1e0ff */
[----:B------:R-:W-:Y:S09]  /*98d0*/  UIADD3.X UR5, UPT, UPT, URZ, UR7, URZ, UP0, !UPT ;  /* 0x00000007ff057290 */ /* 0x000ff200087fe4ff */
[----:B------:R1:W-:Y:S01]  /*98e0*/  UTMASTG.4D.IM2COL [UR8], [UR4] ;  /* 0x00000008040073b5 */ /* 0x0003e20008058000 */
[----:B------:R0:W-:Y:S01]  /*98f0*/  UTMACMDFLUSH ;  /* 0x00000000000079b7 */ /* 0x0001e20000000000 */
[----:B-1----:R-:W-:Y:S04]  /*9900*/  DEPBAR.LE SB0, 0x1 ;  /* 0x000080400000791a */ /* 0x002fe80000000000 */
.L_x_100:
[----:B------:R-:W-:Y:S05]  /*9910*/  BSYNC.RECONVERGENT B0 ;  /* 0x0000000000007941 */ /* 0x000fea0003800200 */
.L_x_99:
[----:B------:R-:W-:Y:S01]  /*9920*/  BAR.SYNC.DEFER_BLOCKING 0x1, 0x80 ;  /* 0x0042000000007b1d */ /* 0x000fe20000010000 */
[----:B------:R-:W-:Y:S04]  /*9930*/  UIADD3 UR4, UPT, UPT, UR49, 0x1, URZ ;  /* 0x0000000131047890 */ /* 0x000fe8000fffe0ff */
[----:B------:R-:W-:Y:S04]  /*9940*/  UISETP.NE.AND UP0, UPT, UR4, 0x4, UPT ;  /* 0x000000040400788c */ /* 0x000fe8000bf05270 */
[----:B------:R-:W-:Y:S01]  /*9950*/  USEL UR40, UR4, URZ, UP0 ;  /* 0x000000ff04287287 */ /* 0x000fe20008000000 */
[----:B------:R1:W-:Y:S01]  /*9960*/  @P6 SYNCS.ARRIVE.TRANS64.RED.A1T0 RZ, [R0+URZ], RZ ;  /* 0x000000ff00ff69a7 */ /* 0x0003e200081004ff */
[----:B------:R-:W-:Y:S01]  /*9970*/  BSSY B1, `(.L_x_101) ;  /* 0x0000018000017945 */ /* 0x000fe20003800000 */
[----:B------:R-:W3:Y:S02]  /*9980*/  @P6 SYNCS.PHASECHK.TRANS64.TRYWAIT P0, [R2+URZ+0x40], R3 ;  /* 0x00004003020065a7 */ /* 0x000ee400080011ff */
[----:B---3--:R-:W-:Y:S01]  /*9990*/  @P6 SEL R84, RZ, 0x1, !P0 ;  /* 0x00000001ff546807 */ /* 0x008fe20004000000 */
[----:B-1----:R-:W-:Y:S06]  /*99a0*/  @!P6 BRA `(.L_x_102) ;  /* 0x000000000050e947 */ /* 0x002fec0003800000 */
[----:B------:R-:W-:Y:S01]  /*99b0*/  ISETP.NE.AND P1, PT, R85, RZ, PT ;  /* 0x000000ff5500720c */ /* 0x000fe20003f25270 */
[----:B------:R-:W-:Y:S01]  /*99c0*/  BSSY B0, `(.L_x_103) ;  /* 0x000000a000007945 */ /* 0x000fe20003800000 */
[----:B------:R-:W-:Y:S11]  /*99d0*/  ISETP.NE.AND P0, PT, R84, RZ, PT ;  /* 0x000000ff5400720c */ /* 0x000ff60003f05270 */
[----:B--2---:R-:W-:Y:S04]  /*99e0*/  @P1 IMAD R4, R82, 0x2000, R83 ;  /* 0x0000200052041824 */ /* 0x004fe800078e0253 */
[----:B------:R-:W-:Y:S05]  /*99f0*/  @P1 VIADD R3, R4, UR48 ;  /* 0x0000003004031c36 */ /* 0x000fea0008000000 */
[----:B------:R-:W-:Y:S01]  /*9a00*/  @P1 IADD3 R0, PT, PT, R87, R3, RZ ;  /* 0x0000000357001210 */ /* 0x000fe20007ffe0ff */
[----:B------:R-:W-:Y:S01]  /*9a10*/  @P1 IMAD.IADD R3, R70, 0x1, R3 ;  /* 0x0000000146031824 */ /* 0x000fe200078e0203 */
[----:B------:R-:W-:Y:S06]  /*9a20*/  @P0 BRA `(.L_x_104) ;  /* 0x00000000000c0947 */ /* 0x000fec0003800000 */
[----:B------:R-:W-:Y:S04]  /*9a30*/  SHF.L.U32 R5, R56, 0x1f, RZ ;  /* 0x0000001f38057819 */ /* 0x000fe800000006ff */
[----:B------:R-:W1:Y:S02]  /*9a40*/  SYNCS.PHASECHK.TRANS64.TRYWAIT P0, [R2+URZ+0x40], R5 ;  /* 0x00004005020075a7 */ /* 0x000e6400080011ff */
[----:B-1----:R-:W-:Y:S05]  /*9a50*/  @!P0 BRA `(.L_x_105) ;  /* 0x0000001c00b08947 */ /* 0x002fea0003800000 */
.L_x_104:
[----:B------:R-:W-:Y:S05]  /*9a60*/  BSYNC B0 ;  /* 0x0000000000007941 */ /* 0x000fea0003800000 */
.L_x_103:
[----:B------:R-:W-:Y:S02]  /*9a70*/  ISETP.NE.AND P0, PT, R85, RZ, PT ;  /* 0x000000ff5500720c */ /* 0x000fe40003f05270 */
[----:B------:R-:W-:Y:S11]  /*9a80*/  IADD3 R82, PT, PT, R82, 0x1, RZ ;  /* 0x0000000152527810 */ /* 0x000ff60007ffe0ff */
[----:B-1----:R-:W-:Y:S01]  /*9a90*/  @P0 IMAD.IADD R2, R70, 0x1, R0 ;  /* 0x0000000146020824 */ /* 0x002fe200078e0200 */
[----:B------:R-:W-:Y:S05]  /*9aa0*/  @P0 WARPSYNC.ALL ;  /* 0x0000000000000948 */ /* 0x000fea0003800000 */
[----:B------:R1:W3:Y:S04]  /*9ab0*/  @P0 LDSM.16.M88.4 R44, [R4+UR48+0x400] ;  /* 0x00040030042c083b */ /* 0x0002e80008000200 */
[----:B------:R1:W4:Y:S04]  /*9ac0*/  @P0 LDSM.16.M88.4 R40, [R3+0x400] ;  /* 0x000400000328083b */ /* 0x0003280000000200 */
[----:B------:R1:W2:Y:S04]  /*9ad0*/  @P0 LDSM.16.M88.4 R32, [R0+0x400] ;  /* 0x000400000020083b */ /* 0x0002a80000000200 */
[----:B------:R1:W1:Y:S02]  /*9ae0*/  @P0 LDSM.16.M88.4 R36, [R2+0x400] ;  /* 0x000400000224083b */ /* 0x0002640000000200 */
.L_x_102:
[----:B------:R-:W-:Y:S05]  /*9af0*/  BSYNC B1 ;  /* 0x0000000000017941 */ /* 0x000fea0003800000 */
.L_x_101:
[----:B-1----:R-:W-:Y:S05]  /*9b00*/  VIADD R0, R25, 0x40 ;  /* 0x0000004019007836 */ /* 0x002fea0000000000 */
[----:B------:R-:W-:Y:S04]  /*9b10*/  SHF.R.U32.HI R0, RZ, 0x15, R0 ;  /* 0x00000015ff007819 */ /* 0x000fe80000011600 */
[----:B------:R-:W-:Y:S11]  /*9b20*/  LOP3.LUT P0, RZ, R0, 0x3, R60, 0x48, !PT ;  /* 0x0000000300ff7812 */ /* 0x000ff6000780483c */
[----:B------:R-:W-:Y:S02]  /*9b30*/  @!UPT UIADD3 URZ, UPT, UPT, URZ, URZ, URZ ;  /* 0x000000fffffff290 */ /* 0x000fe4000fffe0ff */
[----:B------:R-:W-:Y:S05]  /*9b40*/  @!P0 BRA `(.L_x_106) ;  /* 0x0000000000408947 */ /* 0x000fea0003800000 */
[----:B------:R-:W1:Y:S01]  /*9b50*/  LDCU.64 UR8, c[0x4][0x70] ;  /* 0x01000e00ff0877ac */ /* 0x000e620008000a00 */
[----:B------:R-:W-:Y:S01]  /*9b60*/  MOV R3, 0x0 ;  /* 0x0000000000037802 */ /* 0x000fe20000000f00 */
[----:B------:R-:W-:Y:S02]  /*9b70*/  HFMA2 R12, -RZ, RZ, 0, 5.9604644775390625e-08 ;  /* 0x00000001ff0c7431 */ /* 0x000fe400000001ff */
[----:B--2---:R-:W-:Y:S02]  /*9b80*/  IMAD.MOV.U32 R8, RZ, RZ, 0x192 ;  /* 0x00000192ff087424 */ /* 0x004fe400078e00ff */
        /* <DEDUP_REMOVED lines=12> */
.L_x_106:
[----:B---3--:R-:W-:Y:S01]  /*9c50*/  LOP3.LUT R3, R44, 0xffffe000, RZ, 0xc0, !PT ;  /* 0xffffe0002c037812 */ /* 0x008fe200078ec0ff */
[----:B------:R-:W-:Y:S05]  /*9c60*/  WARPSYNC.ALL ;  /* 0x0000000000007948 */ /* 0x000fea0003800000 */
[----:B------:R-:W-:Y:S01]  /*9c70*/  R2UR UR4, R25 ;  /* 0x00000000190472ca */ /* 0x000fe200000e0000 */
[----:B------:R-:W-:Y:S01]  /*9c80*/  BSSY.RECONVERGENT B0, `(.L_x_107) ;  /* 0x0000060000007945 */ /* 0x000fe20003800200 */
[----:B----4-:R-:W-:Y:S02]  /*9c90*/  LOP3.LUT R20, R40, 0xffffe000, RZ, 0xc0, !PT ;  /* 0xffffe00028147812 */ /* 0x010fe400078ec0ff */
[----:B------:R-:W-:Y:S02]  /*9ca0*/  LOP3.LUT R21, R41, 0xffffe000, RZ, 0xc0, !PT ;  /* 0xffffe00029157812 */ /* 0x000fe400078ec0ff */
[----:B------:R-:W-:Y:S02]  /*9cb0*/  LOP3.LUT R26, R42, 0xffffe000, RZ, 0xc0, !PT ;  /* 0xffffe0002a1a7812 */ /* 0x000fe400078ec0ff */
[----:B------:R-:W-:Y:S02]  /*9cc0*/  ISETP.NE.AND P6, PT, R76, RZ, PT ;  /* 0x000000ff4c00720c */ /* 0x000fe40003fc5270 */
[----:B------:R-:W-:Y:S03]  /*9cd0*/  ISETP.NE.AND P0, PT, R58, RZ, PT ;  /* 0x000000ff3a00720c */ /* 0x000fe60003f05270 */
[----:B--2---:R-:W1:Y:S02]  /*9ce0*/  LDTM.16dp128bit.x8 R4, tmem[UR4+0x40] ;  /* 0x00004004000479ee */ /* 0x004e640008180000 */
[C---:B-1----:R-:W-:Y:S01]  /*9cf0*/  FMUL R0, R24.reuse, R4 ;  /* 0x0000000418007220 */ /* 0x042fe20000400000 */
        /* <DEDUP_REMOVED lines=11> */
[C---:B------:R-:W-:Y:S01]  /*9db0*/  FFMA R30, R27.reuse, R3, R0 ;  /* 0x000000031b1e7223 */ /* 0x040fe20000000000 */
[C---:B------:R-:W-:Y:S01]  /*9dc0*/  FMUL R0, R24.reuse, R8 ;  /* 0x0000000818007220 */ /* 0x040fe20000400000 */
[C---:B------:R-:W-:Y:S01]  /*9dd0*/  FFMA R31, R27.reuse, R4, R2 ;  /* 0x000000041b1f7223 */ /* 0x040fe20000000002 */
[C---:B------:R-:W-:Y:S01]  /*9de0*/  FMUL R2, R24.reuse, R9 ;  /* 0x0000000918027220 */ /* 0x040fe20000400000 */
[C---:B------:R-:W-:Y:S01]  /*9df0*/  FMUL R3, R24.reuse, R10 ;  /* 0x0000000a18037220 */ /* 0x040fe20000400000 */
[----:B------:R-:W-:Y:S01]  /*9e00*/  F2FP.TF32.F32.PACK_B R30, R30 ;  /* 0x0000001eff1e723e */ /* 0x000fe200024050ff */
[C---:B------:R-:W-:Y:S01]  /*9e10*/  FMUL R9, R24.reuse, R16 ;  /* 0x0000001018097220 */ /* 0x040fe20000400000 */
[----:B------:R-:W-:Y:S01]  /*9e20*/  F2FP.TF32.F32.PACK_B R31, R31 ;  /* 0x0000001fff1f723e */ /* 0x000fe200024050ff */
[----:B------:R-:W-:Y:S01]  /*9e30*/  FFMA R16, R27, R20, R0 ;  /* 0x000000141b107223 */ /* 0x000fe20000000000 */
[----:B------:R-:W-:Y:S01]  /*9e40*/  LOP3.LUT R0, R43, 0xffffe000, RZ, 0xc0, !PT ;  /* 0xffffe0002b007812 */ /* 0x000fe200078ec0ff */
[C---:B------:R-:W-:Y:S01]  /*9e50*/  FMUL R4, R24.reuse, R11 ;  /* 0x0000000b18047220 */ /* 0x040fe20000400000 */
[----:B------:R-:W-:Y:S01]  /*9e60*/  FMUL R10, R24, R17 ;  /* 0x00000011180a7220 */ /* 0x000fe20000400000 */
[C---:B------:R-:W-:Y:S01]  /*9e70*/  FFMA R17, R27.reuse, R21, R2 ;  /* 0x000000151b117223 */ /* 0x040fe20000000002 */
[----:B------:R-:W-:Y:S01]  /*9e80*/  LOP3.LUT R2, R32, 0xffffe000, RZ, 0xc0, !PT ;  /* 0xffffe00020027812 */ /* 0x000fe200078ec0ff */
[C---:B------:R-:W-:Y:S01]  /*9e90*/  FMUL R11, R24.reuse, R18 ;  /* 0x00000012180b7220 */ /* 0x040fe20000400000 */
[----:B------:R-:W-:Y:S01]  /*9ea0*/  F2FP.TF32.F32.PACK_B R16, R16 ;  /* 0x00000010ff10723e */ /* 0x000fe200024050ff */
[----:B------:R-:W-:Y:S01]  /*9eb0*/  FFMA R18, R27, R26, R3 ;  /* 0x0000001a1b127223 */ /* 0x000fe20000000003 */
[----:B------:R-:W-:Y:S01]  /*9ec0*/  LOP3.LUT R3, R33, 0xffffe000, RZ, 0xc0, !PT ;  /* 0xffffe00021037812 */ /* 0x000fe200078ec0ff */
[----:B------:R-:W-:Y:S01]  /*9ed0*/  FMUL R6, R24, R13 ;  /* 0x0000000d18067220 */ /* 0x000fe20000400000 */
[----:B------:R-:W-:Y:S01]  /*9ee0*/  LOP3.LUT R13, R34, 0xffffe000, RZ, 0xc0, !PT ;  /* 0xffffe000220d7812 */ /* 0x000fe200078ec0ff */
[C---:B------:R-:W-:Y:S01]  /*9ef0*/  FMUL R7, R24.reuse, R14 ;  /* 0x0000000e18077220 */ /* 0x040fe20000400000 */
[----:B------:R-:W-:Y:S01]  /*9f00*/  LOP3.LUT R14, R35, 0xffffe000, RZ, 0xc0, !PT ;  /* 0xffffe000230e7812 */ /* 0x000fe200078ec0ff */
[----:B------:R-:W-:Y:S01]  /*9f10*/  FMUL R12, R24, R19 ;  /* 0x00000013180c7220 */ /* 0x000fe20000400000 */
[----:B------:R-:W-:Y:S01]  /*9f20*/  F2FP.TF32.F32.PACK_B R17, R17 ;  /* 0x00000011ff11723e */ /* 0x000fe200024050ff */
[C---:B------:R-:W-:Y:S01]  /*9f30*/  FFMA R19, R27.reuse, R0, R4 ;  /* 0x000000001b137223 */ /* 0x040fe20000000004 */
[----:B------:R-:W-:Y:S01]  /*9f40*/  LOP3.LUT R0, R36, 0xffffe000, RZ, 0xc0, !PT ;  /* 0xffffe00024007812 */ /* 0x000fe200078ec0ff */
        /* <DEDUP_REMOVED lines=8> */
[----:B------:R-:W-:Y:S01]  /*9fd0*/  FFMA R6, R27, R13, R7 ;  /* 0x0000000d1b067223 */ /* 0x000fe20000000007 */
[----:B------:R-:W-:Y:S01]  /*9fe0*/  LOP3.LUT R13, R39, 0xffffe000, RZ, 0xc0, !PT ;  /* 0xffffe000270d7812 */ /* 0x000fe200078ec0ff */
[C---:B------:R-:W-:Y:S01]  /*9ff0*/  FFMA R7, R27.reuse, R14, R8 ;  /* 0x0000000e1b077223 */ /* 0x040fe20000000008 */
[C---:B------:R-:W-:Y:S03]  /*a000*/  FFMA R8, R27.reuse, R0, R9 ;  /* 0x000000001b087223 */ /* 0x040fe60000000009 */
[----:B------:R1:W-:Y:S01]  /*a010*/  STSM.16.M88.4 [R77+0x4400], R16 ;  /* 0x004400104d007844 */ /* 0x0003e20000000200 */
[----:B------:R-:W-:Y:S01]  /*a020*/  F2FP.TF32.F32.PACK_B R4, R4 ;  /* 0x00000004ff04723e */ /* 0x000fe200024050ff */
[C---:B------:R-:W-:Y:S01]  /*a030*/  FFMA R9, R27.reuse, R2, R10 ;  /* 0x000000021b097223 */ /* 0x040fe2000000000a */
[----:B------:R-:W-:Y:S01]  /*a040*/  F2FP.TF32.F32.PACK_B R5, R5 ;  /* 0x00000005ff05723e */ /* 0x000fe200024050ff */
[C---:B------:R-:W-:Y:S01]  /*a050*/  FFMA R10, R27.reuse, R3, R11 ;  /* 0x000000031b0a7223 */ /* 0x040fe2000000000b */
[----:B------:R-:W-:Y:S01]  /*a060*/  FFMA R11, R27, R13, R12 ;  /* 0x0000000d1b0b7223 */ /* 0x000fe2000000000c */
[----:B------:R-:W-:Y:S01]  /*a070*/  F2FP.TF32.F32.PACK_B R6, R6 ;  /* 0x00000006ff06723e */ /* 0x000fe200024050ff */
[----:B------:R-:W-:Y:S01]  /*a080*/  IMAD.U32 R14, RZ, RZ, UR40 ;  /* 0x00000028ff0e7e24 */ /* 0x000fe2000f8e00ff */
[----:B------:R-:W-:Y:S02]  /*a090*/  F2FP.TF32.F32.PACK_B R7, R7 ;  /* 0x00000007ff07723e */ /* 0x000fe400024050ff */
[----:B------:R-:W-:Y:S02]  /*a0a0*/  F2FP.TF32.F32.PACK_B R8, R8 ;  /* 0x00000008ff08723e */ /* 0x000fe400024050ff */
[----:B------:R-:W-:Y:S01]  /*a0b0*/  F2FP.TF32.F32.PACK_B R9, R9 ;  /* 0x00000009ff09723e */ /* 0x000fe200024050ff */
[----:B------:R1:W-:Y:S01]  /*a0c0*/  STSM.16.M88.4 [R79+0x4000], R4 ;  /* 0x004000044f007844 */ /* 0x0003e20000000200 */
        /* <DEDUP_REMOVED lines=12> */
[----:B--2---:R-:W2:Y:S01]  /*a190*/  FENCE.VIEW.ASYNC.S ;  /* 0x00000000000073c6 */ /* 0x004ea20000000000 */
[----:B------:R-:W-:Y:S01]  /*a1a0*/  @P6 PRMT R14, R86, 0x654, R14 ;  /* 0x00000654560e6816 */ /* 0x000fe2000000000e */
[----:B--2---:R-:W-:Y:S06]  /*a1b0*/  BAR.SYNC.DEFER_BLOCKING 0x1, 0x80 ;  /* 0x0042000000007b1d */ /* 0x004fec0000010000 */
[----:B------:R-:W-:Y:S05]  /*a1c0*/  @P0 BRA `(.L_x_108) ;  /* 0x00000000002c0947 */ /* 0x000fea0003800000 */
[----:B------:R-:W2:Y:S01]  /*a1d0*/  LDCU.64 UR6, c[0x0][0x348] ;  /* 0x00006900ff0677ac */ /* 0x000ea20008000a00 */
[----:B------:R-:W-:Y:S02]  /*a1e0*/  R2UR UR10, R74 ;  /* 0x000000004a0a72ca */ /* 0x000fe400000e0000 */
[----:B------:R-:W-:Y:S01]  /*a1f0*/  R2UR UR11, R72 ;  /* 0x00000000480b72ca */ /* 0x000fe200000e0000 */
[----:B------:R-:W-:Y:S01]  /*a200*/  UIADD3 UR9, UPT, UPT, UR41, 0x40, URZ ;  /* 0x0000004029097890 */ /* 0x000fe2000fffe0ff */
[----:B------:R-:W-:Y:S01]  /*a210*/  R2UR UR12, R73 ;  /* 0x00000000490c72ca */ /* 0x000fe200000e0000 */
[----:B------:R-:W-:Y:S02]  /*a220*/  UIADD3 UR8, UPT, UPT, UR48, 0x4400, URZ ;  /* 0x0000440030087890 */ /* 0x000fe4000fffe0ff */
[----:B--2---:R-:W-:Y:S04]  /*a230*/  UIADD3 UR4, UP0, UPT, UR6, 0x680, URZ ;  /* 0x0000068006047890 */ /* 0x004fe8000ff1e0ff */
[----:B------:R-:W-:Y:S09]  /*a240*/  UIADD3.X UR5, UPT, UPT, URZ, UR7, URZ, UP0, !UPT ;  /* 0x00000007ff057290 */ /* 0x000ff200087fe4ff */
[----:B------:R2:W-:Y:S01]  /*a250*/  UTMASTG.4D.IM2COL [UR8], [UR4] ;  /* 0x00000008040073b5 */ /* 0x0005e20008058000 */
[----:B------:R0:W-:Y:S01]  /*a260*/  UTMACMDFLUSH ;  /* 0x00000000000079b7 */ /* 0x0001e20000000000 */
[----:B--2---:R-:W-:Y:S04]  /*a270*/  DEPBAR.LE SB0, 0x1 ;  /* 0x000080400000791a */ /* 0x004fe80000000000 */
.L_x_108:
[----:B------:R-:W-:Y:S05]  /*a280*/  BSYNC.RECONVERGENT B0 ;  /* 0x0000000000007941 */ /* 0x000fea0003800200 */
.L_x_107:
        /* <DEDUP_REMOVED lines=8> */
[----:B--2---:R-:W-:Y:S06]  /*a310*/  @!P6 BRA `(.L_x_110) ;  /* 0x000000000050e947 */ /* 0x004fec0003800000 */
        /* <DEDUP_REMOVED lines=8> */
[----:B------:R-:W-:Y:S04]  /*a3a0*/  SHF.L.U32 R0, R56, 0x1f, RZ ;  /* 0x0000001f38007819 */ /* 0x000fe800000006ff */
[----:B------:R-:W2:Y:S02]  /*a3b0*/  SYNCS.PHASECHK.TRANS64.TRYWAIT P0, [R2+URZ+0x40], R0 ;  /* 0x00004000020075a7 */ /* 0x000ea400080011ff */
[----:B--2---:R-:W-:Y:S05]  /*a3c0*/  @!P0 BRA `(.L_x_113) ;  /* 0x0000001400688947 */ /* 0x004fea0003800000 */
.L_x_112:
[----:B------:R-:W-:Y:S05]  /*a3d0*/  BSYNC B0 ;  /* 0x0000000000007941 */ /* 0x000fea0003800000 */
.L_x_111:
[----:B------:R-:W-:Y:S11]  /*a3e0*/  ISETP.NE.AND P0, PT, R85, RZ, PT ;  /* 0x000000ff5500720c */ /* 0x000ff60003f05270 */
[----:B------:R-:W-:Y:S02]  /*a3f0*/  @!UPT UIADD3 URZ, UPT, UPT, URZ, URZ, URZ ;  /* 0x000000fffffff290 */ /* 0x000fe4000fffe0ff */
[----:B--2---:R-:W-:Y:S01]  /*a400*/  @P0 IADD3 R0, PT, PT, R70, R87, RZ ;  /* 0x0000005746000210 */ /* 0x004fe20007ffe0ff */
[----:B------:R-:W-:Y:S05]  /*a410*/  @P0 WARPSYNC.ALL ;  /* 0x0000000000000948 */ /* 0x000fea0003800000 */
[----:B------:R2:W3:Y:S04]  /*a420*/  @P0 LDSM.16.M88.4 R44, [R82+UR48+0x400] ;  /* 0x00040030522c083b */ /* 0x0004e80008000200 */
[----:B------:R2:W4:Y:S04]  /*a430*/  @P0 LDSM.16.M88.4 R40, [R3+0x400] ;  /* 0x000400000328083b */ /* 0x0005280000000200 */
[----:B------:R2:W1:Y:S04]  /*a440*/  @P0 LDSM.16.M88.4 R32, [R87+0x400] ;  /* 0x000400005720083b */ /* 0x0004680000000200 */
[----:B------:R2:W1:Y:S02]  /*a450*/  @P0 LDSM.16.M88.4 R36, [R0+0x400] ;  /* 0x000400000024083b */ /* 0x0004640000000200 */
.L_x_110:
[----:B------:R-:W-:Y:S05]  /*a460*/  BSYNC B1 ;  /* 0x0000000000017941 */ /* 0x000fea0003800000 */
.L_x_109:
[----:B--2---:R-:W-:Y:S05]  /*a470*/  VIADD R0, R25, 0x60 ;  /* 0x0000006019007836 */ /* 0x004fea0000000000 */
[----:B------:R-:W-:Y:S04]  /*a480*/  SHF.R.U32.HI R0, RZ, 0x15, R0 ;  /* 0x00000015ff007819 */ /* 0x000fe80000011600 */
[----:B------:R-:W-:Y:S11]  /*a490*/  LOP3.LUT P0, RZ, R0, 0x3, R60, 0x48, !PT ;  /* 0x0000000300ff7812 */ /* 0x000ff6000780483c */
[----:B------:R-:W-:Y:S02]  /*a4a0*/  @!UPT UIADD3 URZ, UPT, UPT, URZ, URZ, URZ ;  /* 0x000000fffffff290 */ /* 0x000fe4000fffe0ff */
[----:B------:R-:W-:Y:S05]  /*a4b0*/  @!P0 BRA `(.L_x_114) ;  /* 0x0000000000408947 */ /* 0x000fea0003800000 */
[----:B------:R-:W2:Y:S01]  /*a4c0*/  LDCU.64 UR8, c[0x4][0x70] ;  /* 0x01000e00ff0877ac */ /* 0x000ea20008000a00 */
[----:B------:R-:W-:Y:S01]  /*a4d0*/  MOV R3, 0x0 ;  /* 0x0000000000037802 */ /* 0x000fe20000000f00 */
[----:B------:R-:W-:Y:S02]  /*a4e0*/  HFMA2 R12, -RZ, RZ, 0, 5.9604644775390625e-08 ;  /* 0x00000001ff0c7431 */ /* 0x000fe400000001ff */
[----:B-1----:R-:W-:Y:S02]  /*a4f0*/  IMAD.MOV.U32 R8, RZ, RZ, 0x192 ;  /* 0x00000192ff087424 */ /* 0x002fe400078e00ff */
[----:B------:R-:W-:Y:S01]  /*a500*/  IMAD.MOV.U32 R13, RZ, RZ, RZ ;  /* 0x000000ffff0d7224 */ /* 0x000fe200078e00ff */
[----:B------:R-:W1:Y:S01]  /*a510*/  LDCU.64 UR6, c[0x4][0x78] ;  /* 0x01000f00ff0677ac */ /* 0x000e620008000a00 */
[----:B------:R-:W3:Y:S01]  /*a520*/  LDC.64 R2, c[0x4][R3] ;  /* 0x0100000003027b82 */ /* 0x000ee20000000a00 */
[----:B------:R-:W5:Y:S01]  /*a530*/  LDCU.64 UR4, c[0x4][0x10] ;  /* 0x01000200ff0477ac */ /* 0x000f620008000a00 */
[----:B--2---:R-:W-:Y:S01]  /*a540*/  MOV R5, UR9 ;  /* 0x0000000900057c02 */ /* 0x004fe20008000f00 */
[----:B------:R-:W-:Y:S01]  /*a550*/  IMAD.U32 R4, RZ, RZ, UR8 ;  /* 0x00000008ff047e24 */ /* 0x000fe2000f8e00ff */
[----:B-1----:R-:W-:Y:S01]  /*a560*/  MOV R7, UR7 ;  /* 0x0000000700077c02 */ /* 0x002fe20008000f00 */
[----:B------:R-:W-:Y:S01]  /*a570*/  IMAD.U32 R6, RZ, RZ, UR6 ;  /* 0x00000006ff067e24 */ /* 0x000fe2000f8e00ff */
[----:B-----5:R-:W-:Y:S01]  /*a580*/  MOV R11, UR5 ;  /* 0x00000005000b7c02 */ /* 0x020fe20008000f00 */
[----:B------:R-:W-:Y:S02]  /*a590*/  IMAD.U32 R10, RZ, RZ, UR4 ;  /* 0x00000004ff0a7e24 */ /* 0x000fe4000f8e00ff */
[----:B------:R-:W-:Y:S07]  /*a5a0*/  LEPC R20, `(.L_x_114) ;  /* 0x000000001014794e */ /* 0x000fee0000000000 */
[----:B---34-:R-:W-:Y:S05]  /*a5b0*/  CALL.ABS.NOINC R2 ;  /* 0x0000000002007343 */ /* 0x018fea0003c00000 */
.L_x_114:
[----:B------:R-:W-:Y:S01]  /*a5c0*/  ISETP.NE.AND P0, PT, R58, RZ, PT ;  /* 0x000000ff3a00720c */ /* 0x000fe20003f05270 */
[----:B------:R-:W-:Y:S05]  /*a5d0*/  WARPSYNC.ALL ;  /* 0x0000000000007948 */ /* 0x000fea0003800000 */
[----:B------:R-:W-:Y:S01]  /*a5e0*/  R2UR UR4, R25 ;  /* 0x00000000190472ca */ /* 0x000fe200000e0000 */
[----:B------:R-:W2:Y:S01]  /*a5f0*/  S2UR UR5, SR_CgaCtaId ;  /* 0x00000000000579c3 */ /* 0x000ea20000008800 */
[----:B---3--:R-:W-:Y:S01]  /*a600*/  LOP3.LUT R0, R44, 0xffffe000, RZ, 0xc0, !PT ;  /* 0xffffe0002c007812 */ /* 0x008fe200078ec0ff */
[----:B------:R-:W-:Y:S01]  /*a610*/  BSSY.RECONVERGENT B0, `(.L_x_115) ;  /* 0x000005d000007945 */ /* 0x000fe20003800200 */
[----:B------:R-:W-:Y:S02]  /*a620*/  LOP3.LUT R2, R45, 0xffffe000, RZ, 0xc0, !PT ;  /* 0xffffe0002d027812 */ /* 0x000fe400078ec0ff */
[----:B------:R-:W-:Y:S02]  /*a630*/  LOP3.LUT R3, R46, 0xffffe000, RZ, 0xc0, !PT ;  /* 0xffffe0002e037812 */ /* 0x000fe400078ec0ff */
[----:B------:R-:W-:Y:S02]  /*a640*/  LOP3.LUT R20, R47, 0xffffe000, RZ, 0xc0, !PT ;  /* 0xffffe0002f147812 */ /* 0x000fe400078ec0ff */
[----:B----4-:R-:W-:Y:S02]  /*a650*/  LOP3.LUT R21, R40, 0xffffe000, RZ, 0xc0, !PT ;  /* 0xffffe00028157812 */ /* 0x010fe400078ec0ff */
[----:B------:R-:W-:Y:S01]  /*a660*/  LOP3.LUT R25, R41, 0xffffe000, RZ, 0xc0, !PT ;  /* 0xffffe00029197812 */ /* 0x000fe200078ec0ff */
[----:B-1----:R-:W1:Y:S01]  /*a670*/  LDTM.16dp128bit.x8 R4, tmem[UR4+0x60] ;  /* 0x00006004000479ee */ /* 0x002e620008180000 */
[----:B------:R-:W-:Y:S01]  /*a680*/  R2UR UR4, R81 ;  /* 0x00000000510472ca */ /* 0x000fe200000e0000 */
[----:B------:R-:W-:Y:S01]  /*a690*/  NOP ;  /* 0x0000000000007918 */ /* 0x000fe20000000000 */
[----:B------:R-:W-:Y:S02]  /*a6a0*/  LOP3.LUT R26, R42, 0xffffe000, RZ, 0xc0, !PT ;  /* 0xffffe0002a1a7812 */ /* 0x000fe400078ec0ff */
[----:B------:R-:W-:Y:S02]  /*a6b0*/  LOP3.LUT R28, R43, 0xffffe000, RZ, 0xc0, !PT ;  /* 0xffffe0002b1c7812 */ /* 0x000fe400078ec0ff */
[----:B------:R-:W-:Y:S02]  /*a6c0*/  LOP3.LUT R29, R32, 0xffffe000, RZ, 0xc0, !PT ;  /* 0xffffe000201d7812 */ /* 0x000fe400078ec0ff */
[----:B------:R-:W-:Y:S02]  /*a6d0*/  LOP3.LUT R30, R33, 0xffffe000, RZ, 0xc0, !PT ;  /* 0xffffe000211e7812 */ /* 0x000fe400078ec0ff */
[----:B------:R-:W-:Y:S02]  /*a6e0*/  LOP3.LUT R31, R34, 0xffffe000, RZ, 0xc0, !PT ;  /* 0xffffe000221f7812 */ /* 0x000fe400078ec0ff */
[----:B------:R-:W-:Y:S01]  /*a6f0*/  LOP3.LUT R32, R35, 0xffffe000, RZ, 0xc0, !PT ;  /* 0xffffe00023207812 */ /* 0x000fe200078ec0ff */
[----:B------:R-:W-:Y:S01]  /*a700*/  UIADD3 UR4, UPT, UPT, UR4, 0xb0, URZ ;  /* 0x000000b004047890 */ /* 0x000fe2000fffe0ff */
[----:B------:R-:W-:Y:S02]  /*a710*/  LOP3.LUT R33, R36, 0xffffe000, RZ, 0xc0, !PT ;  /* 0xffffe00024217812 */ /* 0x000fe400078ec0ff */
[----:B------:R-:W-:Y:S02]  /*a720*/  LOP3.LUT R34, R37, 0xffffe000, RZ, 0xc0, !PT ;  /* 0xffffe00025227812 */ /* 0x000fe400078ec0ff */
[----:B------:R-:W-:Y:S02]  /*a730*/  LOP3.LUT R35, R38, 0xffffe000, RZ, 0xc0, !PT ;  /* 0xffffe00026237812 */ /* 0x000fe400078ec0ff */
[----:B------:R-:W-:Y:S01]  /*a740*/  LOP3.LUT R36, R39, 0xffffe000, RZ, 0xc0, !PT ;  /* 0xffffe00027247812 */ /* 0x000fe200078ec0ff */
[C---:B-1----:R-:W-:Y:S01]  /*a750*/  FMUL R4, R24.reuse, R4 ;  /* 0x0000000418047220 */ /* 0x042fe20000400000 */
[C---:B------:R-:W-:Y:S01]  /*a760*/  FMUL R5, R24.reuse, R5 ;  /* 0x0000000518057220 */ /* 0x040fe20000400000 */
[C---:B------:R-:W-:Y:S01]  /*a770*/  FMUL R6, R24.reuse, R6 ;  /* 0x0000000618067220 */ /* 0x040fe20000400000 */
[C---:B------:R-:W-:Y:S01]  /*a780*/  FMUL R7, R24.reuse, R7 ;  /* 0x0000000718077220 */ /* 0x040fe20000400000 */
[C---:B------:R-:W-:Y:S01]  /*a790*/  FFMA R4, R27.reuse, R0, R4 ;  /* 0x000000001b047223 */ /* 0x040fe20000000004 */
[C---:B------:R-:W-:Y:S01]  /*a7a0*/  FMUL R8, R24.reuse, R8 ;  /* 0x0000000818087220 */ /* 0x040fe20000400000 */
[C---:B------:R-:W-:Y:S01]  /*a7b0*/  FFMA R5, R27.reuse, R2, R5 ;  /* 0x000000021b057223 */ /* 0x040fe20000000005 */
[C---:B------:R-:W-:Y:S01]  /*a7c0*/  FMUL R9, R24.reuse, R9 ;  /* 0x0000000918097220 */ /* 0x040fe20000400000 */
[C---:B------:R-:W-:Y:S01]  /*a7d0*/  FFMA R6, R27.reuse, R3, R6 ;  /* 0x000000031b067223 */ /* 0x040fe20000000006 */
[----:B------:R-:W-:Y:S01]  /*a7e0*/  F2FP.TF32.F32.PACK_B R4, R4 ;  /* 0x00000004ff04723e */ /* 0x000fe200024050ff */
[C---:B------:R-:W-:Y:S01]  /*a7f0*/  FMUL R10, R24.reuse, R10 ;  /* 0x0000000a180a7220 */ /* 0x040fe20000400000 */
[----:B------:R-:W-:Y:S01]  /*a800*/  F2FP.TF32.F32.PACK_B R5, R5 ;  /* 0x00000005ff05723e */ /* 0x000fe200024050ff */
[C---:B------:R-:W-:Y:S01]  /*a810*/  FFMA R7, R27.reuse, R20, R7 ;  /* 0x000000141b077223 */ /* 0x040fe20000000007 */
[C---:B------:R-:W-:Y:S01]  /*a820*/  FMUL R11, R24.reuse, R11 ;  /* 0x0000000b180b7220 */ /* 0x040fe20000400000 */
[----:B--2---:R-:W-:Y:S01]  /*a830*/  UPRMT UR4, UR5, 0x654, UR4 ;  /* 0x0000065405047896 */ /* 0x004fe20008000004 */
[C---:B------:R-:W-:Y:S01]  /*a840*/  FFMA R8, R27.reuse, R21, R8 ;  /* 0x000000151b087223 */ /* 0x040fe20000000008 */
[C---:B------:R-:W-:Y:S01]  /*a850*/  FMUL R12, R24.reuse, R12 ;  /* 0x0000000c180c7220 */ /* 0x040fe20000400000 */
[C---:B------:R-:W-:Y:S01]  /*a860*/  FFMA R9, R27.reuse, R25, R9 ;  /* 0x000000191b097223 */ /* 0x040fe20000000009 */
[C---:B------:R-:W-:Y:S01]  /*a870*/  FMUL R13, R24.reuse, R13 ;  /* 0x0000000d180d7220 */ /* 0x040fe20000400000 */
[C---:B------:R-:W-:Y:S01]  /*a880*/  FFMA R10, R27.reuse, R26, R10 ;  /* 0x0000001a1b0a7223 */ /* 0x040fe2000000000a */
[C---:B------:R-:W-:Y:S01]  /*a890*/  FMUL R14, R24.reuse, R14 ;  /* 0x0000000e180e7220 */ /* 0x040fe20000400000 */
[C---:B------:R-:W-:Y:S01]  /*a8a0*/  FFMA R11, R27.reuse, R28, R11 ;  /* 0x0000001c1b0b7223 */ /* 0x040fe2000000000b */
[C---:B------:R-:W-:Y:S01]  /*a8b0*/  FMUL R15, R24.reuse, R15 ;  /* 0x0000000f180f7220 */ /* 0x040fe20000400000 */
[----:B------:R-:W-:Y:S01]  /*a8c0*/  F2FP.TF32.F32.PACK_B R6, R6 ;  /* 0x00000006ff06723e */ /* 0x000fe200024050ff */
[C---:B------:R-:W-:Y:S01]  /*a8d0*/  FFMA R12, R27.reuse, R29, R12 ;  /* 0x0000001d1b0c7223 */ /* 0x040fe2000000000c */
[----:B------:R-:W-:Y:S01]  /*a8e0*/  F2FP.TF32.F32.PACK_B R7, R7 ;  /* 0x00000007ff07723e */ /* 0x000fe200024050ff */
[C---:B------:R-:W-:Y:S01]  /*a8f0*/  FMUL R16, R24.reuse, R16 ;  /* 0x0000001018107220 */ /* 0x040fe20000400000 */
[C---:B------:R-:W-:Y:S01]  /*a900*/  FFMA R13, R27.reuse, R30, R13 ;  /* 0x0000001e1b0d7223 */ /* 0x040fe2000000000d */
[C---:B------:R-:W-:Y:S01]  /*a910*/  FMUL R17, R24.reuse, R17 ;  /* 0x0000001118117220 */ /* 0x040fe20000400000 */
[C---:B------:R-:W-:Y:S01]  /*a920*/  FFMA R14, R27.reuse, R31, R14 ;  /* 0x0000001f1b0e7223 */ /* 0x040fe2000000000e */
[C---:B------:R-:W-:Y:S01]  /*a930*/  FMUL R18, R24.reuse, R18 ;  /* 0x0000001218127220 */ /* 0x040fe20000400000 */
[C---:B------:R-:W-:Y:S01]  /*a940*/  FFMA R15, R27.reuse, R32, R15 ;  /* 0x000000201b0f7223 */ /* 0x040fe2000000000f */
[----:B------:R-:W-:Y:S01]  /*a950*/  FMUL R19, R24, R19 ;  /* 0x0000001318137220 */ /* 0x000fe20000400000 */
[----:B------:R-:W-:Y:S01]  /*a960*/  F2FP.TF32.F32.PACK_B R8, R8 ;  /* 0x00000008ff08723e */ /* 0x000fe200024050ff */
[C---:B------:R-:W-:Y:S01]  /*a970*/  FFMA R16, R27.reuse, R33, R16 ;  /* 0x000000211b107223 */ /* 0x040fe20000000010 */
[----:B------:R-:W-:Y:S01]  /*a980*/  F2FP.TF32.F32.PACK_B R9, R9 ;  /* 0x00000009ff09723e */ /* 0x000fe200024050ff */
[----:B------:R-:W-:Y:S01]  /*a990*/  SYNCS.ARRIVE.TRANS64.RED.A1T0 RZ, [UR4], RZ ;  /* 0x000000ffffff79a7 */ /* 0x000fe20008100404 */
[----:B------:R1:W-:Y:S01]  /*a9a0*/  STSM.16.M88.4 [R78+0x6400], R4 ;  /* 0x006400044e007844 */ /* 0x0003e20000000200 */
[----:B------:R-:W-:Y:S01]  /*a9b0*/  F2FP.TF32.F32.PACK_B R10, R10 ;  /* 0x0000000aff0a723e */ /* 0x000fe200024050ff */
[C---:B------:R-:W-:Y:S01]  /*a9c0*/  FFMA R17, R27.reuse, R34, R17 ;  /* 0x000000221b117223 */ /* 0x040fe20000000011 */
[----:B------:R-:W-:Y:S01]  /*a9d0*/  F2FP.TF32.F32.PACK_B R11, R11 ;  /* 0x0000000bff0b723e */ /* 0x000fe200024050ff */
[C---:B------:R-:W-:Y:S01]  /*a9e0*/  FFMA R18, R27.reuse, R35, R18 ;  /* 0x000000231b127223 */ /* 0x040fe20000000012 */
[----:B------:R-:W-:Y:S01]  /*a9f0*/  FFMA R19, R27, R36, R19 ;  /* 0x000000241b137223 */ /* 0x000fe20000000013 */
[----:B------:R-:W-:Y:S02]  /*aa00*/  F2FP.TF32.F32.PACK_B R12, R12 ;  /* 0x0000000cff0c723e */ /* 0x000fe400024050ff */
[----:B------:R1:W-:Y:S01]  /*aa10*/  STSM.16.M88.4 [R77+0x6400], R8 ;  /* 0x006400084d007844 */ /* 0x0003e20000000200 */
[----:B------:R-:W-:Y:S02]  /*aa20*/  F2FP.TF32.F32.PACK_B R13, R13 ;  /* 0x0000000dff0d723e */ /* 0x000fe400024050ff */
[----:B------:R-:W-:Y:S02]  /*aa30*/  F2FP.TF32.F32.PACK_B R14, R14 ;  /* 0x0000000eff0e723e */ /* 0x000fe400024050ff */
[----:B------:R-:W-:Y:S02]  /*aa40*/  F2FP.TF32.F32.PACK_B R15, R15 ;  /* 0x0000000fff0f723e */ /* 0x000fe400024050ff */
[----:B------:R-:W-:Y:S02]  /*aa50*/  F2FP.TF32.F32.PACK_B R16, R16 ;  /* 0x00000010ff10723e */ /* 0x000fe400024050ff */
[----:B------:R-:W-:Y:S01]  /*aa60*/  F2FP.TF32.F32.PACK_B R17, R17 ;  /* 0x00000011ff11723e */ /* 0x000fe200024050ff */
[----:B------:R1:W-:Y:S01]  /*aa70*/  STSM.16.M88.4 [R79+0x6000], R12 ;  /* 0x0060000c4f007844 */ /* 0x0003e20000000200 */
[----:B------:R-:W-:Y:S02]  /*aa80*/  F2FP.TF32.F32.PACK_B R18, R18 ;  /* 0x00000012ff12723e */ /* 0x000fe400024050ff */
[----:B------:R-:W-:Y:S05]  /*aa90*/  F2FP.TF32.F32.PACK_B R19, R19 ;  /* 0x00000013ff13723e */ /* 0x000fea00024050ff */
[----:B------:R1:W-:Y:S01]  /*aaa0*/  STSM.16.M88.4 [R80+0x6000], R16 ;  /* 0x0060001050007844 */ /* 0x0003e20000000200 */
        /* <DEDUP_REMOVED lines=19> */
.L_x_116:
[----:B------:R-:W-:Y:S05]  /*abe0*/  BSYNC.RECONVERGENT B0 ;  /* 0x0000000000007941 */ /* 0x000fea0003800200 */
.L_x_115:
[----:B------:R-:W-:Y:S01]  /*abf0*/  BAR.SYNC.DEFER_BLOCKING 0x1, 0x80 ;  /* 0x0042000000007b1d */ /* 0x000fe20000010000 */
[----:B------:R-:W-:Y:S01]  /*ac00*/  UISETP.NE.AND UP0, UPT, UR52, -0x4, UPT ;  /* 0xfffffffc3400788c */ /* 0x000fe2000bf05270 */
[----:B------:R-:W-:Y:S08]  /*ac10*/  IADD3 R22, PT, PT, R22, 0x1, RZ ;  /* 0x0000000116167810 */ /* 0x000ff00007ffe0ff */
[----:B------:R-:W-:Y:S05]  /*ac20*/  BRA.U !UP0, `(.L_x_117) ;  /* 0x0000000108247547 */ /* 0x000fea000b800000 */
[----:B------:R-:W-:Y:S01]  /*ac30*/  ISETP.NE.AND P0, PT, R76, RZ, PT ;  /* 0x000000ff4c00720c */ /* 0x000fe20003f05270 */
[----:B------:R-:W-:Y:S01]  /*ac40*/  IMAD.U32 R0, RZ, RZ, UR49 ;  /* 0x00000031ff007e24 */ /* 0x000fe2000f8e00ff */
[----:B------:R-:W-:Y:S04]  /*ac50*/  UIADD3 UR4, UPT, UPT, UR49, 0x1, URZ ;  /* 0x0000000131047890 */ /* 0x000fe8000fffe0ff */
[----:B------:R-:W-:Y:S04]  /*ac60*/  UISETP.NE.AND UP0, UPT, UR4, 0x4, UPT ;  /* 0x000000040400788c */ /* 0x000fe8000bf05270 */
[----:B------:R-:W-:Y:S03]  /*ac70*/  USEL UR49, UR4, URZ, UP0 ;  /* 0x000000ff04317287 */ /* 0x000fe60008000000 */
[----:B------:R-:W-:Y:S05]  /*ac80*/  @P0 LEA R0, R0, UR48, 0x3 ;  /* 0x0000003000000c11 */ /* 0x000fea000f8e18ff */
[----:B------:R-:W-:Y:S05]  /*ac90*/  @P0 VIADD R0, R0, 0x60 ;  /* 0x0000006000000836 */ /* 0x000fea0000000000 */
[----:B------:R-:W-:Y:S04]  /*aca0*/  @P0 PRMT R0, R86, 0x654, R0 ;  /* 0x0000065456000816 */ /* 0x000fe80000000000 */
[----:B------:R2:W-:Y:S03]  /*acb0*/  @P0 SYNCS.ARRIVE.TRANS64.RED.A1T0 RZ, [R0+URZ], RZ ;  /* 0x000000ff00ff09a7 */ /* 0x0005e600081004ff */
.L_x_117:
[----:B------:R-:W-:Y:S01]  /*acc0*/  R2UR UR5, R52 ;  /* 0x00000000340572ca */ /* 0x000fe200000e0000 */
[----:B------:R-:W-:Y:S01]  /*acd0*/  UISETP.NE.AND UP0, UPT, UR61, URZ, UPT ;  /* 0x000000ff3d00728c */ /* 0x000fe2000bf05270 */
[----:B------:R-:W-:Y:S01]  /*ace0*/  R2UR UR4, R53 ;  /* 0x00000000350472ca */ /* 0x000fe200000e0000 */
[----:B------:R-:W-:Y:S01]  /*acf0*/  UIADD3 UR52, UPT, UPT, UR52, 0x4, URZ ;  /* 0x0000000434347890 */ /* 0x000fe2000fffe0ff */
[----:B------:R-:W-:Y:S01]  /*ad00*/  ISETP.NE.AND P0, PT, R22, 0x2, PT ;  /* 0x000000021600780c */ /* 0x000fe20003f05270 */
[----:B------:R-:W-:Y:S01]  /*ad10*/  UMOV UR51, UR62 ;  /* 0x0000003e00337c82 */ /* 0x000fe20008000000 */
[----:B------:R-:W-:Y:S02]  /*ad20*/  LOP3.LUT R54, R54, 0x1, RZ, 0x3c, !PT ;  /* 0x0000000136367812 */ /* 0x000fe400078e3cff */
[----:B--2---:R-:W-:Y:S02]  /*ad30*/  SEL R0, RZ, 0x1, P0 ;  /* 0x00000001ff007807 */ /* 0x004fe40000000000 */
[----:B------:R-:W-:Y:S02]  /*ad40*/  SEL R22, R22, RZ, P0 ;  /* 0x000000ff16167207 */ /* 0x000fe40000000000 */
[----:B------:R-:W-:Y:S01]  /*ad50*/  LOP3.LUT R55, R55, R0, RZ, 0x3c, !PT ;  /* 0x0000000037377212 */ /* 0x000fe200078e3cff */
[----:B------:R-:W-:Y:S02]  /*ad60*/  UIADD3 UR21, UPT, UPT, UR36, UR5, URZ ;  /* 0x0000000524157290 */ /* 0x000fe4000fffe0ff */
[----:B------:R-:W-:Y:S01]  /*ad70*/  UIADD3 UR50, UPT, UPT, UR37, UR4, URZ ;  /* 0x0000000425327290 */ /* 0x000fe2000fffe0ff */
[----:B------:R-:W-:Y:S11]  /*ad80*/  BRA.U UP0, `(.L_x_118) ;  /* 0xffffffc9004c7547 */ /* 0x000ff6000b83ffff */
[----:B------:R-:W-:-:S09]  /*ad90*/  UISETP.NE.AND UP0, UPT, UR63, URZ, UPT ;  /* 0x000000ff3f00728c */ /* 0x000fd2000bf05270 */
[----:B------:R-:W-:Y:S05]  /*ada0*/  BRA.U !UP0, `(.L_x_119) ;  /* 0x0000000108487547 */ /* 0x000fea000b800000 */
[----:B------:R-:W2:Y:S02]  /*adb0*/  LDCU.64 UR4, c[0x0][0x890] ;  /* 0x00011200ff0477ac */ /* 0x000ea40008000a00 */
[----:B--2---:R-:W-:-:S04]  /*adc0*/  UISETP.NE.U32.AND UP0, UPT, UR4, URZ, UPT ;  /* 0x000000ff0400728c */ /* 0x004fc8000bf05070 */
[----:B------:R-:W-:-:S09]  /*add0*/  UISETP.NE.AND.EX UP0, UPT, UR5, URZ, UPT, UP0 ;  /* 0x000000ff0500728c */ /* 0x000fd2000bf05300 */
[----:B------:R-:W-:Y:S05]  /*ade0*/  BRA.U UP0, `(.L_x_120) ;  /* 0x00000001000c7547 */ /* 0x000fea000b800000 */
[----:B------:R-:W-:-:S13]  /*adf0*/  FSETP.NEU.AND P0, PT, R27, RZ, PT ;  /* 0x000000ff1b00720b */ /* 0x000fda0003f0d000 */
[----:B------:R-:W-:Y:S05]  /*ae00*/  @!P0 EXIT ;  /* 0x000000000000894d */ /* 0x000fea0003800000 */
[----:B------:R-:W-:Y:S05]  /*ae10*/  BRA `(.L_x_119) ;  /* 0x00000000002c7947 */ /* 0x000fea0003800000 */
.L_x_120:
[----:B------:R-:W-:Y:S01]  /*ae20*/  ISETP.NE.AND P0, PT, R75, RZ, PT ;  /* 0x000000ff4b00720c */ /* 0x000fe20003f05270 */
[----:B------:R-:W-:-:S12]  /*ae30*/  BSSY.RECONVERGENT B0, `(.L_x_119) ;  /* 0x0000009000007945 */ /* 0x000fd80003800200 */
[----:B------:R-:W-:Y:S05]  /*ae40*/  @P0 BRA `(.L_x_121) ;  /* 0x0000000000140947 */ /* 0x000fea0003800000 */
[----:B------:R-:W2:Y:S02]  /*ae50*/  LDCU.64 UR4, c[0x0][0x888] ;  /* 0x00011100ff0477ac */ /* 0x000ea40008000a00 */
[----:B--2---:R-:W-:-:S04]  /*ae60*/  ISETP.NE.U32.AND P0, PT, RZ, UR4, PT ;  /* 0x00000004ff007c0c */ /* 0x004fc8000bf05070 */
[----:B------:R-:W-:-:S13]  /*ae70*/  ISETP.NE.AND.EX P0, PT, RZ, UR5, PT, P0 ;  /* 0x00000005ff007c0c */ /* 0x000fda000bf05300 */
[----:B------:R-:W-:Y:S05]  /*ae80*/  @!P0 EXIT ;  /* 0x000000000000894d */ /* 0x000fea0003800000 */
[----:B------:R-:W-:Y:S05]  /*ae90*/  BRA `(.L_x_122) ;  /* 0x0000000000087947 */ /* 0x000fea0003800000 */
.L_x_121:
[----:B------:R-:W-:-:S13]  /*aea0*/  FSETP.NEU.AND P0, PT, R27, RZ, PT ;  /* 0x000000ff1b00720b */ /* 0x000fda0003f0d000 */
[----:B------:R-:W-:Y:S05]  /*aeb0*/  @!P0 EXIT ;  /* 0x000000000000894d */ /* 0x000fea0003800000 */
.L_x_122:
[----:B------:R-:W-:Y:S05]  /*aec0*/  BSYNC.RECONVERGENT B0 ;  /* 0x0000000000007941 */ /* 0x000fea0003800200 */
.L_x_119:
[----:B------:R-:W2:Y:S01]  /*aed0*/  S2UR UR5, SR_CgaCtaId ;  /* 0x00000000000579c3 */ /* 0x000ea20000008800 */
[----:B------:R-:W-:Y:S01]  /*aee0*/  ULEA UR4, UR49, UR48, 0x3 ;  /* 0x0000003031047291 */ /* 0x000fe2000f8e18ff */
[----:B------:R-:W-:-:S04]  /*aef0*/  DEPBAR.LE SB0, 0x0 ;  /* 0x000080000000791a */ /* 0x000fc80000000000 */
[----:B------:R-:W-:-:S04]  /*af00*/  UIADD3 UR4, UPT, UPT, UR4, 0x60, URZ ;  /* 0x0000006004047890 */ /* 0x000fc8000fffe0ff */
[----:B--2---:R-:W-:-:S09]  /*af10*/  UPRMT UR4, UR5, 0x654, UR4 ;  /* 0x0000065405047896 */ /* 0x004fd20008000004 */
[----:B------:R-:W-:Y:S01]  /*af20*/  SYNCS.ARRIVE.TRANS64.RED.A1T0 RZ, [UR4], RZ ;  /* 0x000000ffffff79a7 */ /* 0x000fe20008100404 */
[----:B------:R-:W-:Y:S05]  /*af30*/  EXIT ;  /* 0x000000000000794d */ /* 0x000fea0003800000 */
.L_x_19:
[----:B------:R-:W-:Y:S11]  /*af40*/  R2UR UR6, R3 ;  /* 0x00000000030672ca */ /* 0x000ff600000e0000 */
[----:B------:R-:W-:Y:S02]  /*af50*/  @!UPT UIADD3 URZ, UPT, UPT, URZ, URZ, URZ ;  /* 0x000000fffffff290 */ /* 0x000fe4000fffe0ff */
[----:B------:R-:W-:Y:S07]  /*af60*/  MOV R16, UR6 ;  /* 0x0000000600107c02 */ /* 0x000fee0008000f00 */
.L_x_123:
[----:B--2---:R2:W4:Y:S02]  /*af70*/  SYNCS.PHASECHK.TRANS64.TRYWAIT P0, [R16+URZ+0x20], R26 ;  /* 0x0000201a100075a7 */ /* 0x00452400080011ff */
[----:B----4-:R-:W-:Y:S05]  /*af80*/  @!P0 NANOSLEEP.SYNCS 0x989680 ;  /* 0x009896800000895d */ /* 0x010fea0003900000 */
[----:B------:R-:W4:Y:S02]  /*af90*/  @!P0 SYNCS.PHASECHK.TRANS64 P0, [R16+URZ+0x20], R26 ;  /* 0x0000201a100085a7 */ /* 0x000f2400080010ff */
[----:B----4-:R-:W-:Y:S05]  /*afa0*/  @!P0 BRA `(.L_x_123) ;  /* 0xfffffffc00f08947 */ /* 0x010fea000383ffff */
[----:B------:R-:W-:Y:S05]  /*afb0*/  BRA `(.L_x_18) ;  /* 0xffffff7000007947 */ /* 0x000fea000383ffff */
.L_x_25:
[----:B------:R-:W-:Y:S11]  /*afc0*/  R2UR UR6, R32 ;  /* 0x00000000200672ca */ /* 0x000ff600000e0000 */
[----:B------:R-:W-:Y:S02]  /*afd0*/  @!UPT UIADD3 URZ, UPT, UPT, URZ, URZ, URZ ;  /* 0x000000fffffff290 */ /* 0x000fe4000fffe0ff */
[----:B------:R-:W-:Y:S07]  /*afe0*/  MOV R26, UR6 ;  /* 0x00000006001a7c02 */ /* 0x000fee0008000f00 */
.L_x_124:
[----:B-1----:R1:W2:Y:S02]  /*aff0*/  SYNCS.PHASECHK.TRANS64.TRYWAIT P0, [R26+URZ+0x20], R28 ;  /* 0x0000201c1a0075a7 */ /* 0x0022a400080011ff */
[----:B--2---:R-:W-:Y:S05]  /*b000*/  @!P0 NANOSLEEP.SYNCS 0x989680 ;  /* 0x009896800000895d */ /* 0x004fea0003900000 */
[----:B------:R-:W2:Y:S02]  /*b010*/  @!P0 SYNCS.PHASECHK.TRANS64 P0, [R26+URZ+0x20], R28 ;  /* 0x0000201c1a0085a7 */ /* 0x000ea400080010ff */
[----:B--2---:R-:W-:Y:S05]  /*b020*/  @!P0 BRA `(.L_x_124) ;  /* 0xfffffffc00f08947 */ /* 0x004fea000383ffff */
[----:B------:R-:W-:Y:S05]  /*b030*/  BRA `(.L_x_24) ;  /* 0xffffff8400987947 */ /* 0x000fea000383ffff */
.L_x_29:
[----:B------:R-:W-:-:S07]  /*b040*/  MOV R0, UR46 ;  /* 0x0000002e00007c02 */ /* 0x000fce0008000f00 */
.L_x_125:
[----:B-1----:R1:W2:Y:S02]  /*b050*/  SYNCS.PHASECHK.TRANS64.TRYWAIT P0, [R0+URZ+0x90], R3 ;  /* 0x00009003000075a7 */ /* 0x0022a400080011ff */
[----:B--2---:R-:W-:Y:S05]  /*b060*/  @!P0 NANOSLEEP.SYNCS 0x989680 ;  /* 0x009896800000895d */ /* 0x004fea0003900000 */
[----:B------:R-:W2:Y:S02]  /*b070*/  @!P0 SYNCS.PHASECHK.TRANS64 P0, [R0+URZ+0x90], R3 ;  /* 0x00009003000085a7 */ /* 0x000ea400080010ff */
[----:B--2---:R-:W-:Y:S05]  /*b080*/  @!P0 BRA `(.L_x_125) ;  /* 0xfffffffc00f08947 */ /* 0x004fea000383ffff */
[----:B------:R-:W-:Y:S05]  /*b090*/  BRA `(.L_x_126) ;  /* 0xffffff9000c07947 */ /* 0x000fea000383ffff */
.L_x_33:
[----:B------:R-:W-:-:S07]  /*b0a0*/  MOV R0, UR4 ;  /* 0x0000000400007c02 */ /* 0x000fce0008000f00 */
.L_x_127:
[----:B-1----:R1:W2:Y:S02]  /*b0b0*/  SYNCS.PHASECHK.TRANS64.TRYWAIT P0, [R0+URZ], R2 ;  /* 0x00000002000075a7 */ /* 0x0022a400080011ff */
[----:B--2---:R-:W-:Y:S05]  /*b0c0*/  @!P0 NANOSLEEP.SYNCS 0x989680 ;  /* 0x009896800000895d */ /* 0x004fea0003900000 */
[----:B------:R-:W2:Y:S02]  /*b0d0*/  @!P0 SYNCS.PHASECHK.TRANS64 P0, [R0+URZ], R2 ;  /* 0x00000002000085a7 */ /* 0x000ea400080010ff */
[----:B--2---:R-:W-:Y:S05]  /*b0e0*/  @!P0 BRA `(.L_x_127) ;  /* 0xfffffffc00f08947 */ /* 0x004fea000383ffff */
[----:B------:R-:W-:Y:S05]  /*b0f0*/  BRA `(.L_x_128) ;  /* 0xffffff98007c7947 */ /* 0x000fea000383ffff */
.L_x_34:
[----:B------:R-:W-:-:S07]  /*b100*/  MOV R0, UR5 ;  /* 0x0000000500007c02 */ /* 0x000fce0008000f00 */
.L_x_129:
[----:B-1----:R1:W2:Y:S02]  /*b110*/  SYNCS.PHASECHK.TRANS64.TRYWAIT P0, [R0+URZ], R2 ;  /* 0x00000002000075a7 */ /* 0x0022a400080011ff */
[----:B--2---:R-:W-:Y:S05]  /*b120*/  @!P0 NANOSLEEP.SYNCS 0x989680 ;  /* 0x009896800000895d */ /* 0x004fea0003900000 */
[----:B------:R-:W2:Y:S02]  /*b130*/  @!P0 SYNCS.PHASECHK.TRANS64 P0, [R0+URZ], R2 ;  /* 0x00000002000085a7 */ /* 0x000ea400080010ff */
[----:B--2---:R-:W-:Y:S05]  /*b140*/  @!P0 BRA `(.L_x_129) ;  /* 0xfffffffc00f08947 */ /* 0x004fea000383ffff */
[----:B------:R-:W-:Y:S05]  /*b150*/  BRA `(.L_x_130) ;  /* 0xffffff98008c7947 */ /* 0x000fea000383ffff */
.L_x_35:
[----:B------:R-:W-:-:S07]  /*b160*/  MOV R0, UR5 ;  /* 0x0000000500007c02 */ /* 0x000fce0008000f00 */
.L_x_131:
[----:B-1----:R1:W2:Y:S02]  /*b170*/  SYNCS.PHASECHK.TRANS64.TRYWAIT P0, [R0+URZ], R2 ;  /* 0x00000002000075a7 */ /* 0x0022a400080011ff */
[----:B--2---:R-:W-:Y:S05]  /*b180*/  @!P0 NANOSLEEP.SYNCS 0x989680 ;  /* 0x009896800000895d */ /* 0x004fea0003900000 */
[----:B------:R-:W2:Y:S02]  /*b190*/  @!P0 SYNCS.PHASECHK.TRANS64 P0, [R0+URZ], R2 ;  /* 0x00000002000085a7 */ /* 0x000ea400080010ff */
[----:B--2---:R-:W-:Y:S05]  /*b1a0*/  @!P0 BRA `(.L_x_131) ;  /* 0xfffffffc00f08947 */ /* 0x004fea000383ffff */
[----:B------:R-:W-:Y:S05]  /*b1b0*/  BRA `(.L_x_132) ;  /* 0xffffff98009c7947 */ /* 0x000fea000383ffff */
.L_x_38:
[----:B------:R-:W-:-:S07]  /*b1c0*/  MOV R4, UR4 ;  /* 0x0000000400047c02 */ /* 0x000fce0008000f00 */
.L_x_133:
[----:B--2---:R2:W3:Y:S02]  /*b1d0*/  SYNCS.PHASECHK.TRANS64.TRYWAIT P1, [R4+URZ+0x98], R6 ;  /* 0x00009806040075a7 */ /* 0x0044e400080211ff */
[----:B---3--:R-:W-:Y:S05]  /*b1e0*/  @!P1 NANOSLEEP.SYNCS 0x989680 ;  /* 0x009896800000995d */ /* 0x008fea0003900000 */
[----:B------:R-:W3:Y:S02]  /*b1f0*/  @!P1 SYNCS.PHASECHK.TRANS64 P1, [R4+URZ+0x98], R6 ;  /* 0x00009806040095a7 */ /* 0x000ee400080210ff */
[----:B---3--:R-:W-:Y:S05]  /*b200*/  @!P1 BRA `(.L_x_133) ;  /* 0xfffffffc00f09947 */ /* 0x008fea000383ffff */
[----:B------:R-:W-:Y:S05]  /*b210*/  BRA `(.L_x_134) ;  /* 0xffffff9c000c7947 */ /* 0x000fea000383ffff */
.L_x_39:
[----:B--2---:R-:W-:-:S07]  /*b220*/  MOV R4, UR4 ;  /* 0x0000000400047c02 */ /* 0x004fce0008000f00 */
.L_x_135:
[----:B--2---:R2:W3:Y:S02]  /*b230*/  SYNCS.PHASECHK.TRANS64.TRYWAIT P1, [R4+URZ+0x90], R5 ;  /* 0x00009005040075a7 */ /* 0x0044e400080211ff */
[----:B---3--:R-:W-:Y:S05]  /*b240*/  @!P1 NANOSLEEP.SYNCS 0x989680 ;  /* 0x009896800000995d */ /* 0x008fea0003900000 */
[----:B------:R-:W3:Y:S02]  /*b250*/  @!P1 SYNCS.PHASECHK.TRANS64 P1, [R4+URZ+0x90], R5 ;  /* 0x00009005040095a7 */ /* 0x000ee400080210ff */
[----:B---3--:R-:W-:Y:S05]  /*b260*/  @!P1 BRA `(.L_x_135) ;  /* 0xfffffffc00f09947 */ /* 0x008fea000383ffff */
[----:B------:R-:W-:Y:S05]  /*b270*/  BRA `(.L_x_136) ;  /* 0xffffff9c00147947 */ /* 0x000fea000383ffff */
.L_x_47:
[----:B------:R-:W-:-:S07]  /*b280*/  MOV R0, UR23 ;  /* 0x0000001700007c02 */ /* 0x000fce0008000f00 */
.L_x_137:
[----:B-1----:R1:W2:Y:S02]  /*b290*/  SYNCS.PHASECHK.TRANS64.TRYWAIT P0, [R0+URZ+0x90], R4 ;  /* 0x00009004000075a7 */ /* 0x0022a400080011ff */
[----:B--2---:R-:W-:Y:S05]  /*b2a0*/  @!P0 NANOSLEEP.SYNCS 0x989680 ;  /* 0x009896800000895d */ /* 0x004fea0003900000 */
[----:B------:R-:W2:Y:S02]  /*b2b0*/  @!P0 SYNCS.PHASECHK.TRANS64 P0, [R0+URZ+0x90], R4 ;  /* 0x00009004000085a7 */ /* 0x000ea400080010ff */
[----:B--2---:R-:W-:Y:S05]  /*b2c0*/  @!P0 BRA `(.L_x_137) ;  /* 0xfffffffc00f08947 */ /* 0x004fea000383ffff */
[----:B------:R-:W-:Y:S05]  /*b2d0*/  BRA `(.L_x_138) ;  /* 0xffffffa000bc7947 */ /* 0x000fea000383ffff */
.L_x_48:
[----:B------:R-:W-:-:S07]  /*b2e0*/  MOV R4, UR27 ;  /* 0x0000001b00047c02 */ /* 0x000fce0008000f00 */
.L_x_139:
[----:B-1----:R1:W2:Y:S02]  /*b2f0*/  SYNCS.PHASECHK.TRANS64.TRYWAIT P0, [R4+URZ+0xb0], R0 ;  /* 0x0000b000040075a7 */ /* 0x0022a400080011ff */
[----:B--2---:R-:W-:Y:S05]  /*b300*/  @!P0 NANOSLEEP.SYNCS 0x989680 ;  /* 0x009896800000895d */ /* 0x004fea0003900000 */
[----:B------:R-:W2:Y:S02]  /*b310*/  @!P0 SYNCS.PHASECHK.TRANS64 P0, [R4+URZ+0xb0], R0 ;  /* 0x0000b000040085a7 */ /* 0x000ea400080010ff */
[----:B--2---:R-:W-:Y:S05]  /*b320*/  @!P0 BRA `(.L_x_139) ;  /* 0xfffffffc00f08947 */ /* 0x004fea000383ffff */
[----:B------:R-:W-:Y:S05]  /*b330*/  BRA `(.L_x_140) ;  /* 0xffffffa000d87947 */ /* 0x000fea000383ffff */
.L_x_51:
[----:B-1----:R-:W-:Y:S07]  /*b340*/  MOV R0, UR21 ;  /* 0x0000001500007c02 */ /* 0x002fee0008000f00 */
.L_x_141:
[----:B-1----:R1:W2:Y:S02]  /*b350*/  SYNCS.PHASECHK.TRANS64.TRYWAIT P0, [R0+URZ], R5 ;  /* 0x00000005000075a7 */ /* 0x0022a400080011ff */
[----:B--2---:R-:W-:Y:S05]  /*b360*/  @!P0 NANOSLEEP.SYNCS 0x989680 ;  /* 0x009896800000895d */ /* 0x004fea0003900000 */
[----:B------:R-:W2:Y:S02]  /*b370*/  @!P0 SYNCS.PHASECHK.TRANS64 P0, [R0+URZ], R5 ;  /* 0x00000005000085a7 */ /* 0x000ea400080010ff */
[----:B--2---:R-:W-:Y:S05]  /*b380*/  @!P0 BRA `(.L_x_141) ;  /* 0xfffffffc00f08947 */ /* 0x004fea000383ffff */
[----:B------:R-:W-:Y:S05]  /*b390*/  BRA `(.L_x_50) ;  /* 0xffffffa000fc7947 */ /* 0x000fea000383ffff */
.L_x_54:
[----:B------:R-:W-:-:S07]  /*b3a0*/  MOV R0, UR4 ;  /* 0x0000000400007c02 */ /* 0x000fce0008000f00 */
.L_x_142:
[----:B-1----:R1:W3:Y:S02]  /*b3b0*/  SYNCS.PHASECHK.TRANS64.TRYWAIT P0, [R0+URZ], R2 ;  /* 0x00000002000075a7 */ /* 0x0022e400080011ff */
[----:B---3--:R-:W-:Y:S05]  /*b3c0*/  @!P0 NANOSLEEP.SYNCS 0x989680 ;  /* 0x009896800000895d */ /* 0x008fea0003900000 */
[----:B------:R-:W3:Y:S02]  /*b3d0*/  @!P0 SYNCS.PHASECHK.TRANS64 P0, [R0+URZ], R2 ;  /* 0x00000002000085a7 */ /* 0x000ee400080010ff */
[----:B---3--:R-:W-:Y:S05]  /*b3e0*/  @!P0 BRA `(.L_x_142) ;  /* 0xfffffffc00f08947 */ /* 0x008fea000383ffff */
[----:B------:R-:W-:Y:S05]  /*b3f0*/  BRA `(.L_x_143) ;  /* 0xffffffa800587947 */ /* 0x000fea000383ffff */
.L_x_55:
[----:B------:R-:W-:-:S07]  /*b400*/  MOV R0, UR4 ;  /* 0x0000000400007c02 */ /* 0x000fce0008000f00 */
.L_x_144:
[----:B-1----:R1:W2:Y:S02]  /*b410*/  SYNCS.PHASECHK.TRANS64.TRYWAIT P0, [R0+URZ], R2 ;  /* 0x00000002000075a7 */ /* 0x0022a400080011ff */
[----:B--2---:R-:W-:Y:S05]  /*b420*/  @!P0 NANOSLEEP.SYNCS 0x989680 ;  /* 0x009896800000895d */ /* 0x004fea0003900000 */
[----:B------:R-:W2:Y:S02]  /*b430*/  @!P0 SYNCS.PHASECHK.TRANS64 P0, [R0+URZ], R2 ;  /* 0x00000002000085a7 */ /* 0x000ea400080010ff */
[----:B--2---:R-:W-:Y:S05]  /*b440*/  @!P0 BRA `(.L_x_144) ;  /* 0xfffffffc00f08947 */ /* 0x004fea000383ffff */
[----:B------:R-:W-:Y:S05]  /*b450*/  BRA `(.L_x_145) ;  /* 0xffffffa800647947 */ /* 0x000fea000383ffff */
.L_x_60:
[----:B------:R-:W-:Y:S07]  /*b460*/  MOV R2, UR31 ;  /* 0x0000001f00027c02 */ /* 0x000fee0008000f00 */
.L_x_146:
[----:B-1----:R1:W2:Y:S02]  /*b470*/  SYNCS.PHASECHK.TRANS64.TRYWAIT P0, [R2+URZ+0x90], R3 ;  /* 0x00009003020075a7 */ /* 0x0022a400080011ff */
[----:B--2---:R-:W-:Y:S05]  /*b480*/  @!P0 NANOSLEEP.SYNCS 0x989680 ;  /* 0x009896800000895d */ /* 0x004fea0003900000 */
[----:B------:R-:W2:Y:S02]  /*b490*/  @!P0 SYNCS.PHASECHK.TRANS64 P0, [R2+URZ+0x90], R3 ;  /* 0x00009003020085a7 */ /* 0x000ea400080010ff */
[----:B--2---:R-:W-:Y:S05]  /*b4a0*/  @!P0 BRA `(.L_x_146) ;  /* 0xfffffffc00f08947 */ /* 0x004fea000383ffff */
[----:B------:R-:W-:Y:S05]  /*b4b0*/  BRA `(.L_x_147) ;  /* 0xffffffac00b87947 */ /* 0x000fea000383ffff */
.L_x_63:
[----:B------:R-:W-:Y:S07]  /*b4c0*/  MOV R2, UR31 ;  /* 0x0000001f00027c02 */ /* 0x000fee0008000f00 */
.L_x_148:
[----:B-1----:R1:W2:Y:S02]  /*b4d0*/  SYNCS.PHASECHK.TRANS64.TRYWAIT P2, [R2+URZ+0x88], R3 ;  /* 0x00008803020075a7 */ /* 0x0022a400080411ff */
[----:B--2---:R-:W-:Y:S05]  /*b4e0*/  @!P2 NANOSLEEP.SYNCS 0x989680 ;  /* 0x009896800000a95d */ /* 0x004fea0003900000 */
[----:B------:R-:W2:Y:S02]  /*b4f0*/  @!P2 SYNCS.PHASECHK.TRANS64 P2, [R2+URZ+0x88], R3 ;  /* 0x000088030200a5a7 */ /* 0x000ea400080410ff */
[----:B--2---:R-:W-:Y:S05]  /*b500*/  @!P2 BRA `(.L_x_148) ;  /* 0xfffffffc00f0a947 */ /* 0x004fea000383ffff */
[----:B------:R-:W-:Y:S05]  /*b510*/  BRA `(.L_x_62) ;  /* 0xffffffb4001c7947 */ /* 0x000fea000383ffff */
.L_x_66:
[----:B-1----:R-:W-:Y:S07]  /*b520*/  MOV R2, UR31 ;  /* 0x0000001f00027c02 */ /* 0x002fee0008000f00 */
.L_x_149:
[----:B-1----:R1:W2:Y:S02]  /*b530*/  SYNCS.PHASECHK.TRANS64.TRYWAIT P1, [R2+URZ+0x60], R8 ;  /* 0x00006008020075a7 */ /* 0x0022a400080211ff */
[----:B--2---:R-:W-:Y:S05]  /*b540*/  @!P1 NANOSLEEP.SYNCS 0x989680 ;  /* 0x009896800000995d */ /* 0x004fea0003900000 */
[----:B------:R-:W2:Y:S02]  /*b550*/  @!P1 SYNCS.PHASECHK.TRANS64 P1, [R2+URZ+0x60], R8 ;  /* 0x00006008020095a7 */ /* 0x000ea400080210ff */
[----:B--2---:R-:W-:Y:S05]  /*b560*/  @!P1 BRA `(.L_x_149) ;  /* 0xfffffffc00f09947 */ /* 0x004fea000383ffff */
[----:B------:R-:W-:Y:S05]  /*b570*/  BRA `(.L_x_150) ;  /* 0xffffffb400ac7947 */ /* 0x000fea000383ffff */
.L_x_67:
[----:B------:R-:W-:Y:S07]  /*b580*/  MOV R2, UR31 ;  /* 0x0000001f00027c02 */ /* 0x000fee0008000f00 */
.L_x_151:
[----:B-1----:R1:W2:Y:S02]  /*b590*/  SYNCS.PHASECHK.TRANS64.TRYWAIT P1, [R2+URZ+0x68], R8 ;  /* 0x00006808020075a7 */ /* 0x0022a400080211ff */
[----:B--2---:R-:W-:Y:S05]  /*b5a0*/  @!P1 NANOSLEEP.SYNCS 0x989680 ;  /* 0x009896800000995d */ /* 0x004fea0003900000 */
[----:B------:R-:W2:Y:S02]  /*b5b0*/  @!P1 SYNCS.PHASECHK.TRANS64 P1, [R2+URZ+0x68], R8 ;  /* 0x00006808020095a7 */ /* 0x000ea400080210ff */
[----:B--2---:R-:W-:Y:S05]  /*b5c0*/  @!P1 BRA `(.L_x_151) ;  /* 0xfffffffc00f09947 */ /* 0x004fea000383ffff */
[----:B------:R-:W-:Y:S05]  /*b5d0*/  BRA `(.L_x_152) ;  /* 0xffffffb400e47947 */ /* 0x000fea000383ffff */
.L_x_68:
[----:B------:R-:W-:Y:S07]  /*b5e0*/  MOV R2, UR31 ;  /* 0x0000001f00027c02 */ /* 0x000fee0008000f00 */
.L_x_153:
[----:B-1----:R1:W2:Y:S02]  /*b5f0*/  SYNCS.PHASECHK.TRANS64.TRYWAIT P1, [R2+URZ+0x70], R8 ;  /* 0x00007008020075a7 */ /* 0x0022a400080211ff */
[----:B--2---:R-:W-:Y:S05]  /*b600*/  @!P1 NANOSLEEP.SYNCS 0x989680 ;  /* 0x009896800000995d */ /* 0x004fea0003900000 */
[----:B------:R-:W2:Y:S02]  /*b610*/  @!P1 SYNCS.PHASECHK.TRANS64 P1, [R2+URZ+0x70], R8 ;  /* 0x00007008020095a7 */ /* 0x000ea400080210ff */
[----:B--2---:R-:W-:Y:S05]  /*b620*/  @!P1 BRA `(.L_x_153) ;  /* 0xfffffffc00f09947 */ /* 0x004fea000383ffff */
[----:B------:R-:W-:Y:S05]  /*b630*/  BRA `(.L_x_154) ;  /* 0xffffffb8002c7947 */ /* 0x000fea000383ffff */
.L_x_69:
[----:B------:R-:W-:Y:S07]  /*b640*/  MOV R2, UR31 ;  /* 0x0000001f00027c02 */ /* 0x000fee0008000f00 */
.L_x_155:
[----:B-1----:R1:W2:Y:S02]  /*b650*/  SYNCS.PHASECHK.TRANS64.TRYWAIT P0, [R2+URZ+0x78], R8 ;  /* 0x00007808020075a7 */ /* 0x0022a400080011ff */
[----:B--2---:R-:W-:Y:S05]  /*b660*/  @!P0 NANOSLEEP.SYNCS 0x989680 ;  /* 0x009896800000895d */ /* 0x004fea0003900000 */
[----:B------:R-:W2:Y:S02]  /*b670*/  @!P0 SYNCS.PHASECHK.TRANS64 P0, [R2+URZ+0x78], R8 ;  /* 0x00007808020085a7 */ /* 0x000ea400080010ff */
[----:B--2---:R-:W-:Y:S05]  /*b680*/  @!P0 BRA `(.L_x_155) ;  /* 0xfffffffc00f08947 */ /* 0x004fea000383ffff */
[----:B------:R-:W-:Y:S05]  /*b690*/  BRA `(.L_x_156) ;  /* 0xffffffb8007c7947 */ /* 0x000fea000383ffff */
.L_x_71:
[----:B-1----:R-:W-:-:S07]  /*b6a0*/  MOV R0, UR31 ;  /* 0x0000001f00007c02 */ /* 0x002fce0008000f00 */
.L_x_157:
[----:B-1----:R1:W2:Y:S02]  /*b6b0*/  SYNCS.PHASECHK.TRANS64.TRYWAIT P0, [R0+URZ+0x60], R2 ;  /* 0x00006002000075a7 */ /* 0x0022a400080011ff */
[----:B--2---:R-:W-:Y:S05]  /*b6c0*/  @!P0 NANOSLEEP.SYNCS 0x989680 ;  /* 0x009896800000895d */ /* 0x004fea0003900000 */
[----:B------:R-:W2:Y:S02]  /*b6d0*/  @!P0 SYNCS.PHASECHK.TRANS64 P0, [R0+URZ+0x60], R2 ;  /* 0x00006002000085a7 */ /* 0x000ea400080010ff */
[----:B--2---:R-:W-:Y:S05]  /*b6e0*/  @!P0 BRA `(.L_x_157) ;  /* 0xfffffffc00f08947 */ /* 0x004fea000383ffff */
[----:B------:R-:W-:Y:S05]  /*b6f0*/  BRA `(.L_x_158) ;  /* 0xffffffb800e07947 */ /* 0x000fea000383ffff */
.L_x_72:
[----:B-1----:R-:W-:-:S07]  /*b700*/  MOV R0, UR31 ;  /* 0x0000001f00007c02 */ /* 0x002fce0008000f00 */
.L_x_159:
[----:B-1----:R1:W2:Y:S02]  /*b710*/  SYNCS.PHASECHK.TRANS64.TRYWAIT P0, [R0+URZ+0x68], R2 ;  /* 0x00006802000075a7 */ /* 0x0022a400080011ff */
[----:B--2---:R-:W-:Y:S05]  /*b720*/  @!P0 NANOSLEEP.SYNCS 0x989680 ;  /* 0x009896800000895d */ /* 0x004fea0003900000 */
[----:B------:R-:W2:Y:S02]  /*b730*/  @!P0 SYNCS.PHASECHK.TRANS64 P0, [R0+URZ+0x68], R2 ;  /* 0x00006802000085a7 */ /* 0x000ea400080010ff */
[----:B--2---:R-:W-:Y:S05]  /*b740*/  @!P0 BRA `(.L_x_159) ;  /* 0xfffffffc00f08947 */ /* 0x004fea000383ffff */
[----:B------:R-:W-:Y:S05]  /*b750*/  BRA `(.L_x_160) ;  /* 0xffffffb800d07947 */ /* 0x000fea000383ffff */
.L_x_73:
[----:B-1----:R-:W-:-:S07]  /*b760*/  MOV R0, UR31 ;  /* 0x0000001f00007c02 */ /* 0x002fce0008000f00 */
.L_x_161:
[----:B-1----:R1:W2:Y:S02]  /*b770*/  SYNCS.PHASECHK.TRANS64.TRYWAIT P0, [R0+URZ+0x70], R2 ;  /* 0x00007002000075a7 */ /* 0x0022a400080011ff */
[----:B--2---:R-:W-:Y:S05]  /*b780*/  @!P0 NANOSLEEP.SYNCS 0x989680 ;  /* 0x009896800000895d */ /* 0x004fea0003900000 */
[----:B------:R-:W2:Y:S02]  /*b790*/  @!P0 SYNCS.PHASECHK.TRANS64 P0, [R0+URZ+0x70], R2 ;  /* 0x00007002000085a7 */ /* 0x000ea400080010ff */
[----:B--2---:R-:W-:Y:S05]  /*b7a0*/  @!P0 BRA `(.L_x_161) ;  /* 0xfffffffc00f08947 */ /* 0x004fea000383ffff */
[----:B------:R-:W-:Y:S05]  /*b7b0*/  BRA `(.L_x_162) ;  /* 0xffffffb800c07947 */ /* 0x000fea000383ffff */
.L_x_75:
[----:B------:R-:W-:Y:S07]  /*b7c0*/  MOV R0, UR48 ;  /* 0x0000003000007c02 */ /* 0x000fee0008000f00 */
.L_x_163:
[----:B-1----:R1:W2:Y:S02]  /*b7d0*/  SYNCS.PHASECHK.TRANS64.TRYWAIT P0, [R0+URZ+0x90], R2 ;  /* 0x00009002000075a7 */ /* 0x0022a400080011ff */
[----:B--2---:R-:W-:Y:S05]  /*b7e0*/  @!P0 NANOSLEEP.SYNCS 0x989680 ;  /* 0x009896800000895d */ /* 0x004fea0003900000 */
[----:B------:R-:W2:Y:S02]  /*b7f0*/  @!P0 SYNCS.PHASECHK.TRANS64 P0, [R0+URZ+0x90], R2 ;  /* 0x00009002000085a7 */ /* 0x000ea400080010ff */
[----:B--2---:R-:W-:Y:S05]  /*b800*/  @!P0 BRA `(.L_x_163) ;  /* 0xfffffffc00f08947 */ /* 0x004fea000383ffff */
[----:B------:R-:W-:Y:S05]  /*b810*/  BRA `(.L_x_164) ;  /* 0xffffffbc00b47947 */ /* 0x000fea000383ffff */
.L_x_86:
[----:B-1----:R-:W-:Y:S04]  /*b820*/  MOV R2, UR48 ;  /* 0x0000003000027c02 */ /* 0x002fe80008000f00 */
[----:B------:R1:W3:Y:S03]  /*b830*/  SYNCS.PHASECHK.TRANS64.TRYWAIT P1, [R2+URZ+0x40], R3 ;  /* 0x00004003020075a7 */ /* 0x0002e600080211ff */
[----:B---3--:R-:W-:Y:S05]  /*b840*/  @!P1 NANOSLEEP.SYNCS 0x989680 ;  /* 0x009896800000995d */ /* 0x008fea0003900000 */
[----:B------:R-:W3:Y:S02]  /*b850*/  @!P1 SYNCS.PHASECHK.TRANS64 P1, [R2+URZ+0x40], R3 ;  /* 0x00004003020095a7 */ /* 0x000ee400080210ff */
[----:B---3--:R-:W-:Y:S05]  /*b860*/  @!P1 BRA `(.L_x_86) ;  /* 0xfffffffc00ec9947 */ /* 0x008fea000383ffff */
[----:B------:R-:W-:Y:S05]  /*b870*/  BRA `(.L_x_85) ;  /* 0xffffffcc00987947 */ /* 0x000fea000383ffff */
.L_x_88:
[----:B-1----:R1:W4:Y:S02]  /*b880*/  SYNCS.PHASECHK.TRANS64.TRYWAIT P0, [R81+URZ+0xa0], R0 ;  /* 0x0000a000510075a7 */ /* 0x00232400080011ff */
[----:B----4-:R-:W-:Y:S05]  /*b890*/  @!P0 NANOSLEEP.SYNCS 0x989680 ;  /* 0x009896800000895d */ /* 0x010fea0003900000 */
[----:B------:R-:W4:Y:S02]  /*b8a0*/  @!P0 SYNCS.PHASECHK.TRANS64 P0, [R81+URZ+0xa0], R0 ;  /* 0x0000a000510085a7 */ /* 0x000f2400080010ff */
[----:B----4-:R-:W-:Y:S05]  /*b8b0*/  @!P0 BRA `(.L_x_88) ;  /* 0xfffffffc00f08947 */ /* 0x010fea000383ffff */
[----:B------:R-:W-:Y:S05]  /*b8c0*/  BRA `(.L_x_87) ;  /* 0xffffffcc00c47947 */ /* 0x000fea000383ffff */
.L_x_97:
[----:B-1----:R1:W2:Y:S02]  /*b8d0*/  SYNCS.PHASECHK.TRANS64.TRYWAIT P0, [R2+URZ+0x40], R0 ;  /* 0x00004000020075a7 */ /* 0x0022a400080011ff */
[----:B--2---:R-:W-:Y:S05]  /*b8e0*/  @!P0 NANOSLEEP.SYNCS 0x989680 ;  /* 0x009896800000895d */ /* 0x004fea0003900000 */
[----:B------:R-:W2:Y:S02]  /*b8f0*/  @!P0 SYNCS.PHASECHK.TRANS64 P0, [R2+URZ+0x40], R0 ;  /* 0x00004000020085a7 */ /* 0x000ea400080010ff */
[----:B--2---:R-:W-:Y:S05]  /*b900*/  @!P0 BRA `(.L_x_97) ;  /* 0xfffffffc00f08947 */ /* 0x004fea000383ffff */
[----:B------:R-:W-:Y:S05]  /*b910*/  BRA `(.L_x_96) ;  /* 0xffffffd400f07947 */ /* 0x000fea000383ffff */
.L_x_105:
[----:B-1----:R1:W2:Y:S02]  /*b920*/  SYNCS.PHASECHK.TRANS64.TRYWAIT P0, [R2+URZ+0x40], R5 ;  /* 0x00004005020075a7 */ /* 0x0022a400080011ff */
[----:B--2---:R-:W-:Y:S05]  /*b930*/  @!P0 NANOSLEEP.SYNCS 0x989680 ;  /* 0x009896800000895d */ /* 0x004fea0003900000 */
[----:B------:R-:W2:Y:S02]  /*b940*/  @!P0 SYNCS.PHASECHK.TRANS64 P0, [R2+URZ+0x40], R5 ;  /* 0x00004005020085a7 */ /* 0x000ea400080010ff */
[----:B--2---:R-:W-:Y:S05]  /*b950*/  @!P0 BRA `(.L_x_105) ;  /* 0xfffffffc00f08947 */ /* 0x004fea000383ffff */
[----:B------:R-:W-:Y:S05]  /*b960*/  BRA `(.L_x_104) ;  /* 0xffffffe0003c7947 */ /* 0x000fea000383ffff */
.L_x_113:
[----:B--2---:R2:W3:Y:S02]  /*b970*/  SYNCS.PHASECHK.TRANS64.TRYWAIT P0, [R2+URZ+0x40], R0 ;  /* 0x00004000020075a7 */ /* 0x0044e400080011ff */
[----:B---3--:R-:W-:Y:S05]  /*b980*/  @!P0 NANOSLEEP.SYNCS 0x989680 ;  /* 0x009896800000895d */ /* 0x008fea0003900000 */
[----:B------:R-:W3:Y:S02]  /*b990*/  @!P0 SYNCS.PHASECHK.TRANS64 P0, [R2+URZ+0x40], R0 ;  /* 0x00004000020085a7 */ /* 0x000ee400080010ff */
[----:B---3--:R-:W-:Y:S05]  /*b9a0*/  @!P0 BRA `(.L_x_113) ;  /* 0xfffffffc00f08947 */ /* 0x008fea000383ffff */
[----:B------:R-:W-:Y:S05]  /*b9b0*/  BRA `(.L_x_112) ;  /* 0xffffffe800847947 */ /* 0x000fea000383ffff */
        .weak           $__internal_0_$__cuda_sm10x_tcgen05_guardrail_trap_col_being_dealloced_not_returned_by_alloc
        .type           $__internal_0_$__cuda_sm10x_tcgen05_guardrail_trap_col_being_dealloced_not_returned_by_alloc,@function
        .size           $__internal_0_$__cuda_sm10x_tcgen05_guardrail_trap_col_being_dealloced_not_returned_by_alloc,($__internal_1_$__cuda_sm10x_tcgen05_guardrail_trap_phase_invalid_during_alloc - $__internal_0_$__cuda_sm10x_tcgen05_guardrail_trap_col_being_dealloced_not_returned_by_alloc)
$__internal_0_$__cuda_sm10x_tcgen05_guardrail_trap_col_being_dealloced_not_returned_by_alloc:
[----:B------:R-:W-:Y:S05]  /*b9c0*/  BPT.TRAP 0x1 ;  /* 0x000000040000795c */ /* 0x000fea0000300000 */
[----:B------:R-:W-:-:S04]  /*b9d0*/  HFMA2 R3, -RZ, RZ, 0, 0 ;  /* 0x00000000ff037431 */ /* 0x000fc800000001ff */
[----:B------:R-:W-:Y:S05]  /*b9e0*/  RET.REL.NODEC R2 `(_ZN7cutlass13device_kernelINS_4conv6kernel13ConvUniversalINS1_16ConvProblemShapeILNS1_8OperatorE1ELi2EEENS1_10collective14CollectiveConvINS1_47MainloopSm100TmaUmmaWarpSpecializedImplicitGemmILS5_1ELi4ELi2ELi1ELi2EN4cute5tupleIJNSA_1CILi1EEESD_SD_EEEEENSB_IJNSC_ILi64EEENSC_ILi128EEENSB_IJSG_EEEEEENS_10tfloat32_tESK_NSA_8TiledMMAINSA_8MMA_AtomIJNSA_17SM100_MMA_TF32_SSISK_SK_fLi64ELi128ELNSA_4UMMA5MajorE0ELSP_1ELNSO_7ScaleInE0ELSQ_0EEEEEENSA_6LayoutISE_NSB_IJNSC_ILi0EEESU_SU_EEEEENSB_IJNSA_10UnderscoreESX_SX_EEEEENS7_6detail27Sm100ImplicitGemmTileTraitsINSA_20SM90_TMA_LOAD_IM2COLENSA_14ComposedLayoutINSA_7SwizzleILi3ELi4ELi3EEENSA_18smem_ptr_flag_bitsILi32EEENST_INSB_IJNSC_ILi8EEENSC_ILi32EEEEEENSB_IJS19_SD_EEEEEEEvEENS11_INSA_13SM90_TMA_LOADENS13_INS14_ILi2ELi5ELi2EEES17_NST_INSB_IJS19_NSC_ILi4EEEEEENSB_IJSD_S19_EEEEEEEvEEEENS_8epilogue10collective18CollectiveEpilogueINS1O_23Sm100TmaWarpSpecializedILi4ELi2ELi16ELb1ELb0EEEJSJ_NSB_IJNST_ISG_SD_EENST_IS19_SD_EEEEESK_NSB_IJNSB_IJlllEEESD_SU_EEESK_S1X_NS1O_6fusion15FusionCallbacksIS1S_NS1Y_17LinearCombinationISK_fSK_fLNS_15FloatRoundStyleE2EEESJ_S1V_JEEENSA_5SM1004TMEM4LOAD26SM100_TMEM_LOAD_16dp128b8xES12_S1D_NSA_17SM75_U32x4_LDSM_NENSA_21SM90_TMA_STORE_IM2COLES1D_NSA_17SM90_U32x4_STSM_NENSA_39AutoVectorizingCopyWithAssumedAlignmentILi128EEEEEEvvEEEEvNT_6ParamsE) ;  /* 0xffffff4402847950 */ /* 0x000fea0003c3ffff */
        .weak           $__internal_1_$__cuda_sm10x_tcgen05_guardrail_trap_phase_invalid_during_alloc
        .type           $__internal_1_$__cuda_sm10x_tcgen05_guardrail_trap_phase_invalid_during_alloc,@function
        .size           $__internal_1_$__cuda_sm10x_tcgen05_guardrail_trap_phase_invalid_during_alloc,($__internal_2_$__cuda_sm10x_tcgen05_guardrail_trap_unallocated_columns_being_dealloced - $__internal_1_$__cuda_sm10x_tcgen05_guardrail_trap_phase_invalid_during_alloc)
$__internal_1_$__cuda_sm10x_tcgen05_guardrail_trap_phase_invalid_during_alloc:
[----:B------:R-:W-:Y:S05]  /*b9f0*/  BPT.TRAP 0x1 ;  /* 0x000000040000795c */ /* 0x000fea0000300000 */
[----:B------:R-:W-:-:S04]  /*ba00*/  MOV R3, 0x0 ;  /* 0x0000000000037802 */ /* 0x000fc80000000f00 */
[----:B------:R-:W-:Y:S05]  /*ba10*/  RET.REL.NODEC R2 `(_ZN7cutlass13device_kernelINS_4conv6kernel13ConvUniversalINS1_16ConvProblemShapeILNS1_8OperatorE1ELi2EEENS1_10collective14CollectiveConvINS1_47MainloopSm100TmaUmmaWarpSpecializedImplicitGemmILS5_1ELi4ELi2ELi1ELi2EN4cute5tupleIJNSA_1CILi1EEESD_SD_EEEEENSB_IJNSC_ILi64EEENSC_ILi128EEENSB_IJSG_EEEEEENS_10tfloat32_tESK_NSA_8TiledMMAINSA_8MMA_AtomIJNSA_17SM100_MMA_TF32_SSISK_SK_fLi64ELi128ELNSA_4UMMA5MajorE0ELSP_1ELNSO_7ScaleInE0ELSQ_0EEEEEENSA_6LayoutISE_NSB_IJNSC_ILi0EEESU_SU_EEEEENSB_IJNSA_10UnderscoreESX_SX_EEEEENS7_6detail27Sm100ImplicitGemmTileTraitsINSA_20SM90_TMA_LOAD_IM2COLENSA_14ComposedLayoutINSA_7SwizzleILi3ELi4ELi3EEENSA_18smem_ptr_flag_bitsILi32EEENST_INSB_IJNSC_ILi8EEENSC_ILi32EEEEEENSB_IJS19_SD_EEEEEEEvEENS11_INSA_13SM90_TMA_LOADENS13_INS14_ILi2ELi5ELi2EEES17_NST_INSB_IJS19_NSC_ILi4EEEEEENSB_IJSD_S19_EEEEEEEvEEEENS_8epilogue10collective18CollectiveEpilogueINS1O_23Sm100TmaWarpSpecializedILi4ELi2ELi16ELb1ELb0EEEJSJ_NSB_IJNST_ISG_SD_EENST_IS19_SD_EEEEESK_NSB_IJNSB_IJlllEEESD_SU_EEESK_S1X_NS1O_6fusion15FusionCallbacksIS1S_NS1Y_17LinearCombinationISK_fSK_fLNS_15FloatRoundStyleE2EEESJ_S1V_JEEENSA_5SM1004TMEM4LOAD26SM100_TMEM_LOAD_16dp128b8xES12_S1D_NSA_17SM75_U32x4_LDSM_NENSA_21SM90_TMA_STORE_IM2COLES1D_NSA_17SM90_U32x4_STSM_NENSA_39AutoVectorizingCopyWithAssumedAlignmentILi128EEEEEEvvEEEEvNT_6ParamsE) ;  /* 0xffffff4402787950 */ /* 0x000fea0003c3ffff */
        .weak           $__internal_2_$__cuda_sm10x_tcgen05_guardrail_trap_unallocated_columns_being_dealloced
        .type           $__internal_2_$__cuda_sm10x_tcgen05_guardrail_trap_unallocated_columns_being_dealloced,@function
        .size           $__internal_2_$__cuda_sm10x_tcgen05_guardrail_trap_unallocated_columns_being_dealloced,(.L_x_166 - $__internal_2_$__cuda_sm10x_tcgen05_guardrail_trap_unallocated_columns_being_dealloced)
$__internal_2_$__cuda_sm10x_tcgen05_guardrail_trap_unallocated_columns_being_dealloced:
[----:B------:R-:W-:Y:S05]  /*ba20*/  BPT.TRAP 0x1 ;  /* 0x000000040000795c */ /* 0x000fea0000300000 */
[----:B------:R-:W-:-:S04]  /*ba30*/  HFMA2 R3, -RZ, RZ, 0, 0 ;  /* 0x00000000ff037431 */ /* 0x000fc800000001ff */
[----:B------:R-:W-:Y:S05]  /*ba40*/  RET.REL.NODEC R2 `(_ZN7cutlass13device_kernelINS_4conv6kernel13ConvUniversalINS1_16ConvProblemShapeILNS1_8OperatorE1ELi2EEENS1_10collective14CollectiveConvINS1_47MainloopSm100TmaUmmaWarpSpecializedImplicitGemmILS5_1ELi4ELi2ELi1ELi2EN4cute5tupleIJNSA_1CILi1EEESD_SD_EEEEENSB_IJNSC_ILi64EEENSC_ILi128EEENSB_IJSG_EEEEEENS_10tfloat32_tESK_NSA_8TiledMMAINSA_8MMA_AtomIJNSA_17SM100_MMA_TF32_SSISK_SK_fLi64ELi128ELNSA_4UMMA5MajorE0ELSP_1ELNSO_7ScaleInE0ELSQ_0EEEEEENSA_6LayoutISE_NSB_IJNSC_ILi0EEESU_SU_EEEEENSB_IJNSA_10UnderscoreESX_SX_EEEEENS7_6detail27Sm100ImplicitGemmTileTraitsINSA_20SM90_TMA_LOAD_IM2COLENSA_14ComposedLayoutINSA_7SwizzleILi3ELi4ELi3EEENSA_18smem_ptr_flag_bitsILi32EEENST_INSB_IJNSC_ILi8EEENSC_ILi32EEEEEENSB_IJS19_SD_EEEEEEEvEENS11_INSA_13SM90_TMA_LOADENS13_INS14_ILi2ELi5ELi2EEES17_NST_INSB_IJS19_NSC_ILi4EEEEEENSB_IJSD_S19_EEEEEEEvEEEENS_8epilogue10collective18CollectiveEpilogueINS1O_23Sm100TmaWarpSpecializedILi4ELi2ELi16ELb1ELb0EEEJSJ_NSB_IJNST_ISG_SD_EENST_IS19_SD_EEEEESK_NSB_IJNSB_IJlllEEESD_SU_EEESK_S1X_NS1O_6fusion15FusionCallbacksIS1S_NS1Y_17LinearCombinationISK_fSK_fLNS_15FloatRoundStyleE2EEESJ_S1V_JEEENSA_5SM1004TMEM4LOAD26SM100_TMEM_LOAD_16dp128b8xES12_S1D_NSA_17SM75_U32x4_LDSM_NENSA_21SM90_TMA_STORE_IM2COLES1D_NSA_17SM90_U32x4_STSM_NENSA_39AutoVectorizingCopyWithAssumedAlignmentILi128EEEEEEvvEEEEvNT_6ParamsE) ;  /* 0xffffff44026c7950 */ /* 0x000fea0003c3ffff */
.L_x_165:
[----:B------:R-:W-:-:S00]  /*ba50*/  BRA `(.L_x_165) ;  /* 0xfffffffc00fc7947 */ /* 0x000fc0000383ffff */
[----:B------:R-:W-:-:S00]  /*ba60*/  NOP ;  /* 0x0000000000007918 */ /* 0x000fc00000000000 */
        /* <DEDUP_REMOVED lines=9> */
.L_x_166:


//--------------------- .nv.global.init           --------------------------
	.section	.nv.global.init,"aw",@progbits
.nv.global.init:
	.type		$str$29,@object
	.size		$str$29,($str$30 - $str$29)
$str$29:
        /*0000*/ 	.byte	0x28, 0x61, 0x64, 0x64, 0x72, 0x65, 0x73, 0x73, 0x20, 0x26, 0x20, 0x6d, 0x61, 0x73, 0x6b, 0x29
        /*0010*/ 	.byte	0x20, 0x3d, 0x3d, 0x20, 0x30, 0x00
	.type		$str$30,@object
	.size		$str$30,($str$28 - $str$30)
$str$30:
        /*0016*/ 	.byte	0x2f, 0x74, 0x6d, 0x70, 0x2f, 0x63, 0x75, 0x74, 0x6c, 0x61, 0x73, 0x73, 0x5f, 0x73, 0x77, 0x65
        /*0026*/ 	.byte	0x65, 0x70, 0x5f, 0x73, 0x72, 0x63, 0x2f, 0x69, 0x6e, 0x63, 0x6c, 0x75, 0x64, 0x65, 0x2f, 0x63
        /*0036*/ 	.byte	0x75, 0x74, 0x65, 0x2f, 0x70, 0x6f, 0x69, 0x6e, 0x74, 0x65, 0x72, 0x5f, 0x66, 0x6c, 0x61, 0x67
        /*0046*/ 	.byte	0x67, 0x65, 0x64, 0x2e, 0x68, 0x70, 0x70, 0x00
	.type		$str$28,@object
	.size		$str$28,($str$27 - $str$28)
$str$28:
        /*004e*/ 	.byte	0x2f, 0x74, 0x6d, 0x70, 0x2f, 0x63, 0x75, 0x74, 0x6c, 0x61, 0x73, 0x73, 0x5f, 0x73, 0x77, 0x65
        /*005e*/ 	.byte	0x65, 0x70, 0x5f, 0x73, 0x72, 0x63, 0x2f, 0x69, 0x6e, 0x63, 0x6c, 0x75, 0x64, 0x65, 0x2f, 0x63
        /*006e*/ 	.byte	0x75, 0x74, 0x65, 0x2f, 0x61, 0x74, 0x6f, 0x6d, 0x2f, 0x63, 0x6f, 0x70, 0x79, 0x5f, 0x74, 0x72
        /*007e*/ 	.byte	0x61, 0x69, 0x74, 0x73, 0x5f, 0x73, 0x6d, 0x31, 0x30, 0x30, 0x2e, 0x68, 0x70, 0x70, 0x00
	.type		$str$27,@object
	.size		$str$27,(__unnamed_1 - $str$27)
$str$27:
        /*008d*/ 	.byte	0x28, 0x28, 0x75, 0x69, 0x6e, 0x74, 0x33, 0x32, 0x5f, 0x74, 0x28, 0x74, 0x68, 0x72, 0x65, 0x61
        /*009d*/ 	.byte	0x64, 0x49, 0x64, 0x78, 0x2e, 0x78, 0x29, 0x20, 0x2f, 0x20, 0x33, 0x32, 0x29, 0x20, 0x25, 0x20
        /*00ad*/ 	.byte	0x34, 0x29, 0x20, 0x3d, 0x3d, 0x20, 0x28, 0x28, 0x28, 0x74, 0x6d, 0x65, 0x6d, 0x5f, 0x61, 0x64
        /*00bd*/ 	.byte	0x64, 0x72, 0x20, 0x3e, 0x3e, 0x20, 0x31, 0x36, 0x29, 0x20, 0x2f, 0x20, 0x33, 0x32, 0x29, 0x20
        /*00cd*/ 	.byte	0x25, 0x20, 0x34, 0x29, 0x00
	.type		__unnamed_1,@object
	.size		__unnamed_1,(__unnamed_2 - __unnamed_1)
__unnamed_1:
        /*00d2*/ 	.byte	0x61, 0x75, 0x74, 0x6f, 0x20, 0x63, 0x75, 0x74, 0x65, 0x3a, 0x3a, 0x61, 0x73, 0x5f, 0x70, 0x6f
        /* <DEDUP_REMOVED lines=24> */
        /*0262*/ 	.byte	0x30, 0x34, 0x38, 0x3e, 0x3e, 0x3e, 0x3e, 0x5d, 0x00
	.type		__unnamed_2,@object
	.size		__unnamed_2,(.L_2 - __unnamed_2)
__unnamed_2:
        /* <DEDUP_REMOVED lines=45> */
        /*053b*/ 	.byte	0x3e, 0x3e, 0x3e, 0x5d, 0x00
.L_2:


//--------------------- .nv.shared._ZN7cutlass13device_kernelINS_4conv6kernel13ConvUniversalINS1_16ConvProblemShapeILNS1_8OperatorE1ELi2EEENS1_10collective14CollectiveConvINS1_47MainloopSm100TmaUmmaWarpSpecializedImplicitGemmILS5_1ELi4ELi2ELi1ELi2EN4cute5tupleIJNSA_1CILi1EEESD_SD_EEEEENSB_IJNSC_ILi64EEENSC_ILi128EEENSB_IJSG_EEEEEENS_10tfloat32_tESK_NSA_8TiledMMAINSA_8MMA_AtomIJNSA_17SM100_MMA_TF32_SSISK_SK_fLi64ELi128ELNSA_4UMMA5MajorE0ELSP_1ELNSO_7ScaleInE0ELSQ_0EEEEEENSA_6LayoutISE_NSB_IJNSC_ILi0EEESU_SU_EEEEENSB_IJNSA_10UnderscoreESX_SX_EEEEENS7_6detail27Sm100ImplicitGemmTileTraitsINSA_20SM90_TMA_LOAD_IM2COLENSA_14ComposedLayoutINSA_7SwizzleILi3ELi4ELi3EEENSA_18smem_ptr_flag_bitsILi32EEENST_INSB_IJNSC_ILi8EEENSC_ILi32EEEEEENSB_IJS19_SD_EEEEEEEvEENS11_INSA_13SM90_TMA_LOADENS13_INS14_ILi2ELi5ELi2EEES17_NST_INSB_IJS19_NSC_ILi4EEEEEENSB_IJSD_S19_EEEEEEEvEEEENS_8epilogue10collective18CollectiveEpilogueINS1O_23Sm100TmaWarpSpecializedILi4ELi2ELi16ELb1ELb0EEEJSJ_NSB_IJNST_ISG_SD_EENST_IS19_SD_EEEEESK_NSB_IJNSB_IJlllEEESD_SU_EEESK_S1X_NS1O_6fusion15FusionCallbacksIS1S_NS1Y_17LinearCombinationISK_fSK_fLNS_15FloatRoundStyleE2EEESJ_S1V_JEEENSA_5SM1004TMEM4LOAD26SM100_TMEM_LOAD_16dp128b8xES12_S1D_NSA_17SM75_U32x4_LDSM_NENSA_21SM90_TMA_STORE_IM2COLES1D_NSA_17SM90_U32x4_STSM_NENSA_39AutoVectorizingCopyWithAssumedAlignmentILi128EEEEEEvvEEEEvNT_6ParamsE --------------------------
	.section	.nv.shared._ZN7cutlass13device_kernelINS_4conv6kernel13ConvUniversalINS1_16ConvProblemShapeILNS1_8OperatorE1ELi2EEENS1_10collective14CollectiveConvINS1_47MainloopSm100TmaUmmaWarpSpecializedImplicitGemmILS5_1ELi4ELi2ELi1ELi2EN4cute5tupleIJNSA_1CILi1EEESD_SD_EEEEENSB_IJNSC_ILi64EEENSC_ILi128EEENSB_IJSG_EEEEEENS_10tfloat32_tESK_NSA_8TiledMMAINSA_8MMA_AtomIJNSA_17SM100_MMA_TF32_SSISK_SK_fLi64ELi128ELNSA_4UMMA5MajorE0ELSP_1ELNSO_7ScaleInE0ELSQ_0EEEEEENSA_6LayoutISE_NSB_IJNSC_ILi0EEESU_SU_EEEEENSB_IJNSA_10UnderscoreESX_SX_EEEEENS7_6detail27Sm100ImplicitGemmTileTraitsINSA_20SM90_TMA_LOAD_IM2COLENSA_14ComposedLayoutINSA_7SwizzleILi3ELi4ELi3EEENSA_18smem_ptr_flag_bitsILi32EEENST_INSB_IJNSC_ILi8EEENSC_ILi32EEEEEENSB_IJS19_SD_EEEEEEEvEENS11_INSA_13SM90_TMA_LOADENS13_INS14_ILi2ELi5ELi2EEES17_NST_INSB_IJS19_NSC_ILi4EEEEEENSB_IJSD_S19_EEEEEEEvEEEENS_8epilogue10collective18CollectiveEpilogueINS1O_23Sm100TmaWarpSpecializedILi4ELi2ELi16ELb1ELb0EEEJSJ_NSB_IJNST_ISG_SD_EENST_IS19_SD_EEEEESK_NSB_IJNSB_IJlllEEESD_SU_EEESK_S1X_NS1O_6fusion15FusionCallbacksIS1S_NS1Y_17LinearCombinationISK_fSK_fLNS_15FloatRoundStyleE2EEESJ_S1V_JEEENSA_5SM1004TMEM4LOAD26SM100_TMEM_LOAD_16dp128b8xES12_S1D_NSA_17SM75_U32x4_LDSM_NENSA_21SM90_TMA_STORE_IM2COLES1D_NSA_17SM90_U32x4_STSM_NENSA_39AutoVectorizingCopyWithAssumedAlignmentILi128EEEEEEvvEEEEvNT_6ParamsE,"aw",@nobits
	.sectionflags	@""
	.align	16
	.zero		1024


//--------------------- .nv.shared.reserved.0     --------------------------
	.section	.nv.shared.reserved.0,"aw",@nobits
	.weak		__nv_reservedSMEM_offset_0_alias
	.size		__nv_reservedSMEM_offset_0_alias, 0, 64
	.other		__nv_reservedSMEM_offset_0_alias,@"STO_CUDA_RESERVED_SHARED STV_DEFAULT"
__nv_reservedSMEM_offset_0_alias:
	.zero		0
.nv.shared.reserved.0:
	.zero		64
	.weak		__nv_reservedSMEM_tcgen05_partition
	.type		__nv_reservedSMEM_tcgen05_partition,@object
	.size		__nv_reservedSMEM_tcgen05_partition,(.L_0 - __nv_reservedSMEM_tcgen05_partition)
__nv_reservedSMEM_tcgen05_partition:
	.zero		32
.L_0:


//--------------------- .nv.global                --------------------------
	.section	.nv.global,"aw",@nobits
.nv.global:
	.type		_ZN39_INTERNAL_21f6a62c_4_k_cu_ebb2cf8b_30414cute1_E,@object
	.size		_ZN39_INTERNAL_21f6a62c_4_k_cu_ebb2cf8b_30414cute1_E,(_ZN39_INTERNAL_21f6a62c_4_k_cu_ebb2cf8b_30414cuda3std3__45__cpo6cbeginE - _ZN39_INTERNAL_21f6a62c_4_k_cu_ebb2cf8b_30414cute1_E)
_ZN39_INTERNAL_21f6a62c_4_k_cu_ebb2cf8b_30414cute1_E:
	.zero		1
	.type		_ZN39_INTERNAL_21f6a62c_4_k_cu_ebb2cf8b_30414cuda3std3__45__cpo6cbeginE,@object
	.size		_ZN39_INTERNAL_21f6a62c_4_k_cu_ebb2cf8b_30414cuda3std3__45__cpo6cbeginE,(_ZN39_INTERNAL_21f6a62c_4_k_cu_ebb2cf8b_30414cuda3std3__48in_placeE - _ZN39_INTERNAL_21f6a62c_4_k_cu_ebb2cf8b_30414cuda3std3__45__cpo6cbeginE)
_ZN39_INTERNAL_21f6a62c_4_k_cu_ebb2cf8b_30414cuda3std3__45__cpo6cbeginE:
	.zero		1
	.type		_ZN39_INTERNAL_21f6a62c_4_k_cu_ebb2cf8b_30414cuda3std3__48in_placeE,@object
	.size		_ZN39_INTERNAL_21f6a62c_4_k_cu_ebb2cf8b_30414cuda3std3__48in_placeE,(_ZN39_INTERNAL_21f6a62c_4_k_cu_ebb2cf8b_30414cuda3std6ranges3__45__cpo9iter_moveE - _ZN39_INTERNAL_21f6a62c_4_k_cu_ebb2cf8b_30414cuda3std3__48in_placeE)
_ZN39_INTERNAL_21f6a62c_4_k_cu_ebb2cf8b_30414cuda3std3__48in_placeE:
	.zero		1
	.type		_ZN39_INTERNAL_21f6a62c_4_k_cu_ebb2cf8b_30414cuda3std6ranges3__45__cpo9iter_moveE,@object
	.size		_ZN39_INTERNAL_21f6a62c_4_k_cu_ebb2cf8b_30414cuda3std6ranges3__45__cpo9iter_moveE,(_ZN39_INTERNAL_21f6a62c_4_k_cu_ebb2cf8b_30414cuda3std3__45__cpo5beginE - _ZN39_INTERNAL_21f6a62c_4_k_cu_ebb2cf8b_30414cuda3std6ranges3__45__cpo9iter_moveE)
_ZN39_INTERNAL_21f6a62c_4_k_cu_ebb2cf8b_30414cuda3std6ranges3__45__cpo9iter_moveE:
	.zero		1
	.type		_ZN39_INTERNAL_21f6a62c_4_k_cu_ebb2cf8b_30414cuda3std3__45__cpo5beginE,@object
	.size		_ZN39_INTERNAL_21f6a62c_4_k_cu_ebb2cf8b_30414cuda3std3__45__cpo5beginE,(_ZN39_INTERNAL_21f6a62c_4_k_cu_ebb2cf8b_30414cuda3std3__441_GLOBAL__N__21f6a62c_4_k_cu_ebb2cf8b_30416ignoreE - _ZN39_INTERNAL_21f6a62c_4_k_cu_ebb2cf8b_30414cuda3std3__45__cpo5beginE)
_ZN39_INTERNAL_21f6a62c_4_k_cu_ebb2cf8b_30414cuda3std3__45__cpo5beginE:
	.zero		1
	.type		_ZN39_INTERNAL_21f6a62c_4_k_cu_ebb2cf8b_30414cuda3std3__441_GLOBAL__N__21f6a62c_4_k_cu_ebb2cf8b_30416ignoreE,@object
	.size		_ZN39_INTERNAL_21f6a62c_4_k_cu_ebb2cf8b_30414cuda3std3__441_GLOBAL__N__21f6a62c_4_k_cu_ebb2cf8b_30416ignoreE,(_ZN39_INTERNAL_21f6a62c_4_k_cu_ebb2cf8b_30414cute7productE - _ZN39_INTERNAL_21f6a62c_4_k_cu_ebb2cf8b_30414cuda3std3__441_GLOBAL__N__21f6a62c_4_k_cu_ebb2cf8b_30416ignoreE)
_ZN39_INTERNAL_21f6a62c_4_k_cu_ebb2cf8b_30414cuda3std3__441_GLOBAL__N__21f6a62c_4_k_cu_ebb2cf8b_30416ignoreE:
	.zero		1
	.type		_ZN39_INTERNAL_21f6a62c_4_k_cu_ebb2cf8b_30414cute7productE,@object
	.size		_ZN39_INTERNAL_21f6a62c_4_k_cu_ebb2cf8b_30414cute7productE,(_ZN39_INTERNAL_21f6a62c_4_k_cu_ebb2cf8b_30414cuda3std3__45__cpo3endE - _ZN39_INTERNAL_21f6a62c_4_k_cu_ebb2cf8b_30414cute7productE)
_ZN39_INTERNAL_21f6a62c_4_k_cu_ebb2cf8b_30414cute7productE:
	.zero		1
	.type		_ZN39_INTERNAL_21f6a62c_4_k_cu_ebb2cf8b_30414cuda3std3__45__cpo3endE,@object
	.size		_ZN39_INTERNAL_21f6a62c_4_k_cu_ebb2cf8b_30414cuda3std3__45__cpo3endE,(_ZN39_INTERNAL_21f6a62c_4_k_cu_ebb2cf8b_30414cuda3std3__419piecewise_constructE - _ZN39_INTERNAL_21f6a62c_4_k_cu_ebb2cf8b_30414cuda3std3__45__cpo3endE)
_ZN39_INTERNAL_21f6a62c_4_k_cu_ebb2cf8b_30414cuda3std3__45__cpo3endE:
	.zero		1
	.type		_ZN39_INTERNAL_21f6a62c_4_k_cu_ebb2cf8b_30414cuda3std3__419piecewise_constructE,@object
	.size		_ZN39_INTERNAL_21f6a62c_4_k_cu_ebb2cf8b_30414cuda3std3__419piecewise_constructE,(_ZN39_INTERNAL_21f6a62c_4_k_cu_ebb2cf8b_30414cuda3std3__45__cpo4cendE - _ZN39_INTERNAL_21f6a62c_4_k_cu_ebb2cf8b_30414cuda3std3__419piecewise_constructE)
_ZN39_INTERNAL_21f6a62c_4_k_cu_ebb2cf8b_30414cuda3std3__419piecewise_constructE:
	.zero		1
	.type		_ZN39_INTERNAL_21f6a62c_4_k_cu_ebb2cf8b_30414cuda3std3__45__cpo4cendE,@object
	.size		_ZN39_INTERNAL_21f6a62c_4_k_cu_ebb2cf8b_30414cuda3std3__45__cpo4cendE,(_ZN39_INTERNAL_21f6a62c_4_k_cu_ebb2cf8b_30414cuda3std6ranges3__45__cpo4swapE - _ZN39_INTERNAL_21f6a62c_4_k_cu_ebb2cf8b_30414cuda3std3__45__cpo4cendE)
_ZN39_INTERNAL_21f6a62c_4_k_cu_ebb2cf8b_30414cuda3std3__45__cpo4cendE:
	.zero		1
	.type		_ZN39_INTERNAL_21f6a62c_4_k_cu_ebb2cf8b_30414cuda3std6ranges3__45__cpo4swapE,@object
	.size		_ZN39_INTERNAL_21f6a62c_4_k_cu_ebb2cf8b_30414cuda3std6ranges3__45__cpo4swapE,(.L_10 - _ZN39_INTERNAL_21f6a62c_4_k_cu_ebb2cf8b_30414cuda3std6ranges3__45__cpo4swapE)
_ZN39_INTERNAL_21f6a62c_4_k_cu_ebb2cf8b_30414cuda3std6ranges3__45__cpo4swapE:
	.zero		1
.L_10:


//--------------------- .nv.constant0._ZN7cutlass13device_kernelINS_4conv6kernel13ConvUniversalINS1_16ConvProblemShapeILNS1_8OperatorE1ELi2EEENS1_10collective14CollectiveConvINS1_47MainloopSm100TmaUmmaWarpSpecializedImplicitGemmILS5_1ELi4ELi2ELi1ELi2EN4cute5tupleIJNSA_1CILi1EEESD_SD_EEEEENSB_IJNSC_ILi64EEENSC_ILi128EEENSB_IJSG_EEEEEENS_10tfloat32_tESK_NSA_8TiledMMAINSA_8MMA_AtomIJNSA_17SM100_MMA_TF32_SSISK_SK_fLi64ELi128ELNSA_4UMMA5MajorE0ELSP_1ELNSO_7ScaleInE0ELSQ_0EEEEEENSA_6LayoutISE_NSB_IJNSC_ILi0EEESU_SU_EEEEENSB_IJNSA_10UnderscoreESX_SX_EEEEENS7_6detail27Sm100ImplicitGemmTileTraitsINSA_20SM90_TMA_LOAD_IM2COLENSA_14ComposedLayoutINSA_7SwizzleILi3ELi4ELi3EEENSA_18smem_ptr_flag_bitsILi32EEENST_INSB_IJNSC_ILi8EEENSC_ILi32EEEEEENSB_IJS19_SD_EEEEEEEvEENS11_INSA_13SM90_TMA_LOADENS13_INS14_ILi2ELi5ELi2EEES17_NST_INSB_IJS19_NSC_ILi4EEEEEENSB_IJSD_S19_EEEEEEEvEEEENS_8epilogue10collective18CollectiveEpilogueINS1O_23Sm100TmaWarpSpecializedILi4ELi2ELi16ELb1ELb0EEEJSJ_NSB_IJNST_ISG_SD_EENST_IS19_SD_EEEEESK_NSB_IJNSB_IJlllEEESD_SU_EEESK_S1X_NS1O_6fusion15FusionCallbacksIS1S_NS1Y_17LinearCombinationISK_fSK_fLNS_15FloatRoundStyleE2EEESJ_S1V_JEEENSA_5SM1004TMEM4LOAD26SM100_TMEM_LOAD_16dp128b8xES12_S1D_NSA_17SM75_U32x4_LDSM_NENSA_21SM90_TMA_STORE_IM2COLES1D_NSA_17SM90_U32x4_STSM_NENSA_39AutoVectorizingCopyWithAssumedAlignmentILi128EEEEEEvvEEEEvNT_6ParamsE --------------------------
	.section	.nv.constant0._ZN7cutlass13device_kernelINS_4conv6kernel13ConvUniversalINS1_16ConvProblemShapeILNS1_8OperatorE1ELi2EEENS1_10collective14CollectiveConvINS1_47MainloopSm100TmaUmmaWarpSpecializedImplicitGemmILS5_1ELi4ELi2ELi1ELi2EN4cute5tupleIJNSA_1CILi1EEESD_SD_EEEEENSB_IJNSC_ILi64EEENSC_ILi128EEENSB_IJSG_EEEEEENS_10tfloat32_tESK_NSA_8TiledMMAINSA_8MMA_AtomIJNSA_17SM100_MMA_TF32_SSISK_SK_fLi64ELi128ELNSA_4UMMA5MajorE0ELSP_1ELNSO_7ScaleInE0ELSQ_0EEEEEENSA_6LayoutISE_NSB_IJNSC_ILi0EEESU_SU_EEEEENSB_IJNSA_10UnderscoreESX_SX_EEEEENS7_6detail27Sm100ImplicitGemmTileTraitsINSA_20SM90_TMA_LOAD_IM2COLENSA_14ComposedLayoutINSA_7SwizzleILi3ELi4ELi3EEENSA_18smem_ptr_flag_bitsILi32EEENST_INSB_IJNSC_ILi8EEENSC_ILi32EEEEEENSB_IJS19_SD_EEEEEEEvEENS11_INSA_13SM90_TMA_LOADENS13_INS14_ILi2ELi5ELi2EEES17_NST_INSB_IJS19_NSC_ILi4EEEEEENSB_IJSD_S19_EEEEEEEvEEEENS_8epilogue10collective18CollectiveEpilogueINS1O_23Sm100TmaWarpSpecializedILi4ELi2ELi16ELb1ELb0EEEJSJ_NSB_IJNST_ISG_SD_EENST_IS19_SD_EEEEESK_NSB_IJNSB_IJlllEEESD_SU_EEESK_S1X_NS1O_6fusion15FusionCallbacksIS1S_NS1Y_17LinearCombinationISK_fSK_fLNS_15FloatRoundStyleE2EEESJ_S1V_JEEENSA_5SM1004TMEM4LOAD26SM100_TMEM_LOAD_16dp128b8xES12_S1D_NSA_17SM75_U32x4_LDSM_NENSA_21SM90_TMA_STORE_IM2COLES1D_NSA_17SM90_U32x4_STSM_NENSA_39AutoVectorizingCopyWithAssumedAlignmentILi128EEEEEEvvEEEEvNT_6ParamsE,"a",@progbits
	.sectionflags	@""
	.align	4
.nv.constant0._ZN7cutlass13device_kernelINS_4conv6kernel13ConvUniversalINS1_16ConvProblemShapeILNS1_8OperatorE1ELi2EEENS1_10collective14CollectiveConvINS1_47MainloopSm100TmaUmmaWarpSpecializedImplicitGemmILS5_1ELi4ELi2ELi1ELi2EN4cute5tupleIJNSA_1CILi1EEESD_SD_EEEEENSB_IJNSC_ILi64EEENSC_ILi128EEENSB_IJSG_EEEEEENS_10tfloat32_tESK_NSA_8TiledMMAINSA_8MMA_AtomIJNSA_17SM100_MMA_TF32_SSISK_SK_fLi64ELi128ELNSA_4UMMA5MajorE0ELSP_1ELNSO_7ScaleInE0ELSQ_0EEEEEENSA_6LayoutISE_NSB_IJNSC_ILi0EEESU_SU_EEEEENSB_IJNSA_10UnderscoreESX_SX_EEEEENS7_6detail27Sm100ImplicitGemmTileTraitsINSA_20SM90_TMA_LOAD_IM2COLENSA_14ComposedLayoutINSA_7SwizzleILi3ELi4ELi3EEENSA_18smem_ptr_flag_bitsILi32EEENST_INSB_IJNSC_ILi8EEENSC_ILi32EEEEEENSB_IJS19_SD_EEEEEEEvEENS11_INSA_13SM90_TMA_LOADENS13_INS14_ILi2ELi5ELi2EEES17_NST_INSB_IJS19_NSC_ILi4EEEEEENSB_IJSD_S19_EEEEEEEvEEEENS_8epilogue10collective18CollectiveEpilogueINS1O_23Sm100TmaWarpSpecializedILi4ELi2ELi16ELb1ELb0EEEJSJ_NSB_IJNST_ISG_SD_EENST_IS19_SD_EEEEESK_NSB_IJNSB_IJlllEEESD_SU_EEESK_S1X_NS1O_6fusion15FusionCallbacksIS1S_NS1Y_17LinearCombinationISK_fSK_fLNS_15FloatRoundStyleE2EEESJ_S1V_JEEENSA_5SM1004TMEM4LOAD26SM100_TMEM_LOAD_16dp128b8xES12_S1D_NSA_17SM75_U32x4_LDSM_NENSA_21SM90_TMA_STORE_IM2COLES1D_NSA_17SM90_U32x4_STSM_NENSA_39AutoVectorizingCopyWithAssumedAlignmentILi128EEEEEEvvEEEEvNT_6ParamsE:
	.zero		2944


//--------------------- SYMBOLS --------------------------

	.type		.nv.reservedSmem.offset0,@object
	.size		.nv.reservedSmem.offset0,0x4
	.type		.nv.reservedSmem.cap,@object
	.size		.nv.reservedSmem.cap,0x4
	.type		__assertfail,@function
